//
// Generated by NVIDIA NVVM Compiler
//
// Compiler Build ID: CL-36424714
// Cuda compilation tools, release 13.0, V13.0.88
// Based on NVVM 20.0.0
//

.version 9.0
.target sm_100
.address_size 64

	// .globl	_Z41get_max_lengths_for_embeddings_first_iterPvS_mS_iPyS_
.extern .func  (.param .b32 func_retval0) vprintf
(
	.param .b64 vprintf_param_0,
	.param .b64 vprintf_param_1
)
;
.extern .func __assertfail
(
	.param .b64 __assertfail_param_0,
	.param .b64 __assertfail_param_1,
	.param .b32 __assertfail_param_2,
	.param .b64 __assertfail_param_3,
	.param .b64 __assertfail_param_4
)
;
.global .align 1 .b8 __unnamed_1[33] = {105, 110, 116, 32, 67, 83, 82, 58, 58, 103, 101, 116, 95, 115, 116, 97, 114, 116, 95, 101, 100, 103, 101, 95, 105, 100, 120, 40, 105, 110, 116, 41};
.global .align 1 .b8 __unnamed_2[31] = {105, 110, 116, 32, 67, 83, 82, 58, 58, 103, 101, 116, 95, 101, 110, 100, 95, 101, 100, 103, 101, 95, 105, 100, 120, 40, 105, 110, 116, 41};
.global .align 1 .b8 __unnamed_3[42] = {105, 110, 116, 32, 67, 83, 82, 80, 97, 114, 116, 105, 116, 105, 111, 110, 58, 58, 103, 101, 116, 95, 115, 116, 97, 114, 116, 95, 101, 100, 103, 101, 95, 105, 100, 120, 40, 105, 110, 116, 41};
.global .align 1 .b8 __unnamed_4[40] = {105, 110, 116, 32, 67, 83, 82, 80, 97, 114, 116, 105, 116, 105, 111, 110, 58, 58, 103, 101, 116, 95, 101, 110, 100, 95, 101, 100, 103, 101, 95, 105, 100, 120, 40, 105, 110, 116, 41};
.global .align 1 .b8 __unnamed_5[72] = {105, 110, 116, 32, 86, 101, 99, 116, 111, 114, 86, 101, 114, 116, 101, 120, 69, 109, 98, 101, 100, 100, 105, 110, 103, 58, 58, 103, 101, 116, 95, 118, 101, 114, 116, 101, 120, 40, 105, 110, 116, 44, 32, 118, 111, 105, 100, 32, 42, 44, 32, 117, 110, 115, 105, 103, 110, 101, 100, 32, 108, 111, 110, 103, 41, 32, 99, 111, 110, 115, 116};
.global .align 1 .b8 __unnamed_6[121] = {118, 111, 105, 100, 32, 103, 101, 116, 95, 109, 97, 120, 95, 108, 101, 110, 103, 116, 104, 115, 95, 102, 111, 114, 95, 101, 109, 98, 101, 100, 100, 105, 110, 103, 115, 95, 102, 105, 114, 115, 116, 95, 105, 116, 101, 114, 40, 118, 111, 105, 100, 32, 42, 44, 32, 118, 111, 105, 100, 32, 42, 44, 32, 117, 110, 115, 105, 103, 110, 101, 100, 32, 108, 111, 110, 103, 44, 32, 118, 111, 105, 100, 32, 42, 44, 32, 105, 110, 116, 44, 32, 117, 110, 115, 105, 103, 110, 101, 100, 32, 108, 111, 110, 103, 32, 108, 111, 110, 103, 32, 42, 44, 32, 118, 111, 105, 100, 32, 42, 41};
.global .align 1 .b8 __unnamed_7[138] = {118, 111, 105, 100, 32, 103, 101, 116, 95, 109, 97, 120, 95, 108, 101, 110, 103, 116, 104, 115, 95, 102, 111, 114, 95, 101, 109, 98, 101, 100, 100, 105, 110, 103, 115, 95, 115, 105, 110, 103, 108, 101, 95, 115, 116, 101, 112, 40, 118, 111, 105, 100, 32, 42, 44, 32, 118, 111, 105, 100, 32, 42, 44, 32, 117, 110, 115, 105, 103, 110, 101, 100, 32, 108, 111, 110, 103, 44, 32, 118, 111, 105, 100, 32, 42, 44, 32, 105, 110, 116, 44, 32, 117, 110, 115, 105, 103, 110, 101, 100, 32, 108, 111, 110, 103, 32, 108, 111, 110, 103, 32, 42, 44, 32, 118, 111, 105, 100, 32, 42, 44, 32, 118, 111, 105, 100, 32, 42, 44, 32, 118, 111, 105, 100, 32, 42, 41};
.global .align 1 .b8 __unnamed_8[155] = {118, 111, 105, 100, 32, 114, 117, 110, 95, 115, 105, 110, 103, 108, 101, 95, 115, 116, 101, 112, 95, 101, 109, 98, 101, 100, 100, 105, 110, 103, 40, 105, 110, 116, 44, 32, 118, 111, 105, 100, 32, 42, 44, 32, 105, 110, 116, 32, 42, 44, 32, 105, 110, 116, 44, 32, 118, 111, 105, 100, 32, 42, 44, 32, 117, 110, 115, 105, 103, 110, 101, 100, 32, 108, 111, 110, 103, 44, 32, 118, 111, 105, 100, 32, 42, 44, 32, 117, 110, 115, 105, 103, 110, 101, 100, 32, 108, 111, 110, 103, 44, 32, 118, 111, 105, 100, 32, 42, 44, 32, 117, 110, 115, 105, 103, 110, 101, 100, 32, 108, 111, 110, 103, 44, 32, 118, 111, 105, 100, 32, 42, 44, 32, 117, 110, 115, 105, 103, 110, 101, 100, 32, 108, 111, 110, 103, 44, 32, 105, 110, 116, 32, 42, 41};
// _ZZ25run_single_step_embeddingiPvPiiS_mS_mS_mS_mS0_E13csr_partition_$_0 has been demoted
// _ZZ25run_single_step_embeddingiPvPiiS_mS_mS_mS_mS0_E13csr_partition_$_1 has been demoted
// _ZZ25run_single_step_embeddingiPvPiiS_mS_mS_mS_mS0_E13csr_partition_$_5 has been demoted
// _ZZ25run_single_step_embeddingiPvPiiS_mS_mS_mS_mS0_E22partition_vertex_edges has been demoted
.global .align 1 .b8 __unnamed_9[154] = {118, 111, 105, 100, 32, 114, 117, 110, 95, 104, 111, 112, 95, 112, 97, 114, 97, 108, 108, 101, 108, 95, 115, 105, 110, 103, 108, 101, 95, 115, 116, 101, 112, 40, 105, 110, 116, 44, 32, 105, 110, 116, 44, 32, 118, 111, 105, 100, 32, 42, 44, 32, 118, 111, 105, 100, 32, 42, 44, 32, 117, 110, 115, 105, 103, 110, 101, 100, 32, 108, 111, 110, 103, 44, 32, 105, 110, 116, 32, 42, 44, 32, 105, 110, 116, 32, 42, 44, 32, 105, 110, 116, 32, 42, 44, 32, 105, 110, 116, 32, 42, 44, 32, 105, 110, 116, 32, 42, 44, 32, 117, 110, 115, 105, 103, 110, 101, 100, 32, 108, 111, 110, 103, 32, 108, 111, 110, 103, 32, 42, 44, 32, 117, 110, 115, 105, 103, 110, 101, 100, 32, 108, 111, 110, 103, 32, 108, 111, 110, 103, 32, 42, 41};
// _ZZ28run_hop_parallel_single_stepiiPvS_mPiS0_S0_S0_S0_PyS1_E8vertices has been demoted
// _ZZ28run_hop_parallel_single_stepiiPvS_mPiS0_S0_S0_S0_PyS1_E13n_vertex_load has been demoted
// _ZZ28run_hop_parallel_single_stepiiPvS_mPiS0_S0_S0_S0_PyS1_E18thread_idx_to_load has been demoted
// _ZZ28run_hop_parallel_single_stepiiPvS_mPiS0_S0_S0_S0_PyS1_E18last_hop_vertex_id has been demoted
// _ZZ28run_hop_parallel_single_stepiiPvS_mPiS0_S0_S0_S0_PyS1_E31last_hop_vertex_roots_remaining has been demoted
// _ZZ28run_hop_parallel_single_stepiiPvS_mPiS0_S0_S0_S0_PyS1_E26last_hop_vertex_roots_done has been demoted
// _ZZ28run_hop_parallel_single_stepiiPvS_mPiS0_S0_S0_S0_PyS1_E15shmem_csr_edges has been demoted
// _ZZ28run_hop_parallel_single_stepiiPvS_mPiS0_S0_S0_S0_PyS1_E24hop_vertex_in_shared_mem has been demoted
// _ZZ28run_hop_parallel_single_stepiiPvS_mPiS0_S0_S0_S0_PyS1_E41hop_vertices_in_shared_mem_start_edge_idx has been demoted
// _ZZ28run_hop_parallel_single_stepiiPvS_mPiS0_S0_S0_S0_PyS1_E39hop_vertices_in_shared_mem_end_edge_idx has been demoted
// _ZZ28run_hop_parallel_single_stepiiPvS_mPiS0_S0_S0_S0_PyS1_E31hop_vertices_in_shared_mem_size has been demoted
// _ZZ28run_hop_parallel_single_stepiiPvS_mPiS0_S0_S0_S0_PyS1_E20shmem_csr_edges_size has been demoted
.global .align 1 .b8 $str[7] = {101, 32, 62, 61, 32, 48};
.global .align 1 .b8 $str$1[27] = {47, 116, 109, 112, 47, 115, 97, 115, 115, 95, 99, 117, 95, 102, 121, 114, 121, 115, 53, 114, 118, 47, 107, 46, 99, 117};
.global .align 1 .b8 $str$2[21] = {116, 104, 114, 101, 97, 100, 95, 105, 100, 120, 32, 61, 61, 32, 118, 101, 114, 116, 101, 120};
.global .align 1 .b8 $str$3[92] = {115, 105, 122, 101, 111, 102, 32, 40, 112, 97, 114, 116, 105, 116, 105, 111, 110, 95, 118, 101, 114, 116, 101, 120, 95, 101, 100, 103, 101, 115, 41, 32, 62, 61, 32, 118, 101, 114, 116, 101, 120, 95, 97, 114, 114, 97, 121, 95, 115, 105, 122, 101, 32, 43, 32, 112, 97, 114, 116, 105, 116, 105, 111, 110, 95, 110, 95, 101, 100, 103, 101, 115, 42, 115, 105, 122, 101, 111, 102, 32, 40, 67, 83, 82, 58, 58, 69, 100, 103, 101, 41};
.global .align 1 .b8 $str$4[18] = {115, 104, 109, 101, 109, 95, 115, 116, 97, 114, 116, 32, 33, 61, 32, 45, 49};
.global .align 1 .b8 $str$5[37] = {110, 95, 118, 101, 114, 116, 101, 120, 95, 108, 111, 97, 100, 32, 60, 61, 32, 77, 65, 88, 95, 86, 69, 82, 84, 73, 67, 69, 83, 95, 80, 69, 82, 95, 84, 66};
.global .align 1 .b8 $str$6[9] = {95, 101, 32, 33, 61, 32, 45, 49};
.global .align 1 .b8 $str$7[29] = {118, 101, 114, 116, 101, 120, 95, 105, 100, 32, 37, 100, 44, 32, 110, 95, 118, 101, 114, 116, 105, 99, 101, 115, 32, 37, 100, 10};
.global .align 1 .b8 $str$8[6] = {102, 97, 108, 115, 101};
.global .align 1 .b8 $str$9[41] = {118, 101, 114, 116, 101, 120, 95, 105, 100, 32, 60, 32, 110, 95, 118, 101, 114, 116, 105, 99, 101, 115, 32, 38, 38, 32, 48, 32, 60, 61, 32, 118, 101, 114, 116, 101, 120, 95, 105, 100};
.global .align 1 .b8 $str$10[46] = {118, 101, 114, 116, 101, 120, 95, 105, 100, 32, 37, 100, 44, 32, 101, 110, 100, 95, 118, 101, 114, 116, 101, 120, 32, 37, 100, 44, 32, 115, 116, 97, 114, 116, 95, 118, 101, 114, 116, 101, 120, 32, 37, 100, 10};
.global .align 1 .b8 $str$11[59] = {118, 101, 114, 116, 101, 120, 95, 105, 100, 32, 60, 61, 32, 101, 110, 100, 95, 118, 101, 114, 116, 101, 120, 95, 105, 100, 32, 38, 38, 32, 115, 116, 97, 114, 116, 95, 118, 101, 114, 116, 101, 120, 95, 105, 100, 32, 60, 61, 32, 118, 101, 114, 116, 101, 120, 95, 105, 100};
.global .align 1 .b8 $str$13[36] = {97, 114, 114, 97, 121, 95, 115, 116, 97, 114, 116, 95, 105, 100, 120, 32, 62, 61, 32, 103, 108, 111, 98, 97, 108, 95, 115, 116, 97, 114, 116, 95, 105, 100, 120};

.visible .entry _Z41get_max_lengths_for_embeddings_first_iterPvS_mS_iPyS_(
	.param .u64 .ptr .align 1 _Z41get_max_lengths_for_embeddings_first_iterPvS_mS_iPyS__param_0,
	.param .u64 .ptr .align 1 _Z41get_max_lengths_for_embeddings_first_iterPvS_mS_iPyS__param_1,
	.param .u64 _Z41get_max_lengths_for_embeddings_first_iterPvS_mS_iPyS__param_2,
	.param .u64 .ptr .align 1 _Z41get_max_lengths_for_embeddings_first_iterPvS_mS_iPyS__param_3,
	.param .u32 _Z41get_max_lengths_for_embeddings_first_iterPvS_mS_iPyS__param_4,
	.param .u64 .ptr .align 1 _Z41get_max_lengths_for_embeddings_first_iterPvS_mS_iPyS__param_5,
	.param .u64 .ptr .align 1 _Z41get_max_lengths_for_embeddings_first_iterPvS_mS_iPyS__param_6
)
{
	.local .align 8 .b8 	__local_depot0[8];
	.reg .b64 	%SP;
	.reg .b64 	%SPL;
	.reg .pred 	%p<14>;
	.reg .b32 	%r<26>;
	.reg .b64 	%rd<74>;

	mov.u64 	%SPL, __local_depot0;
	cvta.local.u64 	%SP, %SPL;
	ld.param.u64 	%rd19, [_Z41get_max_lengths_for_embeddings_first_iterPvS_mS_iPyS__param_0];
	ld.param.u64 	%rd15, [_Z41get_max_lengths_for_embeddings_first_iterPvS_mS_iPyS__param_1];
	ld.param.u64 	%rd20, [_Z41get_max_lengths_for_embeddings_first_iterPvS_mS_iPyS__param_2];
	ld.param.u64 	%rd16, [_Z41get_max_lengths_for_embeddings_first_iterPvS_mS_iPyS__param_3];
	ld.param.u32 	%r9, [_Z41get_max_lengths_for_embeddings_first_iterPvS_mS_iPyS__param_4];
	ld.param.u64 	%rd17, [_Z41get_max_lengths_for_embeddings_first_iterPvS_mS_iPyS__param_5];
	ld.param.u64 	%rd18, [_Z41get_max_lengths_for_embeddings_first_iterPvS_mS_iPyS__param_6];
	cvta.to.global.u64 	%rd1, %rd19;
	mov.u32 	%r10, %ctaid.x;
	mov.u32 	%r11, %ntid.x;
	mov.u32 	%r12, %tid.x;
	mad.lo.s32 	%r13, %r10, %r11, %r12;
	cvt.s64.s32 	%rd2, %r13;
	setp.le.u64 	%p1, %rd20, %rd2;
	@%p1 bra 	$L__BB0_17;
	cvta.to.global.u64 	%rd22, %rd15;
	mad.lo.s64 	%rd3, %rd2, 24, %rd22;
	ld.global.u32 	%r14, [%rd3+8];
	setp.eq.s32 	%p2, %r14, 0;
	mov.b64 	%rd72, 0;
	@%p2 bra 	$L__BB0_16;
	cvt.s64.s32 	%rd4, %r9;
	add.u64 	%rd5, %SPL, 0;
	cvta.to.global.u64 	%rd6, %rd16;
	mov.b64 	%rd72, 0;
	mov.b32 	%r24, 0;
$L__BB0_3:
	ld.global.u64 	%rd71, [%rd3];
	setp.ge.u64 	%p3, %rd71, %rd4;
	@%p3 bra 	$L__BB0_5;
	mov.u64 	%rd25, $str$13;
	cvta.global.u64 	%rd26, %rd25;
	mov.u64 	%rd27, $str$1;
	cvta.global.u64 	%rd28, %rd27;
	mov.u64 	%rd29, __unnamed_5;
	cvta.global.u64 	%rd30, %rd29;
	{ // callseq 0, 0
	.param .b64 param0;
	st.param.b64 	[param0], %rd26;
	.param .b64 param1;
	st.param.b64 	[param1], %rd28;
	.param .b32 param2;
	st.param.b32 	[param2], 525;
	.param .b64 param3;
	st.param.b64 	[param3], %rd30;
	.param .b64 param4;
	st.param.b64 	[param4], 1;
	call.uni 
	__assertfail, 
	(
	param0, 
	param1, 
	param2, 
	param3, 
	param4
	);
	} // callseq 0
	ld.global.u64 	%rd71, [%rd3];
$L__BB0_5:
	sub.s64 	%rd31, %rd71, %rd4;
	add.s64 	%rd32, %rd6, %rd31;
	mul.wide.u32 	%rd33, %r24, 4;
	add.s64 	%rd34, %rd32, %rd33;
	ld.global.u32 	%r2, [%rd34];
	ld.global.u32 	%r25, [%rd1+10241248];
	setp.lt.s32 	%p4, %r2, %r25;
	setp.gt.s32 	%p5, %r2, -1;
	and.pred  	%p6, %p5, %p4;
	@%p6 bra 	$L__BB0_7;
	st.local.v2.u32 	[%rd5], {%r2, %r25};
	mov.u64 	%rd35, $str$7;
	cvta.global.u64 	%rd36, %rd35;
	add.u64 	%rd37, %SP, 0;
	{ // callseq 1, 0
	.param .b64 param0;
	st.param.b64 	[param0], %rd36;
	.param .b64 param1;
	st.param.b64 	[param1], %rd37;
	.param .b32 retval0;
	call.uni (retval0), 
	vprintf, 
	(
	param0, 
	param1
	);
	ld.param.b32 	%r16, [retval0];
	} // callseq 1
	mov.u64 	%rd38, $str$8;
	cvta.global.u64 	%rd39, %rd38;
	mov.u64 	%rd40, $str$1;
	cvta.global.u64 	%rd41, %rd40;
	mov.u64 	%rd42, __unnamed_1;
	cvta.global.u64 	%rd43, %rd42;
	{ // callseq 2, 0
	.param .b64 param0;
	st.param.b64 	[param0], %rd39;
	.param .b64 param1;
	st.param.b64 	[param1], %rd41;
	.param .b32 param2;
	st.param.b32 	[param2], 219;
	.param .b64 param3;
	st.param.b64 	[param3], %rd43;
	.param .b64 param4;
	st.param.b64 	[param4], 1;
	call.uni 
	__assertfail, 
	(
	param0, 
	param1, 
	param2, 
	param3, 
	param4
	);
	} // callseq 2
	ld.global.u32 	%r25, [%rd1+10241248];
$L__BB0_7:
	mul.wide.s32 	%rd44, %r2, 16;
	add.s64 	%rd45, %rd1, %rd44;
	add.s64 	%rd11, %rd45, 8;
	ld.global.u32 	%r6, [%rd45+8];
	setp.lt.s32 	%p7, %r2, %r25;
	and.pred  	%p9, %p5, %p7;
	@%p9 bra 	$L__BB0_9;
	mov.u64 	%rd46, $str$9;
	cvta.global.u64 	%rd47, %rd46;
	mov.u64 	%rd48, $str$1;
	cvta.global.u64 	%rd49, %rd48;
	mov.u64 	%rd50, __unnamed_2;
	cvta.global.u64 	%rd51, %rd50;
	{ // callseq 3, 0
	.param .b64 param0;
	st.param.b64 	[param0], %rd47;
	.param .b64 param1;
	st.param.b64 	[param1], %rd49;
	.param .b32 param2;
	st.param.b32 	[param2], 227;
	.param .b64 param3;
	st.param.b64 	[param3], %rd51;
	.param .b64 param4;
	st.param.b64 	[param4], 1;
	call.uni 
	__assertfail, 
	(
	param0, 
	param1, 
	param2, 
	param3, 
	param4
	);
	} // callseq 3
$L__BB0_9:
	setp.eq.s32 	%p10, %r6, -1;
	@%p10 bra 	$L__BB0_13;
	ld.global.u32 	%r18, [%rd11+4];
	sub.s32 	%r7, %r18, %r6;
	setp.gt.s32 	%p11, %r7, -2;
	@%p11 bra 	$L__BB0_12;
	mov.u64 	%rd52, $str;
	cvta.global.u64 	%rd53, %rd52;
	mov.u64 	%rd54, $str$1;
	cvta.global.u64 	%rd55, %rd54;
	mov.u64 	%rd56, __unnamed_6;
	cvta.global.u64 	%rd57, %rd56;
	{ // callseq 4, 0
	.param .b64 param0;
	st.param.b64 	[param0], %rd53;
	.param .b64 param1;
	st.param.b64 	[param1], %rd55;
	.param .b32 param2;
	st.param.b32 	[param2], 688;
	.param .b64 param3;
	st.param.b64 	[param3], %rd57;
	.param .b64 param4;
	st.param.b64 	[param4], 1;
	call.uni 
	__assertfail, 
	(
	param0, 
	param1, 
	param2, 
	param3, 
	param4
	);
	} // callseq 4
$L__BB0_12:
	add.s32 	%r19, %r7, 1;
	cvt.s64.s32 	%rd58, %r19;
	add.s64 	%rd72, %rd72, %rd58;
$L__BB0_13:
	cvt.u32.u64 	%r20, %rd2;
	setp.eq.s32 	%p12, %r20, %r2;
	@%p12 bra 	$L__BB0_15;
	mov.u64 	%rd59, $str$2;
	cvta.global.u64 	%rd60, %rd59;
	mov.u64 	%rd61, $str$1;
	cvta.global.u64 	%rd62, %rd61;
	mov.u64 	%rd63, __unnamed_6;
	cvta.global.u64 	%rd64, %rd63;
	{ // callseq 5, 0
	.param .b64 param0;
	st.param.b64 	[param0], %rd60;
	.param .b64 param1;
	st.param.b64 	[param1], %rd62;
	.param .b32 param2;
	st.param.b32 	[param2], 692;
	.param .b64 param3;
	st.param.b64 	[param3], %rd64;
	.param .b64 param4;
	st.param.b64 	[param4], 1;
	call.uni 
	__assertfail, 
	(
	param0, 
	param1, 
	param2, 
	param3, 
	param4
	);
	} // callseq 5
$L__BB0_15:
	add.s32 	%r24, %r24, 1;
	ld.global.u32 	%r21, [%rd3+8];
	setp.gt.u32 	%p13, %r21, %r24;
	@%p13 bra 	$L__BB0_3;
$L__BB0_16:
	cvt.u32.u64 	%r22, %rd2;
	cvta.to.global.u64 	%rd65, %rd17;
	atom.global.add.u64 	%rd66, [%rd65], %rd72;
	shl.b32 	%r23, %r22, 1;
	cvta.to.global.u64 	%rd67, %rd18;
	mul.wide.s32 	%rd68, %r23, 4;
	add.s64 	%rd69, %rd67, %rd68;
	st.global.u32 	[%rd69], %rd66;
	st.global.u32 	[%rd69+4], %rd72;
$L__BB0_17:
	ret;

}
	// .globl	_Z42get_max_lengths_for_embeddings_single_stepPvS_mS_iPyS_S_S_
.visible .entry _Z42get_max_lengths_for_embeddings_single_stepPvS_mS_iPyS_S_S_(
	.param .u64 .ptr .align 1 _Z42get_max_lengths_for_embeddings_single_stepPvS_mS_iPyS_S_S__param_0,
	.param .u64 .ptr .align 1 _Z42get_max_lengths_for_embeddings_single_stepPvS_mS_iPyS_S_S__param_1,
	.param .u64 _Z42get_max_lengths_for_embeddings_single_stepPvS_mS_iPyS_S_S__param_2,
	.param .u64 .ptr .align 1 _Z42get_max_lengths_for_embeddings_single_stepPvS_mS_iPyS_S_S__param_3,
	.param .u32 _Z42get_max_lengths_for_embeddings_single_stepPvS_mS_iPyS_S_S__param_4,
	.param .u64 .ptr .align 1 _Z42get_max_lengths_for_embeddings_single_stepPvS_mS_iPyS_S_S__param_5,
	.param .u64 .ptr .align 1 _Z42get_max_lengths_for_embeddings_single_stepPvS_mS_iPyS_S_S__param_6,
	.param .u64 .ptr .align 1 _Z42get_max_lengths_for_embeddings_single_stepPvS_mS_iPyS_S_S__param_7,
	.param .u64 .ptr .align 1 _Z42get_max_lengths_for_embeddings_single_stepPvS_mS_iPyS_S_S__param_8
)
{
	.local .align 8 .b8 	__local_depot1[8];
	.reg .b64 	%SP;
	.reg .b64 	%SPL;
	.reg .pred 	%p<24>;
	.reg .b32 	%r<108>;
	.reg .b64 	%rd<219>;

	mov.u64 	%SPL, __local_depot1;
	cvta.local.u64 	%SP, %SPL;
	ld.param.u64 	%rd34, [_Z42get_max_lengths_for_embeddings_single_stepPvS_mS_iPyS_S_S__param_0];
	ld.param.u64 	%rd29, [_Z42get_max_lengths_for_embeddings_single_stepPvS_mS_iPyS_S_S__param_1];
	ld.param.u64 	%rd35, [_Z42get_max_lengths_for_embeddings_single_stepPvS_mS_iPyS_S_S__param_2];
	ld.param.u64 	%rd30, [_Z42get_max_lengths_for_embeddings_single_stepPvS_mS_iPyS_S_S__param_3];
	ld.param.u32 	%r24, [_Z42get_max_lengths_for_embeddings_single_stepPvS_mS_iPyS_S_S__param_4];
	ld.param.u64 	%rd31, [_Z42get_max_lengths_for_embeddings_single_stepPvS_mS_iPyS_S_S__param_5];
	ld.param.u64 	%rd36, [_Z42get_max_lengths_for_embeddings_single_stepPvS_mS_iPyS_S_S__param_6];
	ld.param.u64 	%rd32, [_Z42get_max_lengths_for_embeddings_single_stepPvS_mS_iPyS_S_S__param_7];
	ld.param.u64 	%rd33, [_Z42get_max_lengths_for_embeddings_single_stepPvS_mS_iPyS_S_S__param_8];
	cvta.to.global.u64 	%rd1, %rd34;
	cvta.to.global.u64 	%rd2, %rd36;
	mov.u32 	%r25, %ctaid.x;
	mov.u32 	%r26, %ntid.x;
	mov.u32 	%r27, %tid.x;
	mad.lo.s32 	%r28, %r25, %r26, %r27;
	cvt.s64.s32 	%rd3, %r28;
	setp.le.u64 	%p1, %rd35, %rd3;
	@%p1 bra 	$L__BB1_27;
	cvt.u32.u64 	%r29, %rd3;
	cvta.to.global.u64 	%rd37, %rd33;
	cvta.to.global.u64 	%rd38, %rd29;
	mad.lo.s64 	%rd4, %rd3, 24, %rd38;
	shl.b32 	%r1, %r29, 1;
	mul.wide.s32 	%rd39, %r1, 4;
	add.s64 	%rd40, %rd37, %rd39;
	ld.global.s32 	%rd217, [%rd40+4];
	ld.global.u32 	%r30, [%rd4+8];
	setp.eq.s32 	%p2, %r30, 0;
	@%p2 bra 	$L__BB1_26;
	cvt.s64.s32 	%rd6, %r24;
	cvta.to.global.u64 	%rd7, %rd30;
	mov.b32 	%r101, 0;
$L__BB1_3:
	ld.global.u64 	%rd209, [%rd4];
	setp.ge.u64 	%p3, %rd209, %rd6;
	@%p3 bra 	$L__BB1_5;
	mov.u64 	%rd41, $str$13;
	cvta.global.u64 	%rd42, %rd41;
	mov.u64 	%rd43, $str$1;
	cvta.global.u64 	%rd44, %rd43;
	mov.u64 	%rd45, __unnamed_5;
	cvta.global.u64 	%rd46, %rd45;
	{ // callseq 6, 0
	.param .b64 param0;
	st.param.b64 	[param0], %rd42;
	.param .b64 param1;
	st.param.b64 	[param1], %rd44;
	.param .b32 param2;
	st.param.b32 	[param2], 525;
	.param .b64 param3;
	st.param.b64 	[param3], %rd46;
	.param .b64 param4;
	st.param.b64 	[param4], 1;
	call.uni 
	__assertfail, 
	(
	param0, 
	param1, 
	param2, 
	param3, 
	param4
	);
	} // callseq 6
	ld.global.u64 	%rd209, [%rd4];
$L__BB1_5:
	sub.s64 	%rd47, %rd209, %rd6;
	add.s64 	%rd48, %rd7, %rd47;
	mul.wide.u32 	%rd49, %r101, 4;
	add.s64 	%rd50, %rd48, %rd49;
	ld.global.u32 	%r3, [%rd50];
	ld.global.u32 	%r102, [%rd1+10241248];
	setp.lt.s32 	%p4, %r3, %r102;
	setp.gt.s32 	%p5, %r3, -1;
	and.pred  	%p6, %p5, %p4;
	@%p6 bra 	$L__BB1_7;
	add.u64 	%rd51, %SP, 0;
	add.u64 	%rd52, %SPL, 0;
	st.local.v2.u32 	[%rd52], {%r3, %r102};
	mov.u64 	%rd53, $str$7;
	cvta.global.u64 	%rd54, %rd53;
	{ // callseq 7, 0
	.param .b64 param0;
	st.param.b64 	[param0], %rd54;
	.param .b64 param1;
	st.param.b64 	[param1], %rd51;
	.param .b32 retval0;
	call.uni (retval0), 
	vprintf, 
	(
	param0, 
	param1
	);
	ld.param.b32 	%r32, [retval0];
	} // callseq 7
	mov.u64 	%rd55, $str$8;
	cvta.global.u64 	%rd56, %rd55;
	mov.u64 	%rd57, $str$1;
	cvta.global.u64 	%rd58, %rd57;
	mov.u64 	%rd59, __unnamed_1;
	cvta.global.u64 	%rd60, %rd59;
	{ // callseq 8, 0
	.param .b64 param0;
	st.param.b64 	[param0], %rd56;
	.param .b64 param1;
	st.param.b64 	[param1], %rd58;
	.param .b32 param2;
	st.param.b32 	[param2], 219;
	.param .b64 param3;
	st.param.b64 	[param3], %rd60;
	.param .b64 param4;
	st.param.b64 	[param4], 1;
	call.uni 
	__assertfail, 
	(
	param0, 
	param1, 
	param2, 
	param3, 
	param4
	);
	} // callseq 8
	ld.global.u32 	%r102, [%rd1+10241248];
$L__BB1_7:
	mul.wide.s32 	%rd61, %r3, 16;
	add.s64 	%rd62, %rd1, %rd61;
	add.s64 	%rd12, %rd62, 8;
	ld.global.u32 	%r105, [%rd62+8];
	setp.lt.s32 	%p7, %r3, %r102;
	and.pred  	%p9, %p5, %p7;
	@%p9 bra 	$L__BB1_9;
	mov.u64 	%rd63, $str$9;
	cvta.global.u64 	%rd64, %rd63;
	mov.u64 	%rd65, $str$1;
	cvta.global.u64 	%rd66, %rd65;
	mov.u64 	%rd67, __unnamed_2;
	cvta.global.u64 	%rd68, %rd67;
	{ // callseq 9, 0
	.param .b64 param0;
	st.param.b64 	[param0], %rd64;
	.param .b64 param1;
	st.param.b64 	[param1], %rd66;
	.param .b32 param2;
	st.param.b32 	[param2], 227;
	.param .b64 param3;
	st.param.b64 	[param3], %rd68;
	.param .b64 param4;
	st.param.b64 	[param4], 1;
	call.uni 
	__assertfail, 
	(
	param0, 
	param1, 
	param2, 
	param3, 
	param4
	);
	} // callseq 9
$L__BB1_9:
	ld.global.u32 	%r34, [%rd12+4];
	setp.eq.s32 	%p10, %r105, -1;
	setp.lt.s32 	%p11, %r34, %r105;
	or.pred  	%p12, %p10, %p11;
	@%p12 bra 	$L__BB1_23;
	sub.s32 	%r35, %r34, %r105;
	add.s32 	%r9, %r35, 1;
	setp.lt.u32 	%p13, %r35, 15;
	@%p13 bra 	$L__BB1_13;
	and.b32  	%r36, %r9, -16;
	neg.s32 	%r103, %r36;
$L__BB1_12:
	.pragma "nounroll";
	mul.wide.s32 	%rd70, %r105, 4;
	add.s64 	%rd71, %rd1, %rd70;
	ld.global.u32 	%r37, [%rd71+1600000];
	shl.b32 	%r38, %r37, 1;
	mul.wide.s32 	%rd72, %r38, 4;
	add.s64 	%rd73, %rd2, %rd72;
	ld.global.s32 	%rd74, [%rd73+4];
	add.s64 	%rd75, %rd217, %rd74;
	ld.global.u32 	%r39, [%rd71+1600004];
	shl.b32 	%r40, %r39, 1;
	mul.wide.s32 	%rd76, %r40, 4;
	add.s64 	%rd77, %rd2, %rd76;
	ld.global.s32 	%rd78, [%rd77+4];
	add.s64 	%rd79, %rd75, %rd78;
	ld.global.u32 	%r41, [%rd71+1600008];
	shl.b32 	%r42, %r41, 1;
	mul.wide.s32 	%rd80, %r42, 4;
	add.s64 	%rd81, %rd2, %rd80;
	ld.global.s32 	%rd82, [%rd81+4];
	add.s64 	%rd83, %rd79, %rd82;
	ld.global.u32 	%r43, [%rd71+1600012];
	shl.b32 	%r44, %r43, 1;
	mul.wide.s32 	%rd84, %r44, 4;
	add.s64 	%rd85, %rd2, %rd84;
	ld.global.s32 	%rd86, [%rd85+4];
	add.s64 	%rd87, %rd83, %rd86;
	ld.global.u32 	%r45, [%rd71+1600016];
	shl.b32 	%r46, %r45, 1;
	mul.wide.s32 	%rd88, %r46, 4;
	add.s64 	%rd89, %rd2, %rd88;
	ld.global.s32 	%rd90, [%rd89+4];
	add.s64 	%rd91, %rd87, %rd90;
	ld.global.u32 	%r47, [%rd71+1600020];
	shl.b32 	%r48, %r47, 1;
	mul.wide.s32 	%rd92, %r48, 4;
	add.s64 	%rd93, %rd2, %rd92;
	ld.global.s32 	%rd94, [%rd93+4];
	add.s64 	%rd95, %rd91, %rd94;
	ld.global.u32 	%r49, [%rd71+1600024];
	shl.b32 	%r50, %r49, 1;
	mul.wide.s32 	%rd96, %r50, 4;
	add.s64 	%rd97, %rd2, %rd96;
	ld.global.s32 	%rd98, [%rd97+4];
	add.s64 	%rd99, %rd95, %rd98;
	ld.global.u32 	%r51, [%rd71+1600028];
	shl.b32 	%r52, %r51, 1;
	mul.wide.s32 	%rd100, %r52, 4;
	add.s64 	%rd101, %rd2, %rd100;
	ld.global.s32 	%rd102, [%rd101+4];
	add.s64 	%rd103, %rd99, %rd102;
	ld.global.u32 	%r53, [%rd71+1600032];
	shl.b32 	%r54, %r53, 1;
	mul.wide.s32 	%rd104, %r54, 4;
	add.s64 	%rd105, %rd2, %rd104;
	ld.global.s32 	%rd106, [%rd105+4];
	add.s64 	%rd107, %rd103, %rd106;
	ld.global.u32 	%r55, [%rd71+1600036];
	shl.b32 	%r56, %r55, 1;
	mul.wide.s32 	%rd108, %r56, 4;
	add.s64 	%rd109, %rd2, %rd108;
	ld.global.s32 	%rd110, [%rd109+4];
	add.s64 	%rd111, %rd107, %rd110;
	ld.global.u32 	%r57, [%rd71+1600040];
	shl.b32 	%r58, %r57, 1;
	mul.wide.s32 	%rd112, %r58, 4;
	add.s64 	%rd113, %rd2, %rd112;
	ld.global.s32 	%rd114, [%rd113+4];
	add.s64 	%rd115, %rd111, %rd114;
	ld.global.u32 	%r59, [%rd71+1600044];
	shl.b32 	%r60, %r59, 1;
	mul.wide.s32 	%rd116, %r60, 4;
	add.s64 	%rd117, %rd2, %rd116;
	ld.global.s32 	%rd118, [%rd117+4];
	add.s64 	%rd119, %rd115, %rd118;
	ld.global.u32 	%r61, [%rd71+1600048];
	shl.b32 	%r62, %r61, 1;
	mul.wide.s32 	%rd120, %r62, 4;
	add.s64 	%rd121, %rd2, %rd120;
	ld.global.s32 	%rd122, [%rd121+4];
	add.s64 	%rd123, %rd119, %rd122;
	ld.global.u32 	%r63, [%rd71+1600052];
	shl.b32 	%r64, %r63, 1;
	mul.wide.s32 	%rd124, %r64, 4;
	add.s64 	%rd125, %rd2, %rd124;
	ld.global.s32 	%rd126, [%rd125+4];
	add.s64 	%rd127, %rd123, %rd126;
	ld.global.u32 	%r65, [%rd71+1600056];
	shl.b32 	%r66, %r65, 1;
	mul.wide.s32 	%rd128, %r66, 4;
	add.s64 	%rd129, %rd2, %rd128;
	ld.global.s32 	%rd130, [%rd129+4];
	add.s64 	%rd131, %rd127, %rd130;
	ld.global.u32 	%r67, [%rd71+1600060];
	shl.b32 	%r68, %r67, 1;
	mul.wide.s32 	%rd132, %r68, 4;
	add.s64 	%rd133, %rd2, %rd132;
	ld.global.s32 	%rd134, [%rd133+4];
	add.s64 	%rd217, %rd131, %rd134;
	add.s32 	%r105, %r105, 16;
	add.s32 	%r103, %r103, 16;
	setp.ne.s32 	%p14, %r103, 0;
	@%p14 bra 	$L__BB1_12;
$L__BB1_13:
	and.b32  	%r16, %r9, 15;
	setp.eq.s32 	%p15, %r16, 0;
	@%p15 bra 	$L__BB1_23;
	setp.lt.u32 	%p16, %r16, 8;
	@%p16 bra 	$L__BB1_16;
	mul.wide.s32 	%rd136, %r105, 4;
	add.s64 	%rd137, %rd1, %rd136;
	ld.global.u32 	%r69, [%rd137+1600000];
	shl.b32 	%r70, %r69, 1;
	mul.wide.s32 	%rd138, %r70, 4;
	add.s64 	%rd139, %rd2, %rd138;
	ld.global.s32 	%rd140, [%rd139+4];
	add.s64 	%rd141, %rd217, %rd140;
	ld.global.u32 	%r71, [%rd137+1600004];
	shl.b32 	%r72, %r71, 1;
	mul.wide.s32 	%rd142, %r72, 4;
	add.s64 	%rd143, %rd2, %rd142;
	ld.global.s32 	%rd144, [%rd143+4];
	add.s64 	%rd145, %rd141, %rd144;
	ld.global.u32 	%r73, [%rd137+1600008];
	shl.b32 	%r74, %r73, 1;
	mul.wide.s32 	%rd146, %r74, 4;
	add.s64 	%rd147, %rd2, %rd146;
	ld.global.s32 	%rd148, [%rd147+4];
	add.s64 	%rd149, %rd145, %rd148;
	ld.global.u32 	%r75, [%rd137+1600012];
	shl.b32 	%r76, %r75, 1;
	mul.wide.s32 	%rd150, %r76, 4;
	add.s64 	%rd151, %rd2, %rd150;
	ld.global.s32 	%rd152, [%rd151+4];
	add.s64 	%rd153, %rd149, %rd152;
	ld.global.u32 	%r77, [%rd137+1600016];
	shl.b32 	%r78, %r77, 1;
	mul.wide.s32 	%rd154, %r78, 4;
	add.s64 	%rd155, %rd2, %rd154;
	ld.global.s32 	%rd156, [%rd155+4];
	add.s64 	%rd157, %rd153, %rd156;
	ld.global.u32 	%r79, [%rd137+1600020];
	shl.b32 	%r80, %r79, 1;
	mul.wide.s32 	%rd158, %r80, 4;
	add.s64 	%rd159, %rd2, %rd158;
	ld.global.s32 	%rd160, [%rd159+4];
	add.s64 	%rd161, %rd157, %rd160;
	ld.global.u32 	%r81, [%rd137+1600024];
	shl.b32 	%r82, %r81, 1;
	mul.wide.s32 	%rd162, %r82, 4;
	add.s64 	%rd163, %rd2, %rd162;
	ld.global.s32 	%rd164, [%rd163+4];
	add.s64 	%rd165, %rd161, %rd164;
	ld.global.u32 	%r83, [%rd137+1600028];
	shl.b32 	%r84, %r83, 1;
	mul.wide.s32 	%rd166, %r84, 4;
	add.s64 	%rd167, %rd2, %rd166;
	ld.global.s32 	%rd168, [%rd167+4];
	add.s64 	%rd217, %rd165, %rd168;
	add.s32 	%r105, %r105, 8;
$L__BB1_16:
	and.b32  	%r19, %r9, 7;
	setp.eq.s32 	%p17, %r19, 0;
	@%p17 bra 	$L__BB1_23;
	and.b32  	%r20, %r9, 3;
	setp.lt.u32 	%p18, %r19, 4;
	@%p18 bra 	$L__BB1_19;
	mul.wide.s32 	%rd170, %r105, 4;
	add.s64 	%rd171, %rd1, %rd170;
	ld.global.u32 	%r85, [%rd171+1600000];
	shl.b32 	%r86, %r85, 1;
	mul.wide.s32 	%rd172, %r86, 4;
	add.s64 	%rd173, %rd2, %rd172;
	ld.global.s32 	%rd174, [%rd173+4];
	add.s64 	%rd175, %rd217, %rd174;
	ld.global.u32 	%r87, [%rd171+1600004];
	shl.b32 	%r88, %r87, 1;
	mul.wide.s32 	%rd176, %r88, 4;
	add.s64 	%rd177, %rd2, %rd176;
	ld.global.s32 	%rd178, [%rd177+4];
	add.s64 	%rd179, %rd175, %rd178;
	ld.global.u32 	%r89, [%rd171+1600008];
	shl.b32 	%r90, %r89, 1;
	mul.wide.s32 	%rd180, %r90, 4;
	add.s64 	%rd181, %rd2, %rd180;
	ld.global.s32 	%rd182, [%rd181+4];
	add.s64 	%rd183, %rd179, %rd182;
	ld.global.u32 	%r91, [%rd171+1600012];
	shl.b32 	%r92, %r91, 1;
	mul.wide.s32 	%rd184, %r92, 4;
	add.s64 	%rd185, %rd2, %rd184;
	ld.global.s32 	%rd186, [%rd185+4];
	add.s64 	%rd217, %rd183, %rd186;
	add.s32 	%r105, %r105, 4;
$L__BB1_19:
	setp.eq.s32 	%p19, %r20, 0;
	@%p19 bra 	$L__BB1_23;
	mul.wide.s32 	%rd187, %r105, 4;
	add.s64 	%rd23, %rd1, %rd187;
	ld.global.u32 	%r93, [%rd23+1600000];
	shl.b32 	%r94, %r93, 1;
	mul.wide.s32 	%rd188, %r94, 4;
	add.s64 	%rd189, %rd2, %rd188;
	ld.global.s32 	%rd190, [%rd189+4];
	add.s64 	%rd217, %rd217, %rd190;
	setp.eq.s32 	%p20, %r20, 1;
	@%p20 bra 	$L__BB1_23;
	ld.global.u32 	%r95, [%rd23+1600004];
	shl.b32 	%r96, %r95, 1;
	mul.wide.s32 	%rd191, %r96, 4;
	add.s64 	%rd192, %rd2, %rd191;
	ld.global.s32 	%rd193, [%rd192+4];
	add.s64 	%rd217, %rd217, %rd193;
	setp.eq.s32 	%p21, %r20, 2;
	@%p21 bra 	$L__BB1_23;
	ld.global.u32 	%r97, [%rd23+1600008];
	shl.b32 	%r98, %r97, 1;
	mul.wide.s32 	%rd194, %r98, 4;
	add.s64 	%rd195, %rd2, %rd194;
	ld.global.s32 	%rd196, [%rd195+4];
	add.s64 	%rd217, %rd217, %rd196;
$L__BB1_23:
	cvt.u32.u64 	%r99, %rd3;
	setp.eq.s32 	%p22, %r99, %r3;
	@%p22 bra 	$L__BB1_25;
	mov.u64 	%rd197, $str$2;
	cvta.global.u64 	%rd198, %rd197;
	mov.u64 	%rd199, $str$1;
	cvta.global.u64 	%rd200, %rd199;
	mov.u64 	%rd201, __unnamed_7;
	cvta.global.u64 	%rd202, %rd201;
	{ // callseq 10, 0
	.param .b64 param0;
	st.param.b64 	[param0], %rd198;
	.param .b64 param1;
	st.param.b64 	[param1], %rd200;
	.param .b32 param2;
	st.param.b32 	[param2], 738;
	.param .b64 param3;
	st.param.b64 	[param3], %rd202;
	.param .b64 param4;
	st.param.b64 	[param4], 1;
	call.uni 
	__assertfail, 
	(
	param0, 
	param1, 
	param2, 
	param3, 
	param4
	);
	} // callseq 10
$L__BB1_25:
	add.s32 	%r101, %r101, 1;
	ld.global.u32 	%r100, [%rd4+8];
	setp.gt.u32 	%p23, %r100, %r101;
	@%p23 bra 	$L__BB1_3;
$L__BB1_26:
	cvta.to.global.u64 	%rd203, %rd31;
	atom.global.add.u64 	%rd204, [%rd203], %rd217;
	cvta.to.global.u64 	%rd205, %rd32;
	mul.wide.s32 	%rd206, %r1, 4;
	add.s64 	%rd207, %rd205, %rd206;
	st.global.u32 	[%rd207], %rd204;
	st.global.u32 	[%rd207+4], %rd217;
$L__BB1_27:
	ret;

}
	// .globl	_Z25run_single_step_embeddingiPvPiiS_mS_mS_mS_mS0_
.visible .entry _Z25run_single_step_embeddingiPvPiiS_mS_mS_mS_mS0_(
	.param .u32 _Z25run_single_step_embeddingiPvPiiS_mS_mS_mS_mS0__param_0,
	.param .u64 .ptr .align 1 _Z25run_single_step_embeddingiPvPiiS_mS_mS_mS_mS0__param_1,
	.param .u64 .ptr .align 1 _Z25run_single_step_embeddingiPvPiiS_mS_mS_mS_mS0__param_2,
	.param .u32 _Z25run_single_step_embeddingiPvPiiS_mS_mS_mS_mS0__param_3,
	.param .u64 .ptr .align 1 _Z25run_single_step_embeddingiPvPiiS_mS_mS_mS_mS0__param_4,
	.param .u64 _Z25run_single_step_embeddingiPvPiiS_mS_mS_mS_mS0__param_5,
	.param .u64 .ptr .align 1 _Z25run_single_step_embeddingiPvPiiS_mS_mS_mS_mS0__param_6,
	.param .u64 _Z25run_single_step_embeddingiPvPiiS_mS_mS_mS_mS0__param_7,
	.param .u64 .ptr .align 1 _Z25run_single_step_embeddingiPvPiiS_mS_mS_mS_mS0__param_8,
	.param .u64 _Z25run_single_step_embeddingiPvPiiS_mS_mS_mS_mS0__param_9,
	.param .u64 .ptr .align 1 _Z25run_single_step_embeddingiPvPiiS_mS_mS_mS_mS0__param_10,
	.param .u64 _Z25run_single_step_embeddingiPvPiiS_mS_mS_mS_mS0__param_11,
	.param .u64 .ptr .align 1 _Z25run_single_step_embeddingiPvPiiS_mS_mS_mS_mS0__param_12
)
{
	.local .align 8 .b8 	__local_depot2[24];
	.reg .b64 	%SP;
	.reg .b64 	%SPL;
	.reg .pred 	%p<67>;
	.reg .b32 	%r<232>;
	.reg .b64 	%rd<164>;
	// demoted variable
	.shared .align 8 .u32 _ZZ25run_single_step_embeddingiPvPiiS_mS_mS_mS_mS0_E13csr_partition_$_0;
	// demoted variable
	.shared .align 4 .u32 _ZZ25run_single_step_embeddingiPvPiiS_mS_mS_mS_mS0_E13csr_partition_$_1;
	// demoted variable
	.shared .align 8 .u64 _ZZ25run_single_step_embeddingiPvPiiS_mS_mS_mS_mS0_E13csr_partition_$_5;
	// demoted variable
	.shared .align 1 .b8 _ZZ25run_single_step_embeddingiPvPiiS_mS_mS_mS_mS0_E22partition_vertex_edges[49120];
	mov.u64 	%SPL, __local_depot2;
	cvta.local.u64 	%SP, %SPL;
	ld.param.u32 	%r109, [_Z25run_single_step_embeddingiPvPiiS_mS_mS_mS_mS0__param_0];
	ld.param.u64 	%rd27, [_Z25run_single_step_embeddingiPvPiiS_mS_mS_mS_mS0__param_1];
	ld.param.u64 	%rd28, [_Z25run_single_step_embeddingiPvPiiS_mS_mS_mS_mS0__param_2];
	ld.param.u32 	%r110, [_Z25run_single_step_embeddingiPvPiiS_mS_mS_mS_mS0__param_3];
	ld.param.u64 	%rd21, [_Z25run_single_step_embeddingiPvPiiS_mS_mS_mS_mS0__param_4];
	ld.param.u64 	%rd23, [_Z25run_single_step_embeddingiPvPiiS_mS_mS_mS_mS0__param_6];
	ld.param.u64 	%rd24, [_Z25run_single_step_embeddingiPvPiiS_mS_mS_mS_mS0__param_7];
	ld.param.u64 	%rd29, [_Z25run_single_step_embeddingiPvPiiS_mS_mS_mS_mS0__param_8];
	ld.param.u64 	%rd25, [_Z25run_single_step_embeddingiPvPiiS_mS_mS_mS_mS0__param_10];
	ld.param.u64 	%rd26, [_Z25run_single_step_embeddingiPvPiiS_mS_mS_mS_mS0__param_12];
	cvta.to.global.u64 	%rd1, %rd27;
	cvta.to.global.u64 	%rd2, %rd29;
	cvta.to.global.u64 	%rd3, %rd28;
	mov.u32 	%r111, %ctaid.x;
	mov.u32 	%r1, %ntid.x;
	mov.u32 	%r2, %tid.x;
	mad.lo.s32 	%r3, %r111, %r1, %r2;
	add.s32 	%r4, %r110, -1;
	setp.lt.s32 	%p1, %r110, 1;
	mov.u32 	%r193, %r4;
	@%p1 bra 	$L__BB2_5;
	mov.b32 	%r192, 0;
$L__BB2_2:
	shl.b32 	%r113, %r192, 1;
	mul.wide.u32 	%rd30, %r113, 4;
	add.s64 	%rd4, %rd3, %rd30;
	ld.global.u32 	%r114, [%rd4];
	setp.lt.s32 	%p2, %r3, %r114;
	@%p2 bra 	$L__BB2_4;
	ld.global.u32 	%r115, [%rd4+4];
	setp.le.s32 	%p3, %r3, %r115;
	mov.u32 	%r193, %r192;
	@%p3 bra 	$L__BB2_5;
$L__BB2_4:
	add.s32 	%r192, %r192, 1;
	setp.ne.s32 	%p4, %r192, %r110;
	mov.u32 	%r193, %r4;
	@%p4 bra 	$L__BB2_2;
$L__BB2_5:
	shl.b32 	%r116, %r193, 1;
	mul.wide.s32 	%rd31, %r116, 4;
	add.s64 	%rd32, %rd3, %rd31;
	ld.global.u32 	%r8, [%rd32];
	ld.global.u32 	%r9, [%rd32+4];
	sub.s32 	%r10, %r9, %r8;
	shl.b32 	%r11, %r10, 4;
	ld.global.u32 	%r196, [%rd1+10241248];
	setp.lt.s32 	%p5, %r9, %r196;
	setp.gt.s32 	%p6, %r9, -1;
	and.pred  	%p7, %p6, %p5;
	@%p7 bra 	$L__BB2_7;
	mov.u64 	%rd33, $str$9;
	cvta.global.u64 	%rd34, %rd33;
	mov.u64 	%rd35, $str$1;
	cvta.global.u64 	%rd36, %rd35;
	mov.u64 	%rd37, __unnamed_2;
	cvta.global.u64 	%rd38, %rd37;
	{ // callseq 11, 0
	.param .b64 param0;
	st.param.b64 	[param0], %rd34;
	.param .b64 param1;
	st.param.b64 	[param1], %rd36;
	.param .b32 param2;
	st.param.b32 	[param2], 227;
	.param .b64 param3;
	st.param.b64 	[param3], %rd38;
	.param .b64 param4;
	st.param.b64 	[param4], 1;
	call.uni 
	__assertfail, 
	(
	param0, 
	param1, 
	param2, 
	param3, 
	param4
	);
	} // callseq 11
	ld.global.u32 	%r196, [%rd1+10241248];
$L__BB2_7:
	mul.wide.s32 	%rd39, %r9, 16;
	add.s64 	%rd40, %rd1, %rd39;
	add.s64 	%rd5, %rd40, 12;
	ld.global.u32 	%r197, [%rd40+12];
	setp.ne.s32 	%p8, %r197, -1;
	@%p8 bra 	$L__BB2_11;
	setp.lt.s32 	%p9, %r9, %r196;
	setp.gt.s32 	%p10, %r9, -1;
	and.pred  	%p11, %p10, %p9;
	@%p11 bra 	$L__BB2_10;
	add.u64 	%rd41, %SP, 16;
	add.u64 	%rd42, %SPL, 16;
	st.local.v2.u32 	[%rd42], {%r9, %r196};
	mov.u64 	%rd43, $str$7;
	cvta.global.u64 	%rd44, %rd43;
	{ // callseq 12, 0
	.param .b64 param0;
	st.param.b64 	[param0], %rd44;
	.param .b64 param1;
	st.param.b64 	[param1], %rd41;
	.param .b32 retval0;
	call.uni (retval0), 
	vprintf, 
	(
	param0, 
	param1
	);
	ld.param.b32 	%r117, [retval0];
	} // callseq 12
	mov.u64 	%rd45, $str$8;
	cvta.global.u64 	%rd46, %rd45;
	mov.u64 	%rd47, $str$1;
	cvta.global.u64 	%rd48, %rd47;
	mov.u64 	%rd49, __unnamed_1;
	cvta.global.u64 	%rd50, %rd49;
	{ // callseq 13, 0
	.param .b64 param0;
	st.param.b64 	[param0], %rd46;
	.param .b64 param1;
	st.param.b64 	[param1], %rd48;
	.param .b32 param2;
	st.param.b32 	[param2], 219;
	.param .b64 param3;
	st.param.b64 	[param3], %rd50;
	.param .b64 param4;
	st.param.b64 	[param4], 1;
	call.uni 
	__assertfail, 
	(
	param0, 
	param1, 
	param2, 
	param3, 
	param4
	);
	} // callseq 13
	ld.global.u32 	%r196, [%rd1+10241248];
$L__BB2_10:
	ld.global.u32 	%r197, [%rd5+-4];
$L__BB2_11:
	setp.lt.s32 	%p12, %r8, %r196;
	setp.gt.s32 	%p13, %r8, -1;
	and.pred  	%p14, %p13, %p12;
	@%p14 bra 	$L__BB2_13;
	add.u64 	%rd51, %SP, 16;
	add.u64 	%rd52, %SPL, 16;
	st.local.v2.u32 	[%rd52], {%r8, %r196};
	mov.u64 	%rd53, $str$7;
	cvta.global.u64 	%rd54, %rd53;
	{ // callseq 14, 0
	.param .b64 param0;
	st.param.b64 	[param0], %rd54;
	.param .b64 param1;
	st.param.b64 	[param1], %rd51;
	.param .b32 retval0;
	call.uni (retval0), 
	vprintf, 
	(
	param0, 
	param1
	);
	ld.param.b32 	%r119, [retval0];
	} // callseq 14
	mov.u64 	%rd55, $str$8;
	cvta.global.u64 	%rd56, %rd55;
	mov.u64 	%rd57, $str$1;
	cvta.global.u64 	%rd58, %rd57;
	mov.u64 	%rd59, __unnamed_1;
	cvta.global.u64 	%rd60, %rd59;
	{ // callseq 15, 0
	.param .b64 param0;
	st.param.b64 	[param0], %rd56;
	.param .b64 param1;
	st.param.b64 	[param1], %rd58;
	.param .b32 param2;
	st.param.b32 	[param2], 219;
	.param .b64 param3;
	st.param.b64 	[param3], %rd60;
	.param .b64 param4;
	st.param.b64 	[param4], 1;
	call.uni 
	__assertfail, 
	(
	param0, 
	param1, 
	param2, 
	param3, 
	param4
	);
	} // callseq 15
$L__BB2_13:
	mul.wide.s32 	%rd61, %r8, 16;
	add.s64 	%rd62, %rd1, %rd61;
	ld.global.u32 	%r21, [%rd62+8];
	sub.s32 	%r22, %r197, %r21;
	add.s32 	%r23, %r22, 1;
	mul.wide.s32 	%rd63, %r23, 4;
	add.s32 	%r121, %r11, 16;
	cvt.s64.s32 	%rd64, %r121;
	add.s64 	%rd65, %rd63, %rd64;
	setp.lt.u64 	%p15, %rd65, 49121;
	@%p15 bra 	$L__BB2_15;
	mov.u64 	%rd66, $str$3;
	cvta.global.u64 	%rd67, %rd66;
	mov.u64 	%rd68, $str$1;
	cvta.global.u64 	%rd69, %rd68;
	mov.u64 	%rd70, __unnamed_8;
	cvta.global.u64 	%rd71, %rd70;
	{ // callseq 16, 0
	.param .b64 param0;
	st.param.b64 	[param0], %rd67;
	.param .b64 param1;
	st.param.b64 	[param1], %rd69;
	.param .b32 param2;
	st.param.b32 	[param2], 782;
	.param .b64 param3;
	st.param.b64 	[param3], %rd71;
	.param .b64 param4;
	st.param.b64 	[param4], 1;
	call.uni 
	__assertfail, 
	(
	param0, 
	param1, 
	param2, 
	param3, 
	param4
	);
	} // callseq 16
$L__BB2_15:
	st.shared.u32 	[_ZZ25run_single_step_embeddingiPvPiiS_mS_mS_mS_mS0_E13csr_partition_$_0], %r8;
	st.shared.u32 	[_ZZ25run_single_step_embeddingiPvPiiS_mS_mS_mS_mS0_E13csr_partition_$_1], %r9;
	cvt.s64.s32 	%rd72, %r11;
	mov.u32 	%r122, _ZZ25run_single_step_embeddingiPvPiiS_mS_mS_mS_mS0_E22partition_vertex_edges;
	cvt.u64.u32 	%rd73, %r122;
	cvta.shared.u64 	%rd74, %rd73;
	add.s64 	%rd75, %rd74, %rd72;
	add.s64 	%rd76, %rd75, 16;
	st.shared.u64 	[_ZZ25run_single_step_embeddingiPvPiiS_mS_mS_mS_mS0_E13csr_partition_$_5], %rd76;
	setp.lt.s32 	%p16, %r10, 1;
	@%p16 bra 	$L__BB2_20;
	mov.b32 	%r198, 0;
$L__BB2_17:
	add.s32 	%r26, %r198, %r2;
	setp.gt.u32 	%p17, %r26, %r10;
	@%p17 bra 	$L__BB2_19;
	add.s32 	%r124, %r26, %r8;
	mul.wide.u32 	%rd77, %r124, 16;
	add.s64 	%rd78, %rd1, %rd77;
	ld.global.u32 	%r125, [%rd78];
	ld.global.u32 	%r126, [%rd78+4];
	ld.global.u32 	%r127, [%rd78+8];
	ld.global.u32 	%r128, [%rd78+12];
	shl.b32 	%r129, %r26, 4;
	mov.u32 	%r130, _ZZ25run_single_step_embeddingiPvPiiS_mS_mS_mS_mS0_E22partition_vertex_edges;
	add.s32 	%r131, %r130, %r129;
	st.shared.u32 	[%r131], %r125;
	st.shared.u32 	[%r131+4], %r126;
	st.shared.u32 	[%r131+8], %r127;
	st.shared.u32 	[%r131+12], %r128;
$L__BB2_19:
	add.s32 	%r198, %r198, %r1;
	setp.lt.s32 	%p18, %r198, %r10;
	@%p18 bra 	$L__BB2_17;
$L__BB2_20:
	setp.lt.s32 	%p19, %r22, 0;
	@%p19 bra 	$L__BB2_25;
	mov.u32 	%r133, _ZZ25run_single_step_embeddingiPvPiiS_mS_mS_mS_mS0_E22partition_vertex_edges;
	add.s32 	%r24, %r133, %r11;
	mov.b32 	%r199, 0;
$L__BB2_22:
	add.s32 	%r29, %r199, %r2;
	setp.gt.u32 	%p20, %r29, %r23;
	@%p20 bra 	$L__BB2_24;
	add.s32 	%r134, %r29, %r21;
	mul.wide.u32 	%rd79, %r134, 4;
	add.s64 	%rd80, %rd1, %rd79;
	ld.global.u32 	%r135, [%rd80+1600000];
	shl.b32 	%r136, %r29, 2;
	add.s32 	%r137, %r24, %r136;
	st.shared.u32 	[%r137+16], %r135;
$L__BB2_24:
	add.s32 	%r199, %r199, %r1;
	setp.le.s32 	%p21, %r199, %r22;
	@%p21 bra 	$L__BB2_22;
$L__BB2_25:
	ld.param.u64 	%rd162, [_Z25run_single_step_embeddingiPvPiiS_mS_mS_mS_mS0__param_5];
	bar.sync 	0;
	cvt.s64.s32 	%rd6, %r3;
	setp.le.u64 	%p22, %rd162, %rd6;
	@%p22 bra 	$L__BB2_68;
	cvta.to.global.u64 	%rd81, %rd21;
	mad.lo.s64 	%rd7, %rd6, 24, %rd81;
	shl.b32 	%r138, %r3, 1;
	cvta.to.global.u64 	%rd82, %rd25;
	mul.wide.s32 	%rd83, %r138, 4;
	add.s64 	%rd84, %rd82, %rd83;
	ld.global.u32 	%r31, [%rd84];
	ld.global.u32 	%r139, [%rd7+8];
	setp.eq.s32 	%p23, %r139, 0;
	mov.u32 	%r229, %r31;
	@%p23 bra 	$L__BB2_42;
	add.u64 	%rd8, %SPL, 0;
	cvta.to.global.u64 	%rd9, %rd23;
	mov.b32 	%r201, 0;
	mov.u64 	%rd86, $str$13;
	mov.u32 	%r229, %r31;
$L__BB2_28:
	mov.u32 	%r34, %r229;
	ld.global.u64 	%rd163, [%rd7];
	setp.ge.u64 	%p24, %rd163, %rd24;
	@%p24 bra 	$L__BB2_30;
	cvta.global.u64 	%rd87, %rd86;
	mov.u64 	%rd88, $str$1;
	cvta.global.u64 	%rd89, %rd88;
	mov.u64 	%rd90, __unnamed_5;
	cvta.global.u64 	%rd91, %rd90;
	{ // callseq 17, 0
	.param .b64 param0;
	st.param.b64 	[param0], %rd87;
	.param .b64 param1;
	st.param.b64 	[param1], %rd89;
	.param .b32 param2;
	st.param.b32 	[param2], 525;
	.param .b64 param3;
	st.param.b64 	[param3], %rd91;
	.param .b64 param4;
	st.param.b64 	[param4], 1;
	call.uni 
	__assertfail, 
	(
	param0, 
	param1, 
	param2, 
	param3, 
	param4
	);
	} // callseq 17
	ld.global.u64 	%rd163, [%rd7];
$L__BB2_30:
	sub.s64 	%rd92, %rd163, %rd24;
	add.s64 	%rd93, %rd9, %rd92;
	mul.wide.u32 	%rd94, %r201, 4;
	add.s64 	%rd95, %rd93, %rd94;
	ld.global.u32 	%r141, [%rd95];
	ld.shared.u32 	%r203, [_ZZ25run_single_step_embeddingiPvPiiS_mS_mS_mS_mS0_E13csr_partition_$_1];
	setp.le.s32 	%p25, %r141, %r203;
	ld.shared.u32 	%r205, [_ZZ25run_single_step_embeddingiPvPiiS_mS_mS_mS_mS0_E13csr_partition_$_0];
	setp.le.s32 	%p26, %r205, %r141;
	and.pred  	%p27, %p25, %p26;
	@%p27 bra 	$L__BB2_32;
	st.local.v2.u32 	[%rd8], {%r141, %r203};
	st.local.u32 	[%rd8+8], %r205;
	mov.u64 	%rd96, $str$10;
	cvta.global.u64 	%rd97, %rd96;
	add.u64 	%rd98, %SP, 0;
	{ // callseq 18, 0
	.param .b64 param0;
	st.param.b64 	[param0], %rd97;
	.param .b64 param1;
	st.param.b64 	[param1], %rd98;
	.param .b32 retval0;
	call.uni (retval0), 
	vprintf, 
	(
	param0, 
	param1
	);
	ld.param.b32 	%r143, [retval0];
	} // callseq 18
	mov.u64 	%rd99, $str$8;
	cvta.global.u64 	%rd100, %rd99;
	mov.u64 	%rd101, $str$1;
	cvta.global.u64 	%rd102, %rd101;
	mov.u64 	%rd103, __unnamed_3;
	cvta.global.u64 	%rd104, %rd103;
	{ // callseq 19, 0
	.param .b64 param0;
	st.param.b64 	[param0], %rd100;
	.param .b64 param1;
	st.param.b64 	[param1], %rd102;
	.param .b32 param2;
	st.param.b32 	[param2], 314;
	.param .b64 param3;
	st.param.b64 	[param3], %rd104;
	.param .b64 param4;
	st.param.b64 	[param4], 1;
	call.uni 
	__assertfail, 
	(
	param0, 
	param1, 
	param2, 
	param3, 
	param4
	);
	} // callseq 19
	ld.shared.u32 	%r205, [_ZZ25run_single_step_embeddingiPvPiiS_mS_mS_mS_mS0_E13csr_partition_$_0];
	ld.shared.u32 	%r203, [_ZZ25run_single_step_embeddingiPvPiiS_mS_mS_mS_mS0_E13csr_partition_$_1];
$L__BB2_32:
	sub.s32 	%r145, %r141, %r205;
	shl.b32 	%r146, %r145, 4;
	mov.u32 	%r147, _ZZ25run_single_step_embeddingiPvPiiS_mS_mS_mS_mS0_E22partition_vertex_edges;
	add.s32 	%r148, %r147, %r146;
	ld.shared.u32 	%r42, [%r148+8];
	setp.le.s32 	%p28, %r141, %r203;
	setp.ge.s32 	%p29, %r141, %r205;
	and.pred  	%p30, %p28, %p29;
	@%p30 bra 	$L__BB2_34;
	mov.u64 	%rd105, $str$11;
	cvta.global.u64 	%rd106, %rd105;
	mov.u64 	%rd107, $str$1;
	cvta.global.u64 	%rd108, %rd107;
	mov.u64 	%rd109, __unnamed_4;
	cvta.global.u64 	%rd110, %rd109;
	{ // callseq 20, 0
	.param .b64 param0;
	st.param.b64 	[param0], %rd106;
	.param .b64 param1;
	st.param.b64 	[param1], %rd108;
	.param .b32 param2;
	st.param.b32 	[param2], 322;
	.param .b64 param3;
	st.param.b64 	[param3], %rd110;
	.param .b64 param4;
	st.param.b64 	[param4], 1;
	call.uni 
	__assertfail, 
	(
	param0, 
	param1, 
	param2, 
	param3, 
	param4
	);
	} // callseq 20
	ld.shared.u32 	%r205, [_ZZ25run_single_step_embeddingiPvPiiS_mS_mS_mS_mS0_E13csr_partition_$_0];
$L__BB2_34:
	sub.s32 	%r149, %r141, %r205;
	shl.b32 	%r150, %r149, 4;
	mov.u32 	%r151, _ZZ25run_single_step_embeddingiPvPiiS_mS_mS_mS_mS0_E22partition_vertex_edges;
	add.s32 	%r152, %r151, %r150;
	ld.shared.u32 	%r153, [%r152+12];
	setp.eq.s32 	%p31, %r42, -1;
	setp.lt.s32 	%p32, %r153, %r42;
	or.pred  	%p33, %p31, %p32;
	mov.u32 	%r229, %r34;
	@%p33 bra 	$L__BB2_41;
	add.s32 	%r46, %r153, 1;
	sub.s32 	%r155, %r46, %r42;
	and.b32  	%r47, %r155, 3;
	setp.eq.s32 	%p34, %r47, 0;
	mov.u32 	%r206, %r42;
	mov.u32 	%r229, %r34;
	@%p34 bra 	$L__BB2_39;
	mul.wide.s32 	%rd111, %r42, 4;
	add.s64 	%rd16, %rd1, %rd111;
	ld.global.u32 	%r156, [%rd16+1600000];
	add.s32 	%r229, %r34, 1;
	mul.wide.s32 	%rd112, %r34, 4;
	add.s64 	%rd17, %rd2, %rd112;
	st.global.u32 	[%rd17], %r156;
	add.s32 	%r206, %r42, 1;
	setp.eq.s32 	%p35, %r47, 1;
	@%p35 bra 	$L__BB2_39;
	ld.global.u32 	%r157, [%rd16+1600004];
	add.s32 	%r229, %r34, 2;
	st.global.u32 	[%rd17+4], %r157;
	add.s32 	%r206, %r42, 2;
	setp.eq.s32 	%p36, %r47, 2;
	@%p36 bra 	$L__BB2_39;
	ld.global.u32 	%r158, [%rd16+1600008];
	add.s32 	%r229, %r34, 3;
	st.global.u32 	[%rd17+8], %r158;
	add.s32 	%r206, %r42, 3;
$L__BB2_39:
	sub.s32 	%r159, %r153, %r42;
	setp.lt.u32 	%p37, %r159, 3;
	@%p37 bra 	$L__BB2_41;
$L__BB2_40:
	mul.wide.s32 	%rd113, %r206, 4;
	add.s64 	%rd114, %rd1, %rd113;
	ld.global.u32 	%r160, [%rd114+1600000];
	mul.wide.s32 	%rd115, %r229, 4;
	add.s64 	%rd116, %rd2, %rd115;
	st.global.u32 	[%rd116], %r160;
	ld.global.u32 	%r161, [%rd114+1600004];
	st.global.u32 	[%rd116+4], %r161;
	ld.global.u32 	%r162, [%rd114+1600008];
	st.global.u32 	[%rd116+8], %r162;
	ld.global.u32 	%r163, [%rd114+1600012];
	add.s32 	%r229, %r229, 4;
	st.global.u32 	[%rd116+12], %r163;
	add.s32 	%r206, %r206, 4;
	setp.ne.s32 	%p38, %r206, %r46;
	@%p38 bra 	$L__BB2_40;
$L__BB2_41:
	add.s32 	%r201, %r201, 1;
	ld.global.u32 	%r164, [%rd7+8];
	setp.gt.u32 	%p39, %r164, %r201;
	@%p39 bra 	$L__BB2_28;
$L__BB2_42:
	setp.lt.s32 	%p40, %r109, 2;
	@%p40 bra 	$L__BB2_67;
	add.u64 	%rd117, %SP, 0;
	add.u64 	%rd10, %SPL, 0;
	add.s64 	%rd11, %rd2, 8;
	add.u64 	%rd12, %SPL, 0;
	mov.b32 	%r212, 1;
	mov.u64 	%rd138, $str$10;
	mov.u64 	%rd141, $str$8;
	mov.u32 	%r215, %r31;
$L__BB2_44:
	mov.u32 	%r65, %r229;
	setp.ge.s32 	%p41, %r215, %r65;
	@%p41 bra 	$L__BB2_66;
	mov.u32 	%r229, %r65;
$L__BB2_46:
	mov.u32 	%r67, %r229;
	mul.wide.s32 	%rd119, %r215, 4;
	add.s64 	%rd120, %rd2, %rd119;
	ld.global.u32 	%r68, [%rd120];
	setp.lt.s32 	%p42, %r68, %r8;
	setp.gt.s32 	%p43, %r68, %r9;
	or.pred  	%p44, %p42, %p43;
	@%p44 bra 	$L__BB2_52;
	ld.shared.u32 	%r217, [_ZZ25run_single_step_embeddingiPvPiiS_mS_mS_mS_mS0_E13csr_partition_$_1];
	setp.le.s32 	%p51, %r68, %r217;
	ld.shared.u32 	%r219, [_ZZ25run_single_step_embeddingiPvPiiS_mS_mS_mS_mS0_E13csr_partition_$_0];
	setp.le.s32 	%p52, %r219, %r68;
	and.pred  	%p53, %p51, %p52;
	@%p53 bra 	$L__BB2_49;
	st.local.v2.u32 	[%rd10], {%r68, %r217};
	st.local.u32 	[%rd10+8], %r219;
	cvta.global.u64 	%rd139, %rd138;
	{ // callseq 24, 0
	.param .b64 param0;
	st.param.b64 	[param0], %rd139;
	.param .b64 param1;
	st.param.b64 	[param1], %rd117;
	.param .b32 retval0;
	call.uni (retval0), 
	vprintf, 
	(
	param0, 
	param1
	);
	ld.param.b32 	%r169, [retval0];
	} // callseq 24
	cvta.global.u64 	%rd142, %rd141;
	mov.u64 	%rd143, $str$1;
	cvta.global.u64 	%rd144, %rd143;
	mov.u64 	%rd145, __unnamed_3;
	cvta.global.u64 	%rd146, %rd145;
	{ // callseq 25, 0
	.param .b64 param0;
	st.param.b64 	[param0], %rd142;
	.param .b64 param1;
	st.param.b64 	[param1], %rd144;
	.param .b32 param2;
	st.param.b32 	[param2], 314;
	.param .b64 param3;
	st.param.b64 	[param3], %rd146;
	.param .b64 param4;
	st.param.b64 	[param4], 1;
	call.uni 
	__assertfail, 
	(
	param0, 
	param1, 
	param2, 
	param3, 
	param4
	);
	} // callseq 25
	ld.shared.u32 	%r219, [_ZZ25run_single_step_embeddingiPvPiiS_mS_mS_mS_mS0_E13csr_partition_$_0];
	ld.shared.u32 	%r217, [_ZZ25run_single_step_embeddingiPvPiiS_mS_mS_mS_mS0_E13csr_partition_$_1];
$L__BB2_49:
	sub.s32 	%r171, %r68, %r219;
	shl.b32 	%r172, %r171, 4;
	mov.u32 	%r173, _ZZ25run_single_step_embeddingiPvPiiS_mS_mS_mS_mS0_E22partition_vertex_edges;
	add.s32 	%r174, %r173, %r172;
	ld.shared.u32 	%r221, [%r174+8];
	setp.le.s32 	%p54, %r68, %r217;
	setp.ge.s32 	%p55, %r68, %r219;
	and.pred  	%p56, %p54, %p55;
	@%p56 bra 	$L__BB2_51;
	mov.u64 	%rd147, $str$11;
	cvta.global.u64 	%rd148, %rd147;
	mov.u64 	%rd149, $str$1;
	cvta.global.u64 	%rd150, %rd149;
	mov.u64 	%rd151, __unnamed_4;
	cvta.global.u64 	%rd152, %rd151;
	{ // callseq 26, 0
	.param .b64 param0;
	st.param.b64 	[param0], %rd148;
	.param .b64 param1;
	st.param.b64 	[param1], %rd150;
	.param .b32 param2;
	st.param.b32 	[param2], 322;
	.param .b64 param3;
	st.param.b64 	[param3], %rd152;
	.param .b64 param4;
	st.param.b64 	[param4], 1;
	call.uni 
	__assertfail, 
	(
	param0, 
	param1, 
	param2, 
	param3, 
	param4
	);
	} // callseq 26
	ld.shared.u32 	%r219, [_ZZ25run_single_step_embeddingiPvPiiS_mS_mS_mS_mS0_E13csr_partition_$_0];
$L__BB2_51:
	sub.s32 	%r175, %r68, %r219;
	shl.b32 	%r176, %r175, 4;
	mov.u32 	%r177, _ZZ25run_single_step_embeddingiPvPiiS_mS_mS_mS_mS0_E22partition_vertex_edges;
	add.s32 	%r178, %r177, %r176;
	ld.shared.u32 	%r222, [%r178+12];
	bra.uni 	$L__BB2_57;
$L__BB2_52:
	ld.global.u32 	%r220, [%rd1+10241248];
	setp.lt.s32 	%p45, %r68, %r220;
	setp.gt.s32 	%p46, %r68, -1;
	and.pred  	%p47, %p46, %p45;
	@%p47 bra 	$L__BB2_54;
	st.local.v2.u32 	[%rd12], {%r68, %r220};
	mov.u64 	%rd121, $str$7;
	cvta.global.u64 	%rd122, %rd121;
	add.u64 	%rd123, %SP, 0;
	{ // callseq 21, 0
	.param .b64 param0;
	st.param.b64 	[param0], %rd122;
	.param .b64 param1;
	st.param.b64 	[param1], %rd123;
	.param .b32 retval0;
	call.uni (retval0), 
	vprintf, 
	(
	param0, 
	param1
	);
	ld.param.b32 	%r166, [retval0];
	} // callseq 21
	mov.u64 	%rd124, $str$8;
	cvta.global.u64 	%rd125, %rd124;
	mov.u64 	%rd126, $str$1;
	cvta.global.u64 	%rd127, %rd126;
	mov.u64 	%rd128, __unnamed_1;
	cvta.global.u64 	%rd129, %rd128;
	{ // callseq 22, 0
	.param .b64 param0;
	st.param.b64 	[param0], %rd125;
	.param .b64 param1;
	st.param.b64 	[param1], %rd127;
	.param .b32 param2;
	st.param.b32 	[param2], 219;
	.param .b64 param3;
	st.param.b64 	[param3], %rd129;
	.param .b64 param4;
	st.param.b64 	[param4], 1;
	call.uni 
	__assertfail, 
	(
	param0, 
	param1, 
	param2, 
	param3, 
	param4
	);
	} // callseq 22
	ld.global.u32 	%r220, [%rd1+10241248];
$L__BB2_54:
	mul.wide.s32 	%rd130, %r68, 16;
	add.s64 	%rd131, %rd1, %rd130;
	add.s64 	%rd18, %rd131, 8;
	ld.global.u32 	%r221, [%rd131+8];
	setp.lt.s32 	%p48, %r68, %r220;
	and.pred  	%p50, %p46, %p48;
	@%p50 bra 	$L__BB2_56;
	mov.u64 	%rd132, $str$9;
	cvta.global.u64 	%rd133, %rd132;
	mov.u64 	%rd134, $str$1;
	cvta.global.u64 	%rd135, %rd134;
	mov.u64 	%rd136, __unnamed_2;
	cvta.global.u64 	%rd137, %rd136;
	{ // callseq 23, 0
	.param .b64 param0;
	st.param.b64 	[param0], %rd133;
	.param .b64 param1;
	st.param.b64 	[param1], %rd135;
	.param .b32 param2;
	st.param.b32 	[param2], 227;
	.param .b64 param3;
	st.param.b64 	[param3], %rd137;
	.param .b64 param4;
	st.param.b64 	[param4], 1;
	call.uni 
	__assertfail, 
	(
	param0, 
	param1, 
	param2, 
	param3, 
	param4
	);
	} // callseq 23
$L__BB2_56:
	ld.global.u32 	%r222, [%rd18+4];
$L__BB2_57:
	setp.eq.s32 	%p57, %r221, -1;
	setp.lt.s32 	%p58, %r222, %r221;
	or.pred  	%p59, %p57, %p58;
	mov.u32 	%r229, %r67;
	@%p59 bra 	$L__BB2_65;
	sub.s32 	%r180, %r222, %r221;
	add.s32 	%r181, %r180, 1;
	and.b32  	%r86, %r181, 3;
	setp.eq.s32 	%p60, %r86, 0;
	mov.u32 	%r223, %r221;
	mov.u32 	%r229, %r67;
	@%p60 bra 	$L__BB2_62;
	mul.wide.s32 	%rd153, %r221, 4;
	add.s64 	%rd19, %rd1, %rd153;
	ld.global.u32 	%r182, [%rd19+1600000];
	add.s32 	%r229, %r67, 1;
	mul.wide.s32 	%rd154, %r67, 4;
	add.s64 	%rd20, %rd2, %rd154;
	st.global.u32 	[%rd20], %r182;
	add.s32 	%r223, %r221, 1;
	setp.eq.s32 	%p61, %r86, 1;
	@%p61 bra 	$L__BB2_62;
	ld.global.u32 	%r183, [%rd19+1600004];
	add.s32 	%r229, %r67, 2;
	st.global.u32 	[%rd20+4], %r183;
	add.s32 	%r223, %r221, 2;
	setp.eq.s32 	%p62, %r86, 2;
	@%p62 bra 	$L__BB2_62;
	ld.global.u32 	%r184, [%rd19+1600008];
	add.s32 	%r229, %r67, 3;
	st.global.u32 	[%rd20+8], %r184;
	add.s32 	%r223, %r221, 3;
$L__BB2_62:
	sub.s32 	%r185, %r222, %r221;
	setp.lt.u32 	%p63, %r185, 3;
	@%p63 bra 	$L__BB2_65;
	sub.s32 	%r227, %r223, %r222;
	add.s32 	%r226, %r223, -1;
$L__BB2_64:
	add.s32 	%r186, %r226, 1;
	mul.wide.s32 	%rd155, %r229, 4;
	add.s64 	%rd156, %rd11, %rd155;
	mul.wide.s32 	%rd157, %r186, 4;
	add.s64 	%rd158, %rd1, %rd157;
	ld.global.u32 	%r187, [%rd158+1600000];
	st.global.u32 	[%rd156+-8], %r187;
	ld.global.u32 	%r188, [%rd158+1600004];
	st.global.u32 	[%rd156+-4], %r188;
	ld.global.u32 	%r189, [%rd158+1600008];
	st.global.u32 	[%rd156], %r189;
	ld.global.u32 	%r190, [%rd158+1600012];
	add.s32 	%r229, %r229, 4;
	st.global.u32 	[%rd156+4], %r190;
	add.s32 	%r227, %r227, 4;
	add.s32 	%r226, %r226, 4;
	setp.ne.s32 	%p64, %r227, 1;
	@%p64 bra 	$L__BB2_64;
$L__BB2_65:
	add.s32 	%r215, %r215, 1;
	setp.ne.s32 	%p65, %r215, %r65;
	@%p65 bra 	$L__BB2_46;
$L__BB2_66:
	add.s32 	%r212, %r212, 1;
	setp.ne.s32 	%p66, %r212, %r109;
	mov.u32 	%r215, %r65;
	@%p66 bra 	$L__BB2_44;
$L__BB2_67:
	sub.s32 	%r191, %r229, %r31;
	cvta.to.global.u64 	%rd159, %rd26;
	shl.b64 	%rd160, %rd6, 2;
	add.s64 	%rd161, %rd159, %rd160;
	st.global.u32 	[%rd161], %r191;
$L__BB2_68:
	ret;

}
	// .globl	_Z28run_hop_parallel_single_stepiiPvS_mPiS0_S0_S0_S0_PyS1_
.visible .entry _Z28run_hop_parallel_single_stepiiPvS_mPiS0_S0_S0_S0_PyS1_(
	.param .u32 _Z28run_hop_parallel_single_stepiiPvS_mPiS0_S0_S0_S0_PyS1__param_0,
	.param .u32 _Z28run_hop_parallel_single_stepiiPvS_mPiS0_S0_S0_S0_PyS1__param_1,
	.param .u64 .ptr .align 1 _Z28run_hop_parallel_single_stepiiPvS_mPiS0_S0_S0_S0_PyS1__param_2,
	.param .u64 .ptr .align 1 _Z28run_hop_parallel_single_stepiiPvS_mPiS0_S0_S0_S0_PyS1__param_3,
	.param .u64 _Z28run_hop_parallel_single_stepiiPvS_mPiS0_S0_S0_S0_PyS1__param_4,
	.param .u64 .ptr .align 1 _Z28run_hop_parallel_single_stepiiPvS_mPiS0_S0_S0_S0_PyS1__param_5,
	.param .u64 .ptr .align 1 _Z28run_hop_parallel_single_stepiiPvS_mPiS0_S0_S0_S0_PyS1__param_6,
	.param .u64 .ptr .align 1 _Z28run_hop_parallel_single_stepiiPvS_mPiS0_S0_S0_S0_PyS1__param_7,
	.param .u64 .ptr .align 1 _Z28run_hop_parallel_single_stepiiPvS_mPiS0_S0_S0_S0_PyS1__param_8,
	.param .u64 .ptr .align 1 _Z28run_hop_parallel_single_stepiiPvS_mPiS0_S0_S0_S0_PyS1__param_9,
	.param .u64 .ptr .align 1 _Z28run_hop_parallel_single_stepiiPvS_mPiS0_S0_S0_S0_PyS1__param_10,
	.param .u64 .ptr .align 1 _Z28run_hop_parallel_single_stepiiPvS_mPiS0_S0_S0_S0_PyS1__param_11
)
{
	.local .align 8 .b8 	__local_depot3[16];
	.reg .b64 	%SP;
	.reg .b64 	%SPL;
	.reg .pred 	%p<142>;
	.reg .b16 	%rs<10>;
	.reg .b32 	%r<536>;
	.reg .b64 	%rd<210>;
	// demoted variable
	.shared .align 4 .b8 _ZZ28run_hop_parallel_single_stepiiPvS_mPiS0_S0_S0_S0_PyS1_E8vertices[40];
	// demoted variable
	.shared .align 4 .u32 _ZZ28run_hop_parallel_single_stepiiPvS_mPiS0_S0_S0_S0_PyS1_E13n_vertex_load;
	// demoted variable
	.shared .align 4 .b8 _ZZ28run_hop_parallel_single_stepiiPvS_mPiS0_S0_S0_S0_PyS1_E18thread_idx_to_load[8192];
	// demoted variable
	.shared .align 4 .u32 _ZZ28run_hop_parallel_single_stepiiPvS_mPiS0_S0_S0_S0_PyS1_E18last_hop_vertex_id;
	// demoted variable
	.shared .align 4 .u32 _ZZ28run_hop_parallel_single_stepiiPvS_mPiS0_S0_S0_S0_PyS1_E31last_hop_vertex_roots_remaining;
	// demoted variable
	.shared .align 4 .u32 _ZZ28run_hop_parallel_single_stepiiPvS_mPiS0_S0_S0_S0_PyS1_E26last_hop_vertex_roots_done;
	// demoted variable
	.shared .align 4 .b8 _ZZ28run_hop_parallel_single_stepiiPvS_mPiS0_S0_S0_S0_PyS1_E15shmem_csr_edges[8192];
	// demoted variable
	.shared .align 4 .b8 _ZZ28run_hop_parallel_single_stepiiPvS_mPiS0_S0_S0_S0_PyS1_E24hop_vertex_in_shared_mem[40];
	// demoted variable
	.shared .align 4 .b8 _ZZ28run_hop_parallel_single_stepiiPvS_mPiS0_S0_S0_S0_PyS1_E41hop_vertices_in_shared_mem_start_edge_idx[40];
	// demoted variable
	.shared .align 4 .b8 _ZZ28run_hop_parallel_single_stepiiPvS_mPiS0_S0_S0_S0_PyS1_E39hop_vertices_in_shared_mem_end_edge_idx[40];
	// demoted variable
	.shared .align 4 .u32 _ZZ28run_hop_parallel_single_stepiiPvS_mPiS0_S0_S0_S0_PyS1_E31hop_vertices_in_shared_mem_size;
	// demoted variable
	.shared .align 4 .u32 _ZZ28run_hop_parallel_single_stepiiPvS_mPiS0_S0_S0_S0_PyS1_E20shmem_csr_edges_size;
	mov.u64 	%SPL, __local_depot3;
	cvta.local.u64 	%SP, %SPL;
	ld.param.u32 	%r227, [_Z28run_hop_parallel_single_stepiiPvS_mPiS0_S0_S0_S0_PyS1__param_1];
	ld.param.u64 	%rd24, [_Z28run_hop_parallel_single_stepiiPvS_mPiS0_S0_S0_S0_PyS1__param_2];
	ld.param.u64 	%rd25, [_Z28run_hop_parallel_single_stepiiPvS_mPiS0_S0_S0_S0_PyS1__param_3];
	ld.param.u64 	%rd26, [_Z28run_hop_parallel_single_stepiiPvS_mPiS0_S0_S0_S0_PyS1__param_5];
	ld.param.u64 	%rd27, [_Z28run_hop_parallel_single_stepiiPvS_mPiS0_S0_S0_S0_PyS1__param_6];
	ld.param.u64 	%rd28, [_Z28run_hop_parallel_single_stepiiPvS_mPiS0_S0_S0_S0_PyS1__param_7];
	ld.param.u64 	%rd29, [_Z28run_hop_parallel_single_stepiiPvS_mPiS0_S0_S0_S0_PyS1__param_8];
	ld.param.u64 	%rd23, [_Z28run_hop_parallel_single_stepiiPvS_mPiS0_S0_S0_S0_PyS1__param_9];
	cvta.to.global.u64 	%rd1, %rd24;
	cvta.to.global.u64 	%rd2, %rd27;
	cvta.to.global.u64 	%rd3, %rd25;
	cvta.to.global.u64 	%rd4, %rd26;
	cvta.to.global.u64 	%rd5, %rd28;
	cvta.to.global.u64 	%rd6, %rd29;
	mov.u32 	%r1, %tid.x;
	and.b32  	%r2, %r1, 31;
	setp.eq.s32 	%p6, %r227, 0;
	@%p6 bra 	$L__BB3_121;
	shl.b32 	%r228, %r1, 3;
	mov.u32 	%r229, _ZZ28run_hop_parallel_single_stepiiPvS_mPiS0_S0_S0_S0_PyS1_E18thread_idx_to_load;
	add.s32 	%r3, %r229, %r228;
	mov.b32 	%r230, -1;
	st.shared.u32 	[%r3], %r230;
	st.shared.u32 	[%r3+4], %r230;
	bar.sync 	0;
	setp.ne.s32 	%p7, %r1, 0;
	@%p7 bra 	$L__BB3_30;
	mov.b32 	%r232, -1;
	st.shared.u32 	[_ZZ28run_hop_parallel_single_stepiiPvS_mPiS0_S0_S0_S0_PyS1_E18last_hop_vertex_id], %r232;
	st.shared.u32 	[_ZZ28run_hop_parallel_single_stepiiPvS_mPiS0_S0_S0_S0_PyS1_E31last_hop_vertex_roots_remaining], %r232;
	mov.b32 	%r469, 0;
	st.shared.u32 	[_ZZ28run_hop_parallel_single_stepiiPvS_mPiS0_S0_S0_S0_PyS1_E13n_vertex_load], %r469;
	st.shared.u32 	[_ZZ28run_hop_parallel_single_stepiiPvS_mPiS0_S0_S0_S0_PyS1_E31hop_vertices_in_shared_mem_size], %r469;
	st.shared.u32 	[_ZZ28run_hop_parallel_single_stepiiPvS_mPiS0_S0_S0_S0_PyS1_E20shmem_csr_edges_size], %r469;
	cvta.to.global.u64 	%rd7, %rd23;
	mov.u32 	%r234, _ZZ28run_hop_parallel_single_stepiiPvS_mPiS0_S0_S0_S0_PyS1_E8vertices;
	mov.u64 	%rd42, $str$9;
	mov.u64 	%rd44, $str$1;
	mov.u64 	%rd46, __unnamed_2;
	add.u64 	%rd30, %SP, 0;
	mov.u64 	%rd32, $str$7;
	mov.u32 	%r463, %r469;
	mov.u32 	%r482, %r469;
	mov.u32 	%r481, %r469;
$L__BB3_3:
	atom.global.add.u32 	%r8, [%rd7], 1;
	shl.b32 	%r233, %r469, 2;
	add.s32 	%r235, %r234, %r233;
	st.shared.u32 	[%r235], %r8;
	mov.u32 	%r236, %nctaid.x;
	setp.ge.u32 	%p8, %r8, %r236;
	@%p8 bra 	$L__BB3_30;
	ld.global.u32 	%r467, [%rd1+10241248];
	setp.lt.s32 	%p9, %r8, %r467;
	mov.u32 	%r468, %r8;
	@%p9 bra 	$L__BB3_6;
	cvta.to.local.u64 	%rd31, %rd30;
	st.local.v2.u32 	[%rd31], {%r8, %r467};
	cvta.global.u64 	%rd33, %rd32;
	{ // callseq 27, 0
	.param .b64 param0;
	st.param.b64 	[param0], %rd33;
	.param .b64 param1;
	st.param.b64 	[param1], %rd30;
	.param .b32 retval0;
	call.uni (retval0), 
	vprintf, 
	(
	param0, 
	param1
	);
	ld.param.b32 	%r237, [retval0];
	} // callseq 27
	mov.u64 	%rd34, $str$8;
	cvta.global.u64 	%rd35, %rd34;
	mov.u64 	%rd36, $str$1;
	cvta.global.u64 	%rd37, %rd36;
	mov.u64 	%rd38, __unnamed_1;
	cvta.global.u64 	%rd39, %rd38;
	{ // callseq 28, 0
	.param .b64 param0;
	st.param.b64 	[param0], %rd35;
	.param .b64 param1;
	st.param.b64 	[param1], %rd37;
	.param .b32 param2;
	st.param.b32 	[param2], 219;
	.param .b64 param3;
	st.param.b64 	[param3], %rd39;
	.param .b64 param4;
	st.param.b64 	[param4], 1;
	call.uni 
	__assertfail, 
	(
	param0, 
	param1, 
	param2, 
	param3, 
	param4
	);
	} // callseq 28
	ld.shared.u32 	%r469, [_ZZ28run_hop_parallel_single_stepiiPvS_mPiS0_S0_S0_S0_PyS1_E13n_vertex_load];
	shl.b32 	%r239, %r469, 2;
	mov.u32 	%r240, _ZZ28run_hop_parallel_single_stepiiPvS_mPiS0_S0_S0_S0_PyS1_E8vertices;
	add.s32 	%r241, %r240, %r239;
	ld.shared.u32 	%r468, [%r241];
	ld.global.u32 	%r467, [%rd1+10241248];
$L__BB3_6:
	mul.wide.s32 	%rd40, %r8, 16;
	add.s64 	%rd41, %rd1, %rd40;
	ld.global.u32 	%r16, [%rd41+8];
	setp.lt.s32 	%p10, %r468, %r467;
	setp.gt.s32 	%p11, %r468, -1;
	and.pred  	%p12, %p11, %p10;
	@%p12 bra 	$L__BB3_8;
	cvta.global.u64 	%rd43, %rd42;
	cvta.global.u64 	%rd45, %rd44;
	cvta.global.u64 	%rd47, %rd46;
	{ // callseq 29, 0
	.param .b64 param0;
	st.param.b64 	[param0], %rd43;
	.param .b64 param1;
	st.param.b64 	[param1], %rd45;
	.param .b32 param2;
	st.param.b32 	[param2], 227;
	.param .b64 param3;
	st.param.b64 	[param3], %rd47;
	.param .b64 param4;
	st.param.b64 	[param4], 1;
	call.uni 
	__assertfail, 
	(
	param0, 
	param1, 
	param2, 
	param3, 
	param4
	);
	} // callseq 29
	ld.shared.u32 	%r469, [_ZZ28run_hop_parallel_single_stepiiPvS_mPiS0_S0_S0_S0_PyS1_E13n_vertex_load];
$L__BB3_8:
	mul.wide.s32 	%rd48, %r468, 16;
	add.s64 	%rd49, %rd1, %rd48;
	ld.global.u32 	%r242, [%rd49+12];
	setp.eq.s32 	%p13, %r242, -1;
	sub.s32 	%r243, %r242, %r16;
	add.s32 	%r244, %r243, 1;
	selp.b32 	%r245, 0, %r244, %p13;
	ld.shared.u32 	%r20, [_ZZ28run_hop_parallel_single_stepiiPvS_mPiS0_S0_S0_S0_PyS1_E31hop_vertices_in_shared_mem_size];
	setp.lt.s32 	%p14, %r20, 10;
	setp.ne.s32 	%p15, %r245, 0;
	add.s32 	%r21, %r245, %r463;
	setp.lt.s32 	%p16, %r21, 2048;
	and.pred  	%p17, %p14, %p16;
	and.pred  	%p18, %p17, %p15;
	@%p18 bra 	$L__BB3_10;
	shl.b32 	%r246, %r469, 2;
	mov.u32 	%r247, _ZZ28run_hop_parallel_single_stepiiPvS_mPiS0_S0_S0_S0_PyS1_E8vertices;
	add.s32 	%r248, %r247, %r246;
	ld.shared.u32 	%r470, [%r248];
	bra.uni 	$L__BB3_11;
$L__BB3_10:
	shl.b32 	%r249, %r469, 2;
	mov.u32 	%r250, _ZZ28run_hop_parallel_single_stepiiPvS_mPiS0_S0_S0_S0_PyS1_E8vertices;
	add.s32 	%r251, %r250, %r249;
	ld.shared.u32 	%r470, [%r251];
	shl.b32 	%r252, %r20, 2;
	mov.u32 	%r253, _ZZ28run_hop_parallel_single_stepiiPvS_mPiS0_S0_S0_S0_PyS1_E24hop_vertex_in_shared_mem;
	add.s32 	%r254, %r253, %r252;
	st.shared.u32 	[%r254], %r470;
	add.s32 	%r255, %r20, 1;
	st.shared.u32 	[_ZZ28run_hop_parallel_single_stepiiPvS_mPiS0_S0_S0_S0_PyS1_E31hop_vertices_in_shared_mem_size], %r255;
	mov.u32 	%r463, %r21;
$L__BB3_11:
	setp.eq.s32 	%p19, %r245, 0;
	shl.b32 	%r256, %r470, 1;
	mul.wide.s32 	%rd50, %r256, 4;
	add.s64 	%rd51, %rd6, %rd50;
	ld.global.u32 	%r26, [%rd51+4];
	setp.eq.s32 	%p20, %r26, 0;
	or.pred  	%p21, %p20, %p19;
	@%p21 bra 	$L__BB3_29;
	setp.lt.s32 	%p22, %r26, 1;
	setp.gt.s32 	%p23, %r482, 1023;
	mov.b32 	%r479, 0;
	or.pred  	%p24, %p22, %p23;
	mov.u32 	%r478, %r482;
	@%p24 bra 	$L__BB3_26;
	mov.b32 	%r479, 0;
	mov.b16 	%rs9, 0;
	cvt.u16.u32 	%rs6, %r482;
	mov.u32 	%r478, %r482;
$L__BB3_14:
	mov.u32 	%r28, %r478;
	shl.b32 	%r259, %r479, 2;
	add.s32 	%r260, %r259, %r482;
	add.s32 	%r261, %r260, 4;
	min.s32 	%r262, %r261, 1024;
	add.s32 	%r263, %r260, 1;
	max.s32 	%r29, %r262, %r263;
	neg.s32 	%r30, %r260;
	sub.s32 	%r31, %r29, %r260;
	sub.s32 	%r264, %r259, %r29;
	add.s32 	%r265, %r482, %r264;
	setp.gt.u32 	%p25, %r265, -8;
	mov.u32 	%r475, %r28;
	@%p25 bra 	$L__BB3_17;
	and.b32  	%r32, %r31, -8;
	mov.u32 	%r475, %r28;
$L__BB3_16:
	.pragma "nounroll";
	shl.b32 	%r266, %r475, 3;
	mov.u32 	%r267, _ZZ28run_hop_parallel_single_stepiiPvS_mPiS0_S0_S0_S0_PyS1_E18thread_idx_to_load;
	add.s32 	%r268, %r267, %r266;
	st.shared.u32 	[%r268], %r469;
	st.shared.u32 	[%r268+4], %r479;
	st.shared.u32 	[%r268+8], %r469;
	st.shared.u32 	[%r268+12], %r479;
	st.shared.u32 	[%r268+16], %r469;
	st.shared.u32 	[%r268+20], %r479;
	st.shared.u32 	[%r268+24], %r469;
	st.shared.u32 	[%r268+28], %r479;
	st.shared.u32 	[%r268+32], %r469;
	st.shared.u32 	[%r268+36], %r479;
	st.shared.u32 	[%r268+40], %r469;
	st.shared.u32 	[%r268+44], %r479;
	st.shared.u32 	[%r268+48], %r469;
	st.shared.u32 	[%r268+52], %r479;
	st.shared.u32 	[%r268+56], %r469;
	st.shared.u32 	[%r268+60], %r479;
	add.s32 	%r475, %r475, 8;
	add.s32 	%r269, %r475, %r30;
	setp.ne.s32 	%p26, %r269, %r32;
	@%p26 bra 	$L__BB3_16;
$L__BB3_17:
	and.b32  	%r270, %r31, 7;
	setp.eq.s32 	%p27, %r270, 0;
	@%p27 bra 	$L__BB3_25;
	cvt.u16.u32 	%rs4, %r29;
	shl.b16 	%rs5, %rs9, 2;
	sub.s16 	%rs7, %rs5, %rs6;
	add.s16 	%rs8, %rs7, %rs4;
	cvt.u32.u16 	%r271, %rs8;
	and.b32  	%r36, %r271, 7;
	add.s32 	%r272, %r36, -1;
	setp.lt.u32 	%p28, %r272, 3;
	@%p28 bra 	$L__BB3_20;
	shl.b32 	%r273, %r475, 3;
	mov.u32 	%r274, _ZZ28run_hop_parallel_single_stepiiPvS_mPiS0_S0_S0_S0_PyS1_E18thread_idx_to_load;
	add.s32 	%r275, %r274, %r273;
	st.shared.u32 	[%r275], %r469;
	st.shared.u32 	[%r275+4], %r479;
	st.shared.u32 	[%r275+8], %r469;
	st.shared.u32 	[%r275+12], %r479;
	st.shared.u32 	[%r275+16], %r469;
	st.shared.u32 	[%r275+20], %r479;
	st.shared.u32 	[%r275+24], %r469;
	st.shared.u32 	[%r275+28], %r479;
	add.s32 	%r475, %r475, 4;
$L__BB3_20:
	and.b32  	%r276, %r36, 3;
	setp.eq.s32 	%p29, %r276, 0;
	@%p29 bra 	$L__BB3_25;
	sub.s32 	%r39, %r29, %r482;
	and.b32  	%r277, %r39, 3;
	setp.eq.s32 	%p30, %r277, 1;
	@%p30 bra 	$L__BB3_23;
	shl.b32 	%r278, %r475, 3;
	mov.u32 	%r279, _ZZ28run_hop_parallel_single_stepiiPvS_mPiS0_S0_S0_S0_PyS1_E18thread_idx_to_load;
	add.s32 	%r280, %r279, %r278;
	st.shared.u32 	[%r280], %r469;
	st.shared.u32 	[%r280+4], %r479;
	st.shared.u32 	[%r280+8], %r469;
	st.shared.u32 	[%r280+12], %r479;
	add.s32 	%r475, %r475, 2;
$L__BB3_23:
	and.b32  	%r281, %r39, 1;
	setp.eq.b32 	%p31, %r281, 1;
	not.pred 	%p32, %p31;
	@%p32 bra 	$L__BB3_25;
	shl.b32 	%r282, %r475, 3;
	mov.u32 	%r283, _ZZ28run_hop_parallel_single_stepiiPvS_mPiS0_S0_S0_S0_PyS1_E18thread_idx_to_load;
	add.s32 	%r284, %r283, %r282;
	st.shared.u32 	[%r284], %r469;
	st.shared.u32 	[%r284+4], %r479;
$L__BB3_25:
	add.s32 	%r478, %r28, 4;
	add.s32 	%r479, %r479, 1;
	setp.lt.s32 	%p33, %r479, %r26;
	setp.lt.s32 	%p34, %r28, 1020;
	and.pred  	%p35, %p33, %p34;
	add.s16 	%rs9, %rs9, 1;
	@%p35 bra 	$L__BB3_14;
$L__BB3_26:
	setp.lt.s32 	%p36, %r478, 1024;
	@%p36 bra 	$L__BB3_28;
	sub.s32 	%r285, %r26, %r479;
	st.shared.u32 	[_ZZ28run_hop_parallel_single_stepiiPvS_mPiS0_S0_S0_S0_PyS1_E31last_hop_vertex_roots_remaining], %r285;
	st.shared.u32 	[_ZZ28run_hop_parallel_single_stepiiPvS_mPiS0_S0_S0_S0_PyS1_E26last_hop_vertex_roots_done], %r479;
	st.shared.u32 	[_ZZ28run_hop_parallel_single_stepiiPvS_mPiS0_S0_S0_S0_PyS1_E18last_hop_vertex_id], %r469;
$L__BB3_28:
	shl.b32 	%r286, %r26, 2;
	add.s32 	%r481, %r286, %r481;
	add.s32 	%r469, %r469, 1;
	st.shared.u32 	[_ZZ28run_hop_parallel_single_stepiiPvS_mPiS0_S0_S0_S0_PyS1_E13n_vertex_load], %r469;
	mov.u32 	%r482, %r478;
$L__BB3_29:
	setp.lt.s32 	%p37, %r469, 10;
	setp.lt.s32 	%p38, %r481, 1024;
	and.pred  	%p39, %p37, %p38;
	@%p39 bra 	$L__BB3_3;
$L__BB3_30:
	bar.sync 	0;
	ld.shared.u32 	%r490, [_ZZ28run_hop_parallel_single_stepiiPvS_mPiS0_S0_S0_S0_PyS1_E31hop_vertices_in_shared_mem_size];
	mov.u32 	%r52, %ntid.x;
	shr.u32 	%r53, %r52, 5;
	setp.eq.s32 	%p40, %r490, -1;
	setp.eq.s32 	%p41, %r53, 1;
	and.pred  	%p42, %p40, %p41;
	@%p42 bra 	$L__BB3_66;
	mov.b32 	%r484, 0;
	shr.u32 	%r289, %r1, 5;
	add.u64 	%rd52, %SP, 0;
	mov.u64 	%rd54, $str$7;
	mov.u64 	%rd56, $str$8;
	mov.u64 	%rd58, $str$1;
	mov.u64 	%rd60, __unnamed_1;
	mov.u64 	%rd72, $str$4;
$L__BB3_32:
	shl.b32 	%r288, %r484, 5;
	or.b32  	%r56, %r288, %r289;
	setp.ge.s32 	%p43, %r56, %r490;
	@%p43 bra 	$L__BB3_65;
	shl.b32 	%r290, %r56, 2;
	mov.u32 	%r291, _ZZ28run_hop_parallel_single_stepiiPvS_mPiS0_S0_S0_S0_PyS1_E24hop_vertex_in_shared_mem;
	add.s32 	%r57, %r291, %r290;
	ld.shared.u32 	%r58, [%r57];
	ld.global.u32 	%r485, [%rd1+10241248];
	setp.lt.s32 	%p44, %r58, %r485;
	setp.gt.s32 	%p45, %r58, -1;
	and.pred  	%p46, %p45, %p44;
	mov.u32 	%r486, %r58;
	@%p46 bra 	$L__BB3_35;
	cvta.to.local.u64 	%rd53, %rd52;
	st.local.v2.u32 	[%rd53], {%r58, %r485};
	cvta.global.u64 	%rd55, %rd54;
	{ // callseq 30, 0
	.param .b64 param0;
	st.param.b64 	[param0], %rd55;
	.param .b64 param1;
	st.param.b64 	[param1], %rd52;
	.param .b32 retval0;
	call.uni (retval0), 
	vprintf, 
	(
	param0, 
	param1
	);
	ld.param.b32 	%r292, [retval0];
	} // callseq 30
	cvta.global.u64 	%rd57, %rd56;
	cvta.global.u64 	%rd59, %rd58;
	cvta.global.u64 	%rd61, %rd60;
	{ // callseq 31, 0
	.param .b64 param0;
	st.param.b64 	[param0], %rd57;
	.param .b64 param1;
	st.param.b64 	[param1], %rd59;
	.param .b32 param2;
	st.param.b32 	[param2], 219;
	.param .b64 param3;
	st.param.b64 	[param3], %rd61;
	.param .b64 param4;
	st.param.b64 	[param4], 1;
	call.uni 
	__assertfail, 
	(
	param0, 
	param1, 
	param2, 
	param3, 
	param4
	);
	} // callseq 31
	ld.shared.u32 	%r486, [%r57];
	ld.global.u32 	%r485, [%rd1+10241248];
$L__BB3_35:
	mul.wide.s32 	%rd62, %r58, 16;
	add.s64 	%rd63, %rd1, %rd62;
	ld.global.u32 	%r64, [%rd63+8];
	setp.lt.s32 	%p47, %r486, %r485;
	setp.gt.s32 	%p48, %r486, -1;
	and.pred  	%p49, %p48, %p47;
	@%p49 bra 	$L__BB3_37;
	mov.u64 	%rd64, $str$9;
	cvta.global.u64 	%rd65, %rd64;
	mov.u64 	%rd66, $str$1;
	cvta.global.u64 	%rd67, %rd66;
	mov.u64 	%rd68, __unnamed_2;
	cvta.global.u64 	%rd69, %rd68;
	{ // callseq 32, 0
	.param .b64 param0;
	st.param.b64 	[param0], %rd65;
	.param .b64 param1;
	st.param.b64 	[param1], %rd67;
	.param .b32 param2;
	st.param.b32 	[param2], 227;
	.param .b64 param3;
	st.param.b64 	[param3], %rd69;
	.param .b64 param4;
	st.param.b64 	[param4], 1;
	call.uni 
	__assertfail, 
	(
	param0, 
	param1, 
	param2, 
	param3, 
	param4
	);
	} // callseq 32
$L__BB3_37:
	setp.ne.s32 	%p50, %r2, 0;
	mul.wide.s32 	%rd70, %r486, 16;
	add.s64 	%rd71, %rd1, %rd70;
	ld.global.u32 	%r295, [%rd71+12];
	setp.eq.s32 	%p51, %r295, -1;
	sub.s32 	%r296, %r295, %r64;
	add.s32 	%r297, %r296, 1;
	selp.b32 	%r65, 0, %r297, %p51;
	mov.b32 	%r487, -1;
	@%p50 bra 	$L__BB3_39;
	atom.shared.add.u32 	%r487, [_ZZ28run_hop_parallel_single_stepiiPvS_mPiS0_S0_S0_S0_PyS1_E20shmem_csr_edges_size], %r65;
$L__BB3_39:
	shfl.sync.idx.b32	%r68|%p52, %r487, 0, 31, -1;
	setp.ne.s32 	%p53, %r68, -1;
	@%p53 bra 	$L__BB3_41;
	cvta.global.u64 	%rd73, %rd72;
	mov.u64 	%rd74, $str$1;
	cvta.global.u64 	%rd75, %rd74;
	mov.u64 	%rd76, __unnamed_9;
	cvta.global.u64 	%rd77, %rd76;
	{ // callseq 33, 0
	.param .b64 param0;
	st.param.b64 	[param0], %rd73;
	.param .b64 param1;
	st.param.b64 	[param1], %rd75;
	.param .b32 param2;
	st.param.b32 	[param2], 1336;
	.param .b64 param3;
	st.param.b64 	[param3], %rd77;
	.param .b64 param4;
	st.param.b64 	[param4], 1;
	call.uni 
	__assertfail, 
	(
	param0, 
	param1, 
	param2, 
	param3, 
	param4
	);
	} // callseq 33
$L__BB3_41:
	setp.lt.s32 	%p54, %r65, -31;
	@%p54 bra 	$L__BB3_62;
	shr.s32 	%r299, %r65, 31;
	shr.u32 	%r300, %r299, 27;
	add.s32 	%r301, %r65, %r300;
	shr.s32 	%r302, %r301, 5;
	add.s32 	%r69, %r302, 1;
	and.b32  	%r70, %r69, 3;
	setp.lt.u32 	%p55, %r302, 3;
	mov.b32 	%r489, 0;
	@%p55 bra 	$L__BB3_53;
	and.b32  	%r489, %r69, -4;
	mov.b32 	%r488, 0;
$L__BB3_44:
	shl.b32 	%r304, %r488, 5;
	or.b32  	%r73, %r304, %r2;
	setp.ge.s32 	%p56, %r73, %r65;
	add.s32 	%r305, %r73, %r64;
	mul.wide.s32 	%rd78, %r305, 4;
	add.s64 	%rd8, %rd1, %rd78;
	add.s32 	%r306, %r73, %r68;
	shl.b32 	%r307, %r306, 2;
	mov.u32 	%r308, _ZZ28run_hop_parallel_single_stepiiPvS_mPiS0_S0_S0_S0_PyS1_E15shmem_csr_edges;
	add.s32 	%r74, %r308, %r307;
	@%p56 bra 	$L__BB3_46;
	ld.global.u32 	%r309, [%rd8+1600000];
	st.shared.u32 	[%r74], %r309;
$L__BB3_46:
	add.s32 	%r310, %r73, 32;
	setp.ge.s32 	%p57, %r310, %r65;
	@%p57 bra 	$L__BB3_48;
	ld.global.u32 	%r311, [%rd8+1600128];
	st.shared.u32 	[%r74+128], %r311;
$L__BB3_48:
	add.s32 	%r312, %r73, 64;
	setp.ge.s32 	%p58, %r312, %r65;
	@%p58 bra 	$L__BB3_50;
	ld.global.u32 	%r313, [%rd8+1600256];
	st.shared.u32 	[%r74+256], %r313;
$L__BB3_50:
	add.s32 	%r314, %r73, 96;
	setp.ge.s32 	%p59, %r314, %r65;
	@%p59 bra 	$L__BB3_52;
	ld.global.u32 	%r315, [%rd8+1600384];
	st.shared.u32 	[%r74+384], %r315;
$L__BB3_52:
	add.s32 	%r488, %r488, 4;
	setp.ne.s32 	%p60, %r488, %r489;
	@%p60 bra 	$L__BB3_44;
$L__BB3_53:
	setp.eq.s32 	%p61, %r70, 0;
	@%p61 bra 	$L__BB3_62;
	shl.b32 	%r316, %r489, 5;
	or.b32  	%r77, %r316, %r2;
	setp.ge.s32 	%p62, %r77, %r65;
	add.s32 	%r317, %r77, %r64;
	mul.wide.s32 	%rd79, %r317, 4;
	add.s64 	%rd9, %rd1, %rd79;
	add.s32 	%r318, %r77, %r68;
	shl.b32 	%r319, %r318, 2;
	mov.u32 	%r320, _ZZ28run_hop_parallel_single_stepiiPvS_mPiS0_S0_S0_S0_PyS1_E15shmem_csr_edges;
	add.s32 	%r78, %r320, %r319;
	@%p62 bra 	$L__BB3_56;
	ld.global.u32 	%r321, [%rd9+1600000];
	st.shared.u32 	[%r78], %r321;
$L__BB3_56:
	setp.eq.s32 	%p63, %r70, 1;
	@%p63 bra 	$L__BB3_62;
	add.s32 	%r322, %r77, 32;
	setp.ge.s32 	%p64, %r322, %r65;
	@%p64 bra 	$L__BB3_59;
	ld.global.u32 	%r323, [%rd9+1600128];
	st.shared.u32 	[%r78+128], %r323;
$L__BB3_59:
	setp.eq.s32 	%p65, %r70, 2;
	@%p65 bra 	$L__BB3_62;
	add.s32 	%r324, %r77, 64;
	setp.ge.s32 	%p66, %r324, %r65;
	@%p66 bra 	$L__BB3_62;
	ld.global.u32 	%r325, [%rd9+1600256];
	st.shared.u32 	[%r78+256], %r325;
$L__BB3_62:
	bar.warp.sync 	-1;
	@%p50 bra 	$L__BB3_64;
	shl.b32 	%r326, %r56, 2;
	mov.u32 	%r327, _ZZ28run_hop_parallel_single_stepiiPvS_mPiS0_S0_S0_S0_PyS1_E41hop_vertices_in_shared_mem_start_edge_idx;
	add.s32 	%r328, %r327, %r326;
	st.shared.u32 	[%r328], %r487;
	add.s32 	%r329, %r65, %r487;
	add.s32 	%r330, %r329, -1;
	mov.u32 	%r331, _ZZ28run_hop_parallel_single_stepiiPvS_mPiS0_S0_S0_S0_PyS1_E39hop_vertices_in_shared_mem_end_edge_idx;
	add.s32 	%r332, %r331, %r326;
	st.shared.u32 	[%r332], %r330;
$L__BB3_64:
	bar.warp.sync 	-1;
	ld.shared.u32 	%r490, [_ZZ28run_hop_parallel_single_stepiiPvS_mPiS0_S0_S0_S0_PyS1_E31hop_vertices_in_shared_mem_size];
$L__BB3_65:
	add.s32 	%r484, %r484, 1;
	div.u32 	%r333, %r490, %r53;
	add.s32 	%r334, %r333, 1;
	setp.lt.u32 	%p68, %r484, %r334;
	@%p68 bra 	$L__BB3_32;
$L__BB3_66:
	bar.sync 	0;
	ld.shared.u32 	%r335, [_ZZ28run_hop_parallel_single_stepiiPvS_mPiS0_S0_S0_S0_PyS1_E13n_vertex_load];
	setp.lt.s32 	%p69, %r335, 11;
	@%p69 bra 	$L__BB3_68;
	mov.u64 	%rd80, $str$5;
	cvta.global.u64 	%rd81, %rd80;
	mov.u64 	%rd82, $str$1;
	cvta.global.u64 	%rd83, %rd82;
	mov.u64 	%rd84, __unnamed_9;
	cvta.global.u64 	%rd85, %rd84;
	{ // callseq 34, 0
	.param .b64 param0;
	st.param.b64 	[param0], %rd81;
	.param .b64 param1;
	st.param.b64 	[param1], %rd83;
	.param .b32 param2;
	st.param.b32 	[param2], 1355;
	.param .b64 param3;
	st.param.b64 	[param3], %rd85;
	.param .b64 param4;
	st.param.b64 	[param4], 1;
	call.uni 
	__assertfail, 
	(
	param0, 
	param1, 
	param2, 
	param3, 
	param4
	);
	} // callseq 34
$L__BB3_68:
	ld.shared.u32 	%r82, [%r3];
	ld.shared.u32 	%r337, [%r3+4];
	setp.ne.s32 	%p70, %r82, -1;
	setp.ne.s32 	%p71, %r337, -1;
	and.pred  	%p1, %p70, %p71;
	shl.b32 	%r338, %r82, 2;
	mov.u32 	%r339, _ZZ28run_hop_parallel_single_stepiiPvS_mPiS0_S0_S0_S0_PyS1_E8vertices;
	add.s32 	%r84, %r339, %r338;
	mov.b64 	%rd209, -1;
	mov.b32 	%r491, -1;
	not.pred 	%p72, %p1;
	@%p72 bra 	$L__BB3_71;
	ld.shared.u32 	%r85, [%r84];
	mov.u32 	%r341, %nctaid.x;
	setp.ge.u32 	%p73, %r85, %r341;
	@%p73 bra 	$L__BB3_71;
	shl.b32 	%r342, %r85, 1;
	mul.wide.u32 	%rd88, %r342, 4;
	add.s64 	%rd89, %rd6, %rd88;
	ld.global.u32 	%r343, [%rd89];
	shl.b32 	%r344, %r337, 1;
	add.s32 	%r345, %r343, %r344;
	mul.wide.s32 	%rd90, %r345, 4;
	add.s64 	%rd91, %rd5, %rd90;
	ld.global.u32 	%r491, [%rd91];
	ld.global.s32 	%rd209, [%rd91+4];
$L__BB3_71:
	bar.sync 	0;
	setp.eq.s32 	%p75, %r82, -1;
	mov.pred 	%p140, 0;
	@%p75 bra 	$L__BB3_73;
	setp.ne.s32 	%p76, %r337, -1;
	ld.shared.u32 	%r346, [%r84];
	mov.u32 	%r347, %nctaid.x;
	setp.lt.u32 	%p77, %r346, %r347;
	and.pred  	%p140, %p77, %p76;
$L__BB3_73:
	setp.eq.s32 	%p79, %r491, -1;
	not.pred 	%p80, %p140;
	mov.pred 	%p141, 0;
	or.pred  	%p81, %p79, %p80;
	@%p81 bra 	$L__BB3_75;
	mov.u32 	%r348, %nctaid.x;
	setp.lt.u32 	%p141, %r491, %r348;
$L__BB3_75:
	mov.b32 	%r349, -1;
	vote.sync.ballot.b32 	%r88, %p141, %r349;
	@%p72 bra 	$L__BB3_102;
	ld.shared.u32 	%r350, [%r84];
	mov.u32 	%r351, %nctaid.x;
	max.u32 	%r352, %r491, %r350;
	setp.ge.u32 	%p84, %r352, %r351;
	@%p84 bra 	$L__BB3_102;
	shl.b32 	%r89, %r491, 1;
	mul.wide.u32 	%rd92, %r89, 4;
	add.s64 	%rd93, %rd4, %rd92;
	ld.global.u32 	%r90, [%rd93];
	shl.b64 	%rd94, %rd209, 2;
	add.s64 	%rd95, %rd3, %rd94;
	ld.global.u32 	%r91, [%rd95];
	ld.global.u32 	%r492, [%rd1+10241248];
	setp.lt.s32 	%p85, %r91, %r492;
	setp.gt.s32 	%p86, %r91, -1;
	and.pred  	%p87, %p86, %p85;
	@%p87 bra 	$L__BB3_79;
	add.u64 	%rd96, %SP, 0;
	add.u64 	%rd97, %SPL, 0;
	st.local.v2.u32 	[%rd97], {%r91, %r492};
	mov.u64 	%rd98, $str$7;
	cvta.global.u64 	%rd99, %rd98;
	{ // callseq 35, 0
	.param .b64 param0;
	st.param.b64 	[param0], %rd99;
	.param .b64 param1;
	st.param.b64 	[param1], %rd96;
	.param .b32 retval0;
	call.uni (retval0), 
	vprintf, 
	(
	param0, 
	param1
	);
	ld.param.b32 	%r353, [retval0];
	} // callseq 35
	mov.u64 	%rd100, $str$8;
	cvta.global.u64 	%rd101, %rd100;
	mov.u64 	%rd102, $str$1;
	cvta.global.u64 	%rd103, %rd102;
	mov.u64 	%rd104, __unnamed_1;
	cvta.global.u64 	%rd105, %rd104;
	{ // callseq 36, 0
	.param .b64 param0;
	st.param.b64 	[param0], %rd101;
	.param .b64 param1;
	st.param.b64 	[param1], %rd103;
	.param .b32 param2;
	st.param.b32 	[param2], 219;
	.param .b64 param3;
	st.param.b64 	[param3], %rd105;
	.param .b64 param4;
	st.param.b64 	[param4], 1;
	call.uni 
	__assertfail, 
	(
	param0, 
	param1, 
	param2, 
	param3, 
	param4
	);
	} // callseq 36
	ld.global.u32 	%r492, [%rd1+10241248];
$L__BB3_79:
	mul.wide.s32 	%rd106, %r91, 16;
	add.s64 	%rd107, %rd1, %rd106;
	add.s64 	%rd12, %rd107, 8;
	ld.global.u32 	%r509, [%rd107+8];
	setp.lt.s32 	%p88, %r91, %r492;
	setp.gt.s32 	%p89, %r91, -1;
	and.pred  	%p90, %p89, %p88;
	@%p90 bra 	$L__BB3_81;
	mov.u64 	%rd108, $str$9;
	cvta.global.u64 	%rd109, %rd108;
	mov.u64 	%rd110, $str$1;
	cvta.global.u64 	%rd111, %rd110;
	mov.u64 	%rd112, __unnamed_2;
	cvta.global.u64 	%rd113, %rd112;
	{ // callseq 37, 0
	.param .b64 param0;
	st.param.b64 	[param0], %rd109;
	.param .b64 param1;
	st.param.b64 	[param1], %rd111;
	.param .b32 param2;
	st.param.b32 	[param2], 227;
	.param .b64 param3;
	st.param.b64 	[param3], %rd113;
	.param .b64 param4;
	st.param.b64 	[param4], 1;
	call.uni 
	__assertfail, 
	(
	param0, 
	param1, 
	param2, 
	param3, 
	param4
	);
	} // callseq 37
$L__BB3_81:
	cvt.u64.u32 	%rd13, %r89;
	ld.global.u32 	%r96, [%rd12+4];
	bar.warp.sync 	%r88;
	setp.eq.s32 	%p91, %r96, -1;
	@%p91 bra 	$L__BB3_101;
	bar.warp.sync 	%r88;
	and.b32  	%r97, %r1, 3;
	setp.ne.s32 	%p92, %r97, 0;
	mov.b32 	%r493, -1;
	@%p92 bra 	$L__BB3_84;
	sub.s32 	%r356, %r96, %r509;
	add.s32 	%r357, %r356, 1;
	shl.b64 	%rd114, %rd13, 2;
	add.s64 	%rd115, %rd2, %rd114;
	atom.global.add.u32 	%r493, [%rd115+4], %r357;
$L__BB3_84:
	shfl.sync.idx.b32	%r100|%p93, %r493, 0, 7199, %r88;
	setp.ne.s32 	%p94, %r100, -1;
	@%p94 bra 	$L__BB3_86;
	mov.u64 	%rd116, $str$6;
	cvta.global.u64 	%rd117, %rd116;
	mov.u64 	%rd118, $str$1;
	cvta.global.u64 	%rd119, %rd118;
	mov.u64 	%rd120, __unnamed_9;
	cvta.global.u64 	%rd121, %rd120;
	{ // callseq 38, 0
	.param .b64 param0;
	st.param.b64 	[param0], %rd117;
	.param .b64 param1;
	st.param.b64 	[param1], %rd119;
	.param .b32 param2;
	st.param.b32 	[param2], 1439;
	.param .b64 param3;
	st.param.b64 	[param3], %rd121;
	.param .b64 param4;
	st.param.b64 	[param4], 1;
	call.uni 
	__assertfail, 
	(
	param0, 
	param1, 
	param2, 
	param3, 
	param4
	);
	} // callseq 38
$L__BB3_86:
	ld.shared.u32 	%r358, [_ZZ28run_hop_parallel_single_stepiiPvS_mPiS0_S0_S0_S0_PyS1_E31hop_vertices_in_shared_mem_size];
	setp.lt.s32 	%p95, %r82, %r358;
	@%p95 bra 	$L__BB3_94;
	add.s32 	%r507, %r509, %r97;
	setp.gt.s32 	%p96, %r507, %r96;
	@%p96 bra 	$L__BB3_101;
	add.s32 	%r360, %r90, %r97;
	add.s32 	%r102, %r360, %r100;
	add.s32 	%r361, %r507, 4;
	add.s32 	%r362, %r96, 1;
	max.s32 	%r363, %r361, %r362;
	not.b32 	%r364, %r509;
	add.s32 	%r365, %r363, %r364;
	sub.s32 	%r366, %r365, %r97;
	shr.u32 	%r367, %r366, 2;
	add.s32 	%r103, %r367, 1;
	and.b32  	%r104, %r103, 3;
	setp.lt.u32 	%p97, %r366, 12;
	mov.b32 	%r511, 0;
	@%p97 bra 	$L__BB3_91;
	and.b32  	%r511, %r103, 2147483644;
	mov.b32 	%r495, 0;
$L__BB3_90:
	mul.wide.s32 	%rd122, %r507, 4;
	add.s64 	%rd123, %rd1, %rd122;
	ld.global.u32 	%r369, [%rd123+1600000];
	shl.b32 	%r370, %r495, 2;
	add.s32 	%r371, %r102, %r370;
	mul.wide.s32 	%rd124, %r371, 4;
	add.s64 	%rd125, %rd3, %rd124;
	st.global.u32 	[%rd125], %r369;
	ld.global.u32 	%r372, [%rd123+1600016];
	st.global.u32 	[%rd125+16], %r372;
	ld.global.u32 	%r373, [%rd123+1600032];
	st.global.u32 	[%rd125+32], %r373;
	ld.global.u32 	%r374, [%rd123+1600048];
	st.global.u32 	[%rd125+48], %r374;
	add.s32 	%r509, %r509, 16;
	add.s32 	%r495, %r495, 4;
	add.s32 	%r507, %r509, %r97;
	setp.eq.s32 	%p98, %r495, %r511;
	@%p98 bra 	$L__BB3_91;
	bra.uni 	$L__BB3_90;
$L__BB3_91:
	setp.eq.s32 	%p99, %r104, 0;
	@%p99 bra 	$L__BB3_101;
	mov.b32 	%r513, 0;
$L__BB3_93:
	.pragma "nounroll";
	mul.wide.s32 	%rd126, %r507, 4;
	add.s64 	%rd127, %rd1, %rd126;
	ld.global.u32 	%r376, [%rd127+1600000];
	shl.b32 	%r377, %r511, 2;
	add.s32 	%r378, %r102, %r377;
	mul.wide.s32 	%rd128, %r378, 4;
	add.s64 	%rd129, %rd3, %rd128;
	st.global.u32 	[%rd129], %r376;
	add.s32 	%r509, %r509, 4;
	add.s32 	%r511, %r511, 1;
	add.s32 	%r507, %r509, %r97;
	add.s32 	%r513, %r513, 1;
	setp.ne.s32 	%p100, %r513, %r104;
	@%p100 bra 	$L__BB3_93;
	bra.uni 	$L__BB3_101;
$L__BB3_94:
	mov.u32 	%r380, _ZZ28run_hop_parallel_single_stepiiPvS_mPiS0_S0_S0_S0_PyS1_E41hop_vertices_in_shared_mem_start_edge_idx;
	add.s32 	%r381, %r380, %r338;
	ld.shared.u32 	%r501, [%r381];
	mov.u32 	%r382, _ZZ28run_hop_parallel_single_stepiiPvS_mPiS0_S0_S0_S0_PyS1_E39hop_vertices_in_shared_mem_end_edge_idx;
	add.s32 	%r383, %r382, %r338;
	ld.shared.u32 	%r113, [%r383];
	add.s32 	%r500, %r501, %r97;
	setp.gt.s32 	%p101, %r500, %r113;
	@%p101 bra 	$L__BB3_101;
	add.s32 	%r385, %r90, %r97;
	add.s32 	%r115, %r385, %r100;
	add.s32 	%r386, %r500, 4;
	add.s32 	%r387, %r113, 1;
	max.s32 	%r388, %r386, %r387;
	not.b32 	%r389, %r501;
	add.s32 	%r390, %r388, %r389;
	sub.s32 	%r391, %r390, %r97;
	shr.u32 	%r392, %r391, 2;
	add.s32 	%r116, %r392, 1;
	and.b32  	%r117, %r116, 3;
	setp.lt.u32 	%p102, %r391, 12;
	mov.b32 	%r505, 0;
	@%p102 bra 	$L__BB3_98;
	and.b32  	%r505, %r116, 2147483644;
	mov.b32 	%r499, 0;
$L__BB3_97:
	shl.b32 	%r394, %r500, 2;
	mov.u32 	%r395, _ZZ28run_hop_parallel_single_stepiiPvS_mPiS0_S0_S0_S0_PyS1_E15shmem_csr_edges;
	add.s32 	%r396, %r395, %r394;
	ld.shared.u32 	%r397, [%r396];
	shl.b32 	%r398, %r499, 2;
	add.s32 	%r399, %r115, %r398;
	mul.wide.s32 	%rd130, %r399, 4;
	add.s64 	%rd131, %rd3, %rd130;
	st.global.u32 	[%rd131], %r397;
	ld.shared.u32 	%r400, [%r396+16];
	st.global.u32 	[%rd131+16], %r400;
	ld.shared.u32 	%r401, [%r396+32];
	st.global.u32 	[%rd131+32], %r401;
	ld.shared.u32 	%r402, [%r396+48];
	st.global.u32 	[%rd131+48], %r402;
	add.s32 	%r501, %r501, 16;
	add.s32 	%r499, %r499, 4;
	add.s32 	%r500, %r501, %r97;
	setp.ne.s32 	%p103, %r499, %r505;
	@%p103 bra 	$L__BB3_97;
$L__BB3_98:
	setp.eq.s32 	%p104, %r117, 0;
	@%p104 bra 	$L__BB3_101;
	mov.b32 	%r506, 0;
	mov.u32 	%r405, _ZZ28run_hop_parallel_single_stepiiPvS_mPiS0_S0_S0_S0_PyS1_E15shmem_csr_edges;
$L__BB3_100:
	.pragma "nounroll";
	shl.b32 	%r404, %r500, 2;
	add.s32 	%r406, %r405, %r404;
	ld.shared.u32 	%r407, [%r406];
	shl.b32 	%r408, %r505, 2;
	add.s32 	%r409, %r115, %r408;
	mul.wide.s32 	%rd132, %r409, 4;
	add.s64 	%rd133, %rd3, %rd132;
	st.global.u32 	[%rd133], %r407;
	add.s32 	%r501, %r501, 4;
	add.s32 	%r505, %r505, 1;
	add.s32 	%r500, %r501, %r97;
	add.s32 	%r506, %r506, 1;
	setp.eq.s32 	%p105, %r506, %r117;
	@%p105 bra 	$L__BB3_101;
	bra.uni 	$L__BB3_100;
$L__BB3_101:
	bar.warp.sync 	%r88;
$L__BB3_102:
	bar.warp.sync 	-1;
	bar.sync 	0;
	bar.sync 	0;
	ld.shared.u32 	%r147, [_ZZ28run_hop_parallel_single_stepiiPvS_mPiS0_S0_S0_S0_PyS1_E18last_hop_vertex_id];
	setp.eq.s32 	%p106, %r147, -1;
	ld.shared.u32 	%r410, [_ZZ28run_hop_parallel_single_stepiiPvS_mPiS0_S0_S0_S0_PyS1_E31last_hop_vertex_roots_remaining];
	setp.eq.s32 	%p107, %r410, -1;
	or.pred  	%p108, %p106, %p107;
	@%p108 bra 	$L__BB3_144;
	shl.b32 	%r412, %r147, 2;
	add.s32 	%r414, %r339, %r412;
	ld.shared.u32 	%r415, [%r414];
	shl.b32 	%r416, %r415, 1;
	mul.wide.s32 	%rd134, %r416, 4;
	add.s64 	%rd135, %rd6, %rd134;
	ld.global.u32 	%r148, [%rd135];
	bar.sync 	0;
	ld.shared.u32 	%r514, [_ZZ28run_hop_parallel_single_stepiiPvS_mPiS0_S0_S0_S0_PyS1_E31last_hop_vertex_roots_remaining];
	setp.eq.s32 	%p109, %r514, -1;
	setp.eq.s32 	%p110, %r52, 1;
	and.pred  	%p111, %p109, %p110;
	@%p111 bra 	$L__BB3_120;
	add.s64 	%rd14, %rd1, 1600012;
	add.s64 	%rd15, %rd3, 8;
	add.u64 	%rd136, %SP, 8;
	add.u64 	%rd16, %SPL, 8;
	mov.b32 	%r515, 0;
$L__BB3_105:
	mad.lo.s32 	%r152, %r515, %r52, %r1;
	setp.ge.s32 	%p112, %r152, %r514;
	@%p112 bra 	$L__BB3_119;
	ld.shared.u32 	%r418, [_ZZ28run_hop_parallel_single_stepiiPvS_mPiS0_S0_S0_S0_PyS1_E26last_hop_vertex_roots_done];
	add.s32 	%r419, %r418, %r152;
	shl.b32 	%r420, %r419, 1;
	add.s32 	%r421, %r420, %r148;
	mul.wide.s32 	%rd137, %r421, 4;
	add.s64 	%rd138, %rd5, %rd137;
	ld.global.u32 	%r422, [%rd138];
	ld.global.u32 	%r423, [%rd138+4];
	shl.b32 	%r424, %r422, 1;
	cvt.s64.s32 	%rd17, %r424;
	mul.wide.s32 	%rd139, %r424, 4;
	add.s64 	%rd140, %rd4, %rd139;
	ld.global.u32 	%r153, [%rd140];
	mul.wide.s32 	%rd141, %r423, 4;
	add.s64 	%rd142, %rd3, %rd141;
	ld.global.u32 	%r154, [%rd142];
	ld.global.u32 	%r516, [%rd1+10241248];
	setp.lt.s32 	%p113, %r154, %r516;
	setp.gt.s32 	%p114, %r154, -1;
	and.pred  	%p115, %p114, %p113;
	@%p115 bra 	$L__BB3_108;
	st.local.v2.u32 	[%rd16], {%r154, %r516};
	mov.u64 	%rd143, $str$7;
	cvta.global.u64 	%rd144, %rd143;
	{ // callseq 39, 0
	.param .b64 param0;
	st.param.b64 	[param0], %rd144;
	.param .b64 param1;
	st.param.b64 	[param1], %rd136;
	.param .b32 retval0;
	call.uni (retval0), 
	vprintf, 
	(
	param0, 
	param1
	);
	ld.param.b32 	%r425, [retval0];
	} // callseq 39
	mov.u64 	%rd146, $str$8;
	cvta.global.u64 	%rd147, %rd146;
	mov.u64 	%rd148, $str$1;
	cvta.global.u64 	%rd149, %rd148;
	mov.u64 	%rd150, __unnamed_1;
	cvta.global.u64 	%rd151, %rd150;
	{ // callseq 40, 0
	.param .b64 param0;
	st.param.b64 	[param0], %rd147;
	.param .b64 param1;
	st.param.b64 	[param1], %rd149;
	.param .b32 param2;
	st.param.b32 	[param2], 219;
	.param .b64 param3;
	st.param.b64 	[param3], %rd151;
	.param .b64 param4;
	st.param.b64 	[param4], 1;
	call.uni 
	__assertfail, 
	(
	param0, 
	param1, 
	param2, 
	param3, 
	param4
	);
	} // callseq 40
	ld.global.u32 	%r516, [%rd1+10241248];
$L__BB3_108:
	mul.wide.s32 	%rd152, %r154, 16;
	add.s64 	%rd153, %rd1, %rd152;
	add.s64 	%rd18, %rd153, 8;
	ld.global.u32 	%r521, [%rd153+8];
	setp.lt.s32 	%p116, %r154, %r516;
	setp.gt.s32 	%p117, %r154, -1;
	and.pred  	%p118, %p117, %p116;
	@%p118 bra 	$L__BB3_110;
	mov.u64 	%rd154, $str$9;
	cvta.global.u64 	%rd155, %rd154;
	mov.u64 	%rd156, $str$1;
	cvta.global.u64 	%rd157, %rd156;
	mov.u64 	%rd158, __unnamed_2;
	cvta.global.u64 	%rd159, %rd158;
	{ // callseq 41, 0
	.param .b64 param0;
	st.param.b64 	[param0], %rd155;
	.param .b64 param1;
	st.param.b64 	[param1], %rd157;
	.param .b32 param2;
	st.param.b32 	[param2], 227;
	.param .b64 param3;
	st.param.b64 	[param3], %rd159;
	.param .b64 param4;
	st.param.b64 	[param4], 1;
	call.uni 
	__assertfail, 
	(
	param0, 
	param1, 
	param2, 
	param3, 
	param4
	);
	} // callseq 41
$L__BB3_110:
	ld.global.u32 	%r159, [%rd18+4];
	setp.eq.s32 	%p119, %r159, -1;
	@%p119 bra 	$L__BB3_119;
	sub.s32 	%r160, %r159, %r521;
	add.s32 	%r427, %r160, 1;
	shl.b64 	%rd160, %rd17, 2;
	add.s64 	%rd161, %rd2, %rd160;
	atom.global.add.u32 	%r161, [%rd161+4], %r427;
	setp.lt.s32 	%p120, %r159, %r521;
	@%p120 bra 	$L__BB3_119;
	add.s32 	%r162, %r161, %r153;
	and.b32  	%r164, %r427, 3;
	setp.lt.u32 	%p121, %r160, 3;
	mov.b32 	%r520, 0;
	@%p121 bra 	$L__BB3_115;
	and.b32  	%r520, %r427, -4;
	neg.s32 	%r518, %r520;
	mov.u32 	%r517, %r162;
$L__BB3_114:
	mul.wide.s32 	%rd162, %r521, 4;
	add.s64 	%rd163, %rd14, %rd162;
	mul.wide.s32 	%rd164, %r517, 4;
	add.s64 	%rd165, %rd15, %rd164;
	ld.global.u32 	%r430, [%rd163+-12];
	st.global.u32 	[%rd165+-8], %r430;
	ld.global.u32 	%r431, [%rd163+-8];
	st.global.u32 	[%rd165+-4], %r431;
	ld.global.u32 	%r432, [%rd163+-4];
	st.global.u32 	[%rd165], %r432;
	ld.global.u32 	%r433, [%rd163];
	st.global.u32 	[%rd165+4], %r433;
	add.s32 	%r521, %r521, 4;
	add.s32 	%r518, %r518, 4;
	add.s32 	%r517, %r517, 4;
	setp.ne.s32 	%p122, %r518, 0;
	@%p122 bra 	$L__BB3_114;
$L__BB3_115:
	setp.eq.s32 	%p123, %r164, 0;
	@%p123 bra 	$L__BB3_119;
	mul.wide.s32 	%rd166, %r521, 4;
	add.s64 	%rd19, %rd1, %rd166;
	ld.global.u32 	%r434, [%rd19+1600000];
	add.s32 	%r435, %r162, %r520;
	mul.wide.s32 	%rd167, %r435, 4;
	add.s64 	%rd20, %rd3, %rd167;
	st.global.u32 	[%rd20], %r434;
	setp.eq.s32 	%p124, %r164, 1;
	@%p124 bra 	$L__BB3_119;
	ld.global.u32 	%r436, [%rd19+1600004];
	st.global.u32 	[%rd20+4], %r436;
	setp.eq.s32 	%p125, %r164, 2;
	@%p125 bra 	$L__BB3_119;
	ld.global.u32 	%r437, [%rd19+1600008];
	st.global.u32 	[%rd20+8], %r437;
$L__BB3_119:
	add.s32 	%r515, %r515, 1;
	ld.shared.u32 	%r514, [_ZZ28run_hop_parallel_single_stepiiPvS_mPiS0_S0_S0_S0_PyS1_E31last_hop_vertex_roots_remaining];
	div.u32 	%r438, %r514, %r52;
	add.s32 	%r439, %r438, 1;
	setp.lt.u32 	%p126, %r515, %r439;
	@%p126 bra 	$L__BB3_105;
$L__BB3_120:
	bar.sync 	0;
	bra.uni 	$L__BB3_144;
$L__BB3_121:
	mov.u32 	%r177, %ctaid.x;
	shl.b32 	%r178, %r177, 1;
	mul.wide.u32 	%rd168, %r178, 4;
	add.s64 	%rd169, %rd4, %rd168;
	ld.global.u32 	%r179, [%rd169];
	ld.global.u32 	%r522, [%rd1+10241248];
	setp.lt.s32 	%p127, %r177, %r522;
	@%p127 bra 	$L__BB3_123;
	add.u64 	%rd170, %SP, 0;
	add.u64 	%rd171, %SPL, 0;
	st.local.v2.u32 	[%rd171], {%r177, %r522};
	mov.u64 	%rd172, $str$7;
	cvta.global.u64 	%rd173, %rd172;
	{ // callseq 42, 0
	.param .b64 param0;
	st.param.b64 	[param0], %rd173;
	.param .b64 param1;
	st.param.b64 	[param1], %rd170;
	.param .b32 retval0;
	call.uni (retval0), 
	vprintf, 
	(
	param0, 
	param1
	);
	ld.param.b32 	%r440, [retval0];
	} // callseq 42
	mov.u64 	%rd174, $str$8;
	cvta.global.u64 	%rd175, %rd174;
	mov.u64 	%rd176, $str$1;
	cvta.global.u64 	%rd177, %rd176;
	mov.u64 	%rd178, __unnamed_1;
	cvta.global.u64 	%rd179, %rd178;
	{ // callseq 43, 0
	.param .b64 param0;
	st.param.b64 	[param0], %rd175;
	.param .b64 param1;
	st.param.b64 	[param1], %rd177;
	.param .b32 param2;
	st.param.b32 	[param2], 219;
	.param .b64 param3;
	st.param.b64 	[param3], %rd179;
	.param .b64 param4;
	st.param.b64 	[param4], 1;
	call.uni 
	__assertfail, 
	(
	param0, 
	param1, 
	param2, 
	param3, 
	param4
	);
	} // callseq 43
	ld.global.u32 	%r522, [%rd1+10241248];
$L__BB3_123:
	mul.wide.u32 	%rd180, %r177, 16;
	add.s64 	%rd181, %rd1, %rd180;
	add.s64 	%rd21, %rd181, 8;
	ld.global.u32 	%r183, [%rd181+8];
	setp.lt.s32 	%p128, %r177, %r522;
	@%p128 bra 	$L__BB3_125;
	mov.u64 	%rd182, $str$9;
	cvta.global.u64 	%rd183, %rd182;
	mov.u64 	%rd184, $str$1;
	cvta.global.u64 	%rd185, %rd184;
	mov.u64 	%rd186, __unnamed_2;
	cvta.global.u64 	%rd187, %rd186;
	{ // callseq 44, 0
	.param .b64 param0;
	st.param.b64 	[param0], %rd183;
	.param .b64 param1;
	st.param.b64 	[param1], %rd185;
	.param .b32 param2;
	st.param.b32 	[param2], 227;
	.param .b64 param3;
	st.param.b64 	[param3], %rd187;
	.param .b64 param4;
	st.param.b64 	[param4], 1;
	call.uni 
	__assertfail, 
	(
	param0, 
	param1, 
	param2, 
	param3, 
	param4
	);
	} // callseq 44
$L__BB3_125:
	ld.global.u32 	%r442, [%rd21+4];
	sub.s32 	%r184, %r442, %r183;
	setp.eq.s32 	%p129, %r442, -1;
	add.s64 	%rd22, %rd2, %rd168;
	@%p129 bra 	$L__BB3_143;
	add.s32 	%r443, %r184, 1;
	mov.u32 	%r185, %ntid.x;
	div.u32 	%r186, %r443, %r185;
	add.s32 	%r187, %r186, 1;
	setp.eq.s32 	%p130, %r187, 0;
	@%p130 bra 	$L__BB3_143;
	and.b32  	%r188, %r187, 3;
	setp.lt.u32 	%p131, %r186, 3;
	mov.b32 	%r532, 0;
	@%p131 bra 	$L__BB3_138;
	and.b32  	%r532, %r187, -4;
	neg.s32 	%r531, %r532;
	add.s32 	%r530, %r1, %r185;
	shl.b32 	%r192, %r185, 2;
	add.s32 	%r529, %r530, %r183;
	shl.b32 	%r445, %r185, 1;
	add.s32 	%r528, %r1, %r445;
	add.s32 	%r524, %r1, %r183;
	add.s32 	%r527, %r524, %r445;
	mul.lo.s32 	%r446, %r185, 3;
	add.s32 	%r526, %r1, %r446;
	add.s32 	%r525, %r524, %r446;
	mov.u32 	%r523, %r1;
$L__BB3_129:
	setp.gt.s32 	%p132, %r523, %r184;
	@%p132 bra 	$L__BB3_131;
	mul.wide.s32 	%rd189, %r524, 4;
	add.s64 	%rd190, %rd1, %rd189;
	ld.global.u32 	%r447, [%rd190+1600000];
	atom.global.add.u32 	%r448, [%rd22+4], 1;
	add.s32 	%r449, %r448, %r179;
	mul.wide.s32 	%rd191, %r449, 4;
	add.s64 	%rd192, %rd3, %rd191;
	st.global.u32 	[%rd192], %r447;
$L__BB3_131:
	setp.gt.s32 	%p133, %r530, %r184;
	@%p133 bra 	$L__BB3_133;
	mul.wide.s32 	%rd193, %r529, 4;
	add.s64 	%rd194, %rd1, %rd193;
	ld.global.u32 	%r450, [%rd194+1600000];
	atom.global.add.u32 	%r451, [%rd22+4], 1;
	add.s32 	%r452, %r451, %r179;
	mul.wide.s32 	%rd195, %r452, 4;
	add.s64 	%rd196, %rd3, %rd195;
	st.global.u32 	[%rd196], %r450;
$L__BB3_133:
	setp.gt.s32 	%p134, %r528, %r184;
	@%p134 bra 	$L__BB3_135;
	mul.wide.s32 	%rd197, %r527, 4;
	add.s64 	%rd198, %rd1, %rd197;
	ld.global.u32 	%r453, [%rd198+1600000];
	atom.global.add.u32 	%r454, [%rd22+4], 1;
	add.s32 	%r455, %r454, %r179;
	mul.wide.s32 	%rd199, %r455, 4;
	add.s64 	%rd200, %rd3, %rd199;
	st.global.u32 	[%rd200], %r453;
$L__BB3_135:
	setp.gt.s32 	%p135, %r526, %r184;
	@%p135 bra 	$L__BB3_137;
	mul.wide.s32 	%rd201, %r525, 4;
	add.s64 	%rd202, %rd1, %rd201;
	ld.global.u32 	%r456, [%rd202+1600000];
	atom.global.add.u32 	%r457, [%rd22+4], 1;
	add.s32 	%r458, %r457, %r179;
	mul.wide.s32 	%rd203, %r458, 4;
	add.s64 	%rd204, %rd3, %rd203;
	st.global.u32 	[%rd204], %r456;
$L__BB3_137:
	add.s32 	%r531, %r531, 4;
	add.s32 	%r530, %r530, %r192;
	add.s32 	%r529, %r529, %r192;
	add.s32 	%r528, %r528, %r192;
	add.s32 	%r527, %r527, %r192;
	add.s32 	%r526, %r526, %r192;
	add.s32 	%r525, %r525, %r192;
	add.s32 	%r524, %r524, %r192;
	add.s32 	%r523, %r523, %r192;
	setp.ne.s32 	%p136, %r531, 0;
	@%p136 bra 	$L__BB3_129;
$L__BB3_138:
	setp.eq.s32 	%p137, %r188, 0;
	@%p137 bra 	$L__BB3_143;
	mad.lo.s32 	%r534, %r185, %r532, %r1;
	add.s32 	%r535, %r534, %r183;
	neg.s32 	%r533, %r188;
$L__BB3_140:
	.pragma "nounroll";
	setp.gt.s32 	%p138, %r534, %r184;
	@%p138 bra 	$L__BB3_142;
	mul.wide.s32 	%rd205, %r535, 4;
	add.s64 	%rd206, %rd1, %rd205;
	ld.global.u32 	%r459, [%rd206+1600000];
	atom.global.add.u32 	%r460, [%rd22+4], 1;
	add.s32 	%r461, %r460, %r179;
	mul.wide.s32 	%rd207, %r461, 4;
	add.s64 	%rd208, %rd3, %rd207;
	st.global.u32 	[%rd208], %r459;
$L__BB3_142:
	add.s32 	%r535, %r535, %r185;
	add.s32 	%r534, %r534, %r185;
	add.s32 	%r533, %r533, 1;
	setp.ne.s32 	%p139, %r533, 0;
	@%p139 bra 	$L__BB3_140;
$L__BB3_143:
	bar.sync 	0;
	st.global.u32 	[%rd22], %r179;
$L__BB3_144:
	ret;

}
	// .globl	_Z44run_think_like_an_edge_single_step_embeddingiiPvS_mPiS0_mS0_S0_S0_
.visible .entry _Z44run_think_like_an_edge_single_step_embeddingiiPvS_mPiS0_mS0_S0_S0_(
	.param .u32 _Z44run_think_like_an_edge_single_step_embeddingiiPvS_mPiS0_mS0_S0_S0__param_0,
	.param .u32 _Z44run_think_like_an_edge_single_step_embeddingiiPvS_mPiS0_mS0_S0_S0__param_1,
	.param .u64 .ptr .align 1 _Z44run_think_like_an_edge_single_step_embeddingiiPvS_mPiS0_mS0_S0_S0__param_2,
	.param .u64 .ptr .align 1 _Z44run_think_like_an_edge_single_step_embeddingiiPvS_mPiS0_mS0_S0_S0__param_3,
	.param .u64 _Z44run_think_like_an_edge_single_step_embeddingiiPvS_mPiS0_mS0_S0_S0__param_4,
	.param .u64 .ptr .align 1 _Z44run_think_like_an_edge_single_step_embeddingiiPvS_mPiS0_mS0_S0_S0__param_5,
	.param .u64 .ptr .align 1 _Z44run_think_like_an_edge_single_step_embeddingiiPvS_mPiS0_mS0_S0_S0__param_6,
	.param .u64 _Z44run_think_like_an_edge_single_step_embeddingiiPvS_mPiS0_mS0_S0_S0__param_7,
	.param .u64 .ptr .align 1 _Z44run_think_like_an_edge_single_step_embeddingiiPvS_mPiS0_mS0_S0_S0__param_8,
	.param .u64 .ptr .align 1 _Z44run_think_like_an_edge_single_step_embeddingiiPvS_mPiS0_mS0_S0_S0__param_9,
	.param .u64 .ptr .align 1 _Z44run_think_like_an_edge_single_step_embeddingiiPvS_mPiS0_mS0_S0_S0__param_10
)
{
	.local .align 8 .b8 	__local_depot4[8];
	.reg .b64 	%SP;
	.reg .b64 	%SPL;
	.reg .pred 	%p<39>;
	.reg .b32 	%r<195>;
	.reg .b64 	%rd<148>;

	mov.u64 	%SPL, __local_depot4;
	cvta.local.u64 	%SP, %SPL;
	ld.param.u64 	%rd17, [_Z44run_think_like_an_edge_single_step_embeddingiiPvS_mPiS0_mS0_S0_S0__param_2];
	ld.param.u64 	%rd18, [_Z44run_think_like_an_edge_single_step_embeddingiiPvS_mPiS0_mS0_S0_S0__param_3];
	ld.param.u64 	%rd19, [_Z44run_think_like_an_edge_single_step_embeddingiiPvS_mPiS0_mS0_S0_S0__param_5];
	ld.param.u64 	%rd20, [_Z44run_think_like_an_edge_single_step_embeddingiiPvS_mPiS0_mS0_S0_S0__param_6];
	ld.param.u64 	%rd21, [_Z44run_think_like_an_edge_single_step_embeddingiiPvS_mPiS0_mS0_S0_S0__param_7];
	ld.param.u64 	%rd22, [_Z44run_think_like_an_edge_single_step_embeddingiiPvS_mPiS0_mS0_S0_S0__param_9];
	ld.param.u64 	%rd23, [_Z44run_think_like_an_edge_single_step_embeddingiiPvS_mPiS0_mS0_S0_S0__param_10];
	cvta.to.global.u64 	%rd1, %rd17;
	cvta.to.global.u64 	%rd2, %rd22;
	cvta.to.global.u64 	%rd3, %rd23;
	cvta.to.global.u64 	%rd4, %rd20;
	cvta.to.global.u64 	%rd5, %rd18;
	cvta.to.global.u64 	%rd6, %rd19;
	mov.u32 	%r70, %ctaid.x;
	mov.u32 	%r71, %ntid.x;
	mov.u32 	%r72, %tid.x;
	mad.lo.s32 	%r1, %r70, %r71, %r72;
	cvt.s64.s32 	%rd7, %r1;
	setp.le.u64 	%p1, %rd21, %rd7;
	@%p1 bra 	$L__BB4_38;
	ld.param.u32 	%r171, [_Z44run_think_like_an_edge_single_step_embeddingiiPvS_mPiS0_mS0_S0_S0__param_1];
	setp.eq.s32 	%p2, %r171, 0;
	@%p2 bra 	$L__BB4_20;
	ld.param.u64 	%rd147, [_Z44run_think_like_an_edge_single_step_embeddingiiPvS_mPiS0_mS0_S0_S0__param_8];
	shl.b32 	%r73, %r1, 1;
	cvta.to.global.u64 	%rd24, %rd147;
	mul.wide.s32 	%rd25, %r73, 4;
	add.s64 	%rd26, %rd24, %rd25;
	ld.global.u32 	%r74, [%rd26];
	ld.global.u32 	%r2, [%rd26+4];
	shl.b32 	%r75, %r2, 1;
	mul.wide.s32 	%rd27, %r75, 4;
	add.s64 	%rd28, %rd6, %rd27;
	ld.global.u32 	%r3, [%rd28];
	mul.wide.s32 	%rd29, %r74, 4;
	add.s64 	%rd30, %rd5, %rd29;
	ld.global.u32 	%r4, [%rd30];
	ld.global.u32 	%r173, [%rd1+10241248];
	setp.lt.s32 	%p3, %r4, %r173;
	setp.gt.s32 	%p4, %r4, -1;
	and.pred  	%p5, %p4, %p3;
	@%p5 bra 	$L__BB4_4;
	add.u64 	%rd31, %SP, 0;
	add.u64 	%rd32, %SPL, 0;
	st.local.v2.u32 	[%rd32], {%r4, %r173};
	mov.u64 	%rd33, $str$7;
	cvta.global.u64 	%rd34, %rd33;
	{ // callseq 45, 0
	.param .b64 param0;
	st.param.b64 	[param0], %rd34;
	.param .b64 param1;
	st.param.b64 	[param1], %rd31;
	.param .b32 retval0;
	call.uni (retval0), 
	vprintf, 
	(
	param0, 
	param1
	);
	ld.param.b32 	%r76, [retval0];
	} // callseq 45
	mov.u64 	%rd35, $str$8;
	cvta.global.u64 	%rd36, %rd35;
	mov.u64 	%rd37, $str$1;
	cvta.global.u64 	%rd38, %rd37;
	mov.u64 	%rd39, __unnamed_1;
	cvta.global.u64 	%rd40, %rd39;
	{ // callseq 46, 0
	.param .b64 param0;
	st.param.b64 	[param0], %rd36;
	.param .b64 param1;
	st.param.b64 	[param1], %rd38;
	.param .b32 param2;
	st.param.b32 	[param2], 219;
	.param .b64 param3;
	st.param.b64 	[param3], %rd40;
	.param .b64 param4;
	st.param.b64 	[param4], 1;
	call.uni 
	__assertfail, 
	(
	param0, 
	param1, 
	param2, 
	param3, 
	param4
	);
	} // callseq 46
	ld.global.u32 	%r173, [%rd1+10241248];
$L__BB4_4:
	mul.wide.s32 	%rd41, %r4, 16;
	add.s64 	%rd42, %rd1, %rd41;
	add.s64 	%rd8, %rd42, 8;
	ld.global.u32 	%r181, [%rd42+8];
	setp.lt.s32 	%p6, %r4, %r173;
	setp.gt.s32 	%p7, %r4, -1;
	and.pred  	%p8, %p7, %p6;
	@%p8 bra 	$L__BB4_6;
	mov.u64 	%rd43, $str$9;
	cvta.global.u64 	%rd44, %rd43;
	mov.u64 	%rd45, $str$1;
	cvta.global.u64 	%rd46, %rd45;
	mov.u64 	%rd47, __unnamed_2;
	cvta.global.u64 	%rd48, %rd47;
	{ // callseq 47, 0
	.param .b64 param0;
	st.param.b64 	[param0], %rd44;
	.param .b64 param1;
	st.param.b64 	[param1], %rd46;
	.param .b32 param2;
	st.param.b32 	[param2], 227;
	.param .b64 param3;
	st.param.b64 	[param3], %rd48;
	.param .b64 param4;
	st.param.b64 	[param4], 1;
	call.uni 
	__assertfail, 
	(
	param0, 
	param1, 
	param2, 
	param3, 
	param4
	);
	} // callseq 47
$L__BB4_6:
	ld.global.u32 	%r78, [%rd8+4];
	setp.eq.s32 	%p9, %r78, -1;
	setp.lt.s32 	%p10, %r78, %r181;
	or.pred  	%p11, %p9, %p10;
	@%p11 bra 	$L__BB4_38;
	ld.param.u32 	%r172, [_Z44run_think_like_an_edge_single_step_embeddingiiPvS_mPiS0_mS0_S0_S0__param_1];
	ld.param.u32 	%r169, [_Z44run_think_like_an_edge_single_step_embeddingiiPvS_mPiS0_mS0_S0_S0__param_0];
	mul.wide.s32 	%rd49, %r2, 4;
	add.s64 	%rd9, %rd4, %rd49;
	setp.ge.s32 	%p12, %r172, %r169;
	@%p12 bra 	$L__BB4_14;
	sub.s32 	%r98, %r78, %r181;
	add.s32 	%r99, %r98, 1;
	and.b32  	%r10, %r99, 3;
	setp.eq.s32 	%p17, %r10, 0;
	@%p17 bra 	$L__BB4_11;
	add.s64 	%rd10, %rd1, 1600000;
	neg.s32 	%r174, %r10;
$L__BB4_10:
	.pragma "nounroll";
	mul.wide.s32 	%rd64, %r181, 4;
	add.s64 	%rd65, %rd10, %rd64;
	ld.global.u32 	%r100, [%rd65];
	atom.global.add.u32 	%r101, [%rd9], 1;
	add.s32 	%r102, %r101, %r3;
	mul.wide.s32 	%rd66, %r102, 4;
	add.s64 	%rd67, %rd5, %rd66;
	st.global.u32 	[%rd67], %r100;
	atom.global.add.u32 	%r103, [%rd3], 2;
	mul.wide.s32 	%rd68, %r103, 4;
	add.s64 	%rd69, %rd2, %rd68;
	st.global.u32 	[%rd69], %r102;
	st.global.u32 	[%rd69+4], %r2;
	add.s32 	%r181, %r181, 1;
	add.s32 	%r174, %r174, 1;
	setp.ne.s32 	%p18, %r174, 0;
	@%p18 bra 	$L__BB4_10;
$L__BB4_11:
	setp.lt.u32 	%p19, %r98, 3;
	@%p19 bra 	$L__BB4_38;
	sub.s32 	%r178, %r181, %r78;
	add.s32 	%r177, %r181, -1;
$L__BB4_13:
	add.s32 	%r105, %r177, 1;
	mul.wide.s32 	%rd70, %r105, 4;
	add.s64 	%rd71, %rd1, %rd70;
	ld.global.u32 	%r106, [%rd71+1600000];
	atom.global.add.u32 	%r107, [%rd9], 1;
	add.s32 	%r108, %r107, %r3;
	mul.wide.s32 	%rd72, %r108, 4;
	add.s64 	%rd73, %rd5, %rd72;
	st.global.u32 	[%rd73], %r106;
	atom.global.add.u32 	%r109, [%rd3], 2;
	mul.wide.s32 	%rd74, %r109, 4;
	add.s64 	%rd75, %rd2, %rd74;
	st.global.u32 	[%rd75], %r108;
	st.global.u32 	[%rd75+4], %r2;
	ld.global.u32 	%r110, [%rd71+1600004];
	atom.global.add.u32 	%r111, [%rd9], 1;
	add.s32 	%r112, %r111, %r3;
	mul.wide.s32 	%rd76, %r112, 4;
	add.s64 	%rd77, %rd5, %rd76;
	st.global.u32 	[%rd77], %r110;
	atom.global.add.u32 	%r113, [%rd3], 2;
	mul.wide.s32 	%rd78, %r113, 4;
	add.s64 	%rd79, %rd2, %rd78;
	st.global.u32 	[%rd79], %r112;
	st.global.u32 	[%rd79+4], %r2;
	ld.global.u32 	%r114, [%rd71+1600008];
	atom.global.add.u32 	%r115, [%rd9], 1;
	add.s32 	%r116, %r115, %r3;
	mul.wide.s32 	%rd80, %r116, 4;
	add.s64 	%rd81, %rd5, %rd80;
	st.global.u32 	[%rd81], %r114;
	atom.global.add.u32 	%r117, [%rd3], 2;
	mul.wide.s32 	%rd82, %r117, 4;
	add.s64 	%rd83, %rd2, %rd82;
	st.global.u32 	[%rd83], %r116;
	st.global.u32 	[%rd83+4], %r2;
	ld.global.u32 	%r118, [%rd71+1600012];
	atom.global.add.u32 	%r119, [%rd9], 1;
	add.s32 	%r120, %r119, %r3;
	mul.wide.s32 	%rd84, %r120, 4;
	add.s64 	%rd85, %rd5, %rd84;
	st.global.u32 	[%rd85], %r118;
	atom.global.add.u32 	%r121, [%rd3], 2;
	mul.wide.s32 	%rd86, %r121, 4;
	add.s64 	%rd87, %rd2, %rd86;
	st.global.u32 	[%rd87], %r120;
	st.global.u32 	[%rd87+4], %r2;
	add.s32 	%r178, %r178, 4;
	add.s32 	%r177, %r177, 4;
	setp.eq.s32 	%p20, %r178, 1;
	@%p20 bra 	$L__BB4_38;
	bra.uni 	$L__BB4_13;
$L__BB4_14:
	sub.s32 	%r79, %r78, %r181;
	add.s32 	%r80, %r79, 1;
	and.b32  	%r23, %r80, 3;
	setp.eq.s32 	%p13, %r23, 0;
	@%p13 bra 	$L__BB4_17;
	add.s64 	%rd11, %rd1, 1600000;
	neg.s32 	%r179, %r23;
$L__BB4_16:
	.pragma "nounroll";
	mul.wide.s32 	%rd50, %r181, 4;
	add.s64 	%rd51, %rd11, %rd50;
	ld.global.u32 	%r81, [%rd51];
	atom.global.add.u32 	%r82, [%rd9], 1;
	add.s32 	%r83, %r82, %r3;
	mul.wide.s32 	%rd52, %r83, 4;
	add.s64 	%rd53, %rd5, %rd52;
	st.global.u32 	[%rd53], %r81;
	add.s32 	%r181, %r181, 1;
	add.s32 	%r179, %r179, 1;
	setp.ne.s32 	%p14, %r179, 0;
	@%p14 bra 	$L__BB4_16;
$L__BB4_17:
	setp.lt.u32 	%p15, %r79, 3;
	@%p15 bra 	$L__BB4_38;
	sub.s32 	%r183, %r181, %r78;
	add.s32 	%r182, %r181, -1;
$L__BB4_19:
	add.s32 	%r85, %r182, 1;
	mul.wide.s32 	%rd54, %r85, 4;
	add.s64 	%rd55, %rd1, %rd54;
	ld.global.u32 	%r86, [%rd55+1600000];
	atom.global.add.u32 	%r87, [%rd9], 1;
	add.s32 	%r88, %r87, %r3;
	mul.wide.s32 	%rd56, %r88, 4;
	add.s64 	%rd57, %rd5, %rd56;
	st.global.u32 	[%rd57], %r86;
	ld.global.u32 	%r89, [%rd55+1600004];
	atom.global.add.u32 	%r90, [%rd9], 1;
	add.s32 	%r91, %r90, %r3;
	mul.wide.s32 	%rd58, %r91, 4;
	add.s64 	%rd59, %rd5, %rd58;
	st.global.u32 	[%rd59], %r89;
	ld.global.u32 	%r92, [%rd55+1600008];
	atom.global.add.u32 	%r93, [%rd9], 1;
	add.s32 	%r94, %r93, %r3;
	mul.wide.s32 	%rd60, %r94, 4;
	add.s64 	%rd61, %rd5, %rd60;
	st.global.u32 	[%rd61], %r92;
	ld.global.u32 	%r95, [%rd55+1600012];
	atom.global.add.u32 	%r96, [%rd9], 1;
	add.s32 	%r97, %r96, %r3;
	mul.wide.s32 	%rd62, %r97, 4;
	add.s64 	%rd63, %rd5, %rd62;
	st.global.u32 	[%rd63], %r95;
	add.s32 	%r183, %r183, 4;
	add.s32 	%r182, %r182, 4;
	setp.eq.s32 	%p16, %r183, 1;
	@%p16 bra 	$L__BB4_38;
	bra.uni 	$L__BB4_19;
$L__BB4_20:
	shl.b32 	%r122, %r1, 1;
	mul.wide.s32 	%rd88, %r122, 4;
	add.s64 	%rd89, %rd6, %rd88;
	ld.global.u32 	%r36, [%rd89];
	ld.global.u32 	%r184, [%rd1+10241248];
	setp.lt.s32 	%p21, %r1, %r184;
	setp.gt.s32 	%p22, %r1, -1;
	and.pred  	%p23, %p22, %p21;
	@%p23 bra 	$L__BB4_22;
	add.u64 	%rd90, %SP, 0;
	add.u64 	%rd91, %SPL, 0;
	st.local.v2.u32 	[%rd91], {%r1, %r184};
	mov.u64 	%rd92, $str$7;
	cvta.global.u64 	%rd93, %rd92;
	{ // callseq 48, 0
	.param .b64 param0;
	st.param.b64 	[param0], %rd93;
	.param .b64 param1;
	st.param.b64 	[param1], %rd90;
	.param .b32 retval0;
	call.uni (retval0), 
	vprintf, 
	(
	param0, 
	param1
	);
	ld.param.b32 	%r123, [retval0];
	} // callseq 48
	mov.u64 	%rd94, $str$8;
	cvta.global.u64 	%rd95, %rd94;
	mov.u64 	%rd96, $str$1;
	cvta.global.u64 	%rd97, %rd96;
	mov.u64 	%rd98, __unnamed_1;
	cvta.global.u64 	%rd99, %rd98;
	{ // callseq 49, 0
	.param .b64 param0;
	st.param.b64 	[param0], %rd95;
	.param .b64 param1;
	st.param.b64 	[param1], %rd97;
	.param .b32 param2;
	st.param.b32 	[param2], 219;
	.param .b64 param3;
	st.param.b64 	[param3], %rd99;
	.param .b64 param4;
	st.param.b64 	[param4], 1;
	call.uni 
	__assertfail, 
	(
	param0, 
	param1, 
	param2, 
	param3, 
	param4
	);
	} // callseq 49
	ld.global.u32 	%r184, [%rd1+10241248];
$L__BB4_22:
	shl.b64 	%rd100, %rd7, 4;
	add.s64 	%rd101, %rd1, %rd100;
	add.s64 	%rd12, %rd101, 8;
	ld.global.u32 	%r192, [%rd101+8];
	setp.lt.s32 	%p24, %r1, %r184;
	setp.gt.s32 	%p25, %r1, -1;
	and.pred  	%p26, %p25, %p24;
	@%p26 bra 	$L__BB4_24;
	mov.u64 	%rd102, $str$9;
	cvta.global.u64 	%rd103, %rd102;
	mov.u64 	%rd104, $str$1;
	cvta.global.u64 	%rd105, %rd104;
	mov.u64 	%rd106, __unnamed_2;
	cvta.global.u64 	%rd107, %rd106;
	{ // callseq 50, 0
	.param .b64 param0;
	st.param.b64 	[param0], %rd103;
	.param .b64 param1;
	st.param.b64 	[param1], %rd105;
	.param .b32 param2;
	st.param.b32 	[param2], 227;
	.param .b64 param3;
	st.param.b64 	[param3], %rd107;
	.param .b64 param4;
	st.param.b64 	[param4], 1;
	call.uni 
	__assertfail, 
	(
	param0, 
	param1, 
	param2, 
	param3, 
	param4
	);
	} // callseq 50
$L__BB4_24:
	ld.global.u32 	%r125, [%rd12+4];
	setp.eq.s32 	%p27, %r192, -1;
	setp.lt.s32 	%p28, %r125, %r192;
	or.pred  	%p29, %p27, %p28;
	@%p29 bra 	$L__BB4_38;
	ld.param.u32 	%r170, [_Z44run_think_like_an_edge_single_step_embeddingiiPvS_mPiS0_mS0_S0_S0__param_0];
	shl.b64 	%rd108, %rd7, 2;
	add.s64 	%rd13, %rd4, %rd108;
	setp.lt.s32 	%p30, %r170, 1;
	@%p30 bra 	$L__BB4_32;
	sub.s32 	%r145, %r125, %r192;
	add.s32 	%r146, %r145, 1;
	and.b32  	%r42, %r146, 3;
	setp.eq.s32 	%p35, %r42, 0;
	@%p35 bra 	$L__BB4_29;
	add.s64 	%rd14, %rd1, 1600000;
	neg.s32 	%r185, %r42;
$L__BB4_28:
	.pragma "nounroll";
	mul.wide.s32 	%rd123, %r192, 4;
	add.s64 	%rd124, %rd14, %rd123;
	ld.global.u32 	%r147, [%rd124];
	atom.global.add.u32 	%r148, [%rd13], 1;
	add.s32 	%r149, %r148, %r36;
	mul.wide.s32 	%rd125, %r149, 4;
	add.s64 	%rd126, %rd5, %rd125;
	st.global.u32 	[%rd126], %r147;
	atom.global.add.u32 	%r150, [%rd3], 2;
	mul.wide.s32 	%rd127, %r150, 4;
	add.s64 	%rd128, %rd2, %rd127;
	st.global.u32 	[%rd128], %r149;
	st.global.u32 	[%rd128+4], %r1;
	add.s32 	%r192, %r192, 1;
	add.s32 	%r185, %r185, 1;
	setp.ne.s32 	%p36, %r185, 0;
	@%p36 bra 	$L__BB4_28;
$L__BB4_29:
	setp.lt.u32 	%p37, %r145, 3;
	@%p37 bra 	$L__BB4_38;
	sub.s32 	%r189, %r192, %r125;
	add.s32 	%r188, %r192, -1;
$L__BB4_31:
	add.s32 	%r152, %r188, 1;
	mul.wide.s32 	%rd129, %r152, 4;
	add.s64 	%rd130, %rd1, %rd129;
	ld.global.u32 	%r153, [%rd130+1600000];
	atom.global.add.u32 	%r154, [%rd13], 1;
	add.s32 	%r155, %r154, %r36;
	mul.wide.s32 	%rd131, %r155, 4;
	add.s64 	%rd132, %rd5, %rd131;
	st.global.u32 	[%rd132], %r153;
	atom.global.add.u32 	%r156, [%rd3], 2;
	mul.wide.s32 	%rd133, %r156, 4;
	add.s64 	%rd134, %rd2, %rd133;
	st.global.u32 	[%rd134], %r155;
	st.global.u32 	[%rd134+4], %r1;
	ld.global.u32 	%r157, [%rd130+1600004];
	atom.global.add.u32 	%r158, [%rd13], 1;
	add.s32 	%r159, %r158, %r36;
	mul.wide.s32 	%rd135, %r159, 4;
	add.s64 	%rd136, %rd5, %rd135;
	st.global.u32 	[%rd136], %r157;
	atom.global.add.u32 	%r160, [%rd3], 2;
	mul.wide.s32 	%rd137, %r160, 4;
	add.s64 	%rd138, %rd2, %rd137;
	st.global.u32 	[%rd138], %r159;
	st.global.u32 	[%rd138+4], %r1;
	ld.global.u32 	%r161, [%rd130+1600008];
	atom.global.add.u32 	%r162, [%rd13], 1;
	add.s32 	%r163, %r162, %r36;
	mul.wide.s32 	%rd139, %r163, 4;
	add.s64 	%rd140, %rd5, %rd139;
	st.global.u32 	[%rd140], %r161;
	atom.global.add.u32 	%r164, [%rd3], 2;
	mul.wide.s32 	%rd141, %r164, 4;
	add.s64 	%rd142, %rd2, %rd141;
	st.global.u32 	[%rd142], %r163;
	st.global.u32 	[%rd142+4], %r1;
	ld.global.u32 	%r165, [%rd130+1600012];
	atom.global.add.u32 	%r166, [%rd13], 1;
	add.s32 	%r167, %r166, %r36;
	mul.wide.s32 	%rd143, %r167, 4;
	add.s64 	%rd144, %rd5, %rd143;
	st.global.u32 	[%rd144], %r165;
	atom.global.add.u32 	%r168, [%rd3], 2;
	mul.wide.s32 	%rd145, %r168, 4;
	add.s64 	%rd146, %rd2, %rd145;
	st.global.u32 	[%rd146], %r167;
	st.global.u32 	[%rd146+4], %r1;
	add.s32 	%r189, %r189, 4;
	add.s32 	%r188, %r188, 4;
	setp.eq.s32 	%p38, %r189, 1;
	@%p38 bra 	$L__BB4_38;
	bra.uni 	$L__BB4_31;
$L__BB4_32:
	sub.s32 	%r126, %r125, %r192;
	add.s32 	%r127, %r126, 1;
	and.b32  	%r55, %r127, 3;
	setp.eq.s32 	%p31, %r55, 0;
	@%p31 bra 	$L__BB4_35;
	add.s64 	%rd15, %rd1, 1600000;
	neg.s32 	%r190, %r55;
$L__BB4_34:
	.pragma "nounroll";
	mul.wide.s32 	%rd109, %r192, 4;
	add.s64 	%rd110, %rd15, %rd109;
	ld.global.u32 	%r128, [%rd110];
	atom.global.add.u32 	%r129, [%rd13], 1;
	add.s32 	%r130, %r129, %r36;
	mul.wide.s32 	%rd111, %r130, 4;
	add.s64 	%rd112, %rd5, %rd111;
	st.global.u32 	[%rd112], %r128;
	add.s32 	%r192, %r192, 1;
	add.s32 	%r190, %r190, 1;
	setp.ne.s32 	%p32, %r190, 0;
	@%p32 bra 	$L__BB4_34;
$L__BB4_35:
	setp.lt.u32 	%p33, %r126, 3;
	@%p33 bra 	$L__BB4_38;
	sub.s32 	%r194, %r192, %r125;
	add.s32 	%r193, %r192, -1;
$L__BB4_37:
	add.s32 	%r132, %r193, 1;
	mul.wide.s32 	%rd113, %r132, 4;
	add.s64 	%rd114, %rd1, %rd113;
	ld.global.u32 	%r133, [%rd114+1600000];
	atom.global.add.u32 	%r134, [%rd13], 1;
	add.s32 	%r135, %r134, %r36;
	mul.wide.s32 	%rd115, %r135, 4;
	add.s64 	%rd116, %rd5, %rd115;
	st.global.u32 	[%rd116], %r133;
	ld.global.u32 	%r136, [%rd114+1600004];
	atom.global.add.u32 	%r137, [%rd13], 1;
	add.s32 	%r138, %r137, %r36;
	mul.wide.s32 	%rd117, %r138, 4;
	add.s64 	%rd118, %rd5, %rd117;
	st.global.u32 	[%rd118], %r136;
	ld.global.u32 	%r139, [%rd114+1600008];
	atom.global.add.u32 	%r140, [%rd13], 1;
	add.s32 	%r141, %r140, %r36;
	mul.wide.s32 	%rd119, %r141, 4;
	add.s64 	%rd120, %rd5, %rd119;
	st.global.u32 	[%rd120], %r139;
	ld.global.u32 	%r142, [%rd114+1600012];
	atom.global.add.u32 	%r143, [%rd13], 1;
	add.s32 	%r144, %r143, %r36;
	mul.wide.s32 	%rd121, %r144, 4;
	add.s64 	%rd122, %rd5, %rd121;
	st.global.u32 	[%rd122], %r142;
	add.s32 	%r194, %r194, 4;
	add.s32 	%r193, %r193, 4;
	setp.ne.s32 	%p34, %r194, 1;
	@%p34 bra 	$L__BB4_37;
$L__BB4_38:
	ret;

}


// ===== COMPILED SASS (sm_100) =====

	.target	sm_100

	.elftype	@"ET_EXEC"


//--------------------- .note.nv.tkinfo           --------------------------
	.section	.note.nv.tkinfo,"",@"SHT_NOTE"
	.sectionflags	@"SHF_NOTE_NV_TKINFO"
	.tkinfo
        /*0018*/ 	.word	0x00000002
        /*0030*/ 	.string	""
        /*0030*/ 	.string	"ptxas"
        /*0030*/ 	.string	"Cuda compilation tools, release 13.0, V13.0.88"
        /*0030*/ 	.string	"Build cuda_13.0.r13.0/compiler.36424714_0"
        /*0030*/ 	.string	"-arch sm_100 -m 64 "



//--------------------- .note.nv.cuinfo           --------------------------
	.section	.note.nv.cuinfo,"",@"SHT_NOTE"
	.sectionflags	@"SHF_NOTE_NV_CUINFO"
        /*0018*/ 	.short	0x0002
        /*001a*/ 	.short	0x0064
        /*001c*/ 	.short	0x0082
	.zero		2


//--------------------- .nv.info                  --------------------------
	.section	.nv.info,"",@"SHT_CUDA_INFO"
	.align	4


	//----- nvinfo : EIATTR_REGCOUNT
	.align		4
        /*0000*/ 	.byte	0x04, 0x2f
        /*0002*/ 	.short	(.L_23 - .L_22)
	.align		4
.L_22:
        /*0004*/ 	.word	index@(_Z41get_max_lengths_for_embeddings_first_iterPvS_mS_iPyS_)
        /*0008*/ 	.word	0x00000020


	//----- nvinfo : EIATTR_FRAME_SIZE
	.align		4
.L_23:
        /*000c*/ 	.byte	0x04, 0x11
        /*000e*/ 	.short	(.L_25 - .L_24)
	.align		4
.L_24:
        /*0010*/ 	.word	index@(_Z41get_max_lengths_for_embeddings_first_iterPvS_mS_iPyS_)
        /*0014*/ 	.word	0x00000008


	//----- nvinfo : EIATTR_REGCOUNT
	.align		4
.L_25:
        /*0018*/ 	.byte	0x04, 0x2f
        /*001a*/ 	.short	(.L_27 - .L_26)
	.align		4
.L_26:
        /*001c*/ 	.word	index@(_Z42get_max_lengths_for_embeddings_single_stepPvS_mS_iPyS_S_S_)
        /*0020*/ 	.word	0x00000022


	//----- nvinfo : EIATTR_FRAME_SIZE
	.align		4
.L_27:
        /*0024*/ 	.byte	0x04, 0x11
        /*0026*/ 	.short	(.L_29 - .L_28)
	.align		4
.L_28:
        /*0028*/ 	.word	index@(_Z42get_max_lengths_for_embeddings_single_stepPvS_mS_iPyS_S_S_)
        /*002c*/ 	.word	0x00000008


	//----- nvinfo : EIATTR_REGCOUNT
	.align		4
.L_29:
        /*0030*/ 	.byte	0x04, 0x2f
        /*0032*/ 	.short	(.L_31 - .L_30)
	.align		4
.L_30:
        /*0034*/ 	.word	index@(_Z25run_single_step_embeddingiPvPiiS_mS_mS_mS_mS0_)
        /*0038*/ 	.word	0x00000026


	//----- nvinfo : EIATTR_FRAME_SIZE
	.align		4
.L_31:
        /*003c*/ 	.byte	0x04, 0x11
        /*003e*/ 	.short	(.L_33 - .L_32)
	.align		4
.L_32:
        /*0040*/ 	.word	index@(_Z25run_single_step_embeddingiPvPiiS_mS_mS_mS_mS0_)
        /*0044*/ 	.word	0x00000018


	//----- nvinfo : EIATTR_REGCOUNT
	.align		4
.L_33:
        /*0048*/ 	.byte	0x04, 0x2f
        /*004a*/ 	.short	(.L_35 - .L_34)
	.align		4
.L_34:
        /*004c*/ 	.word	index@(_Z28run_hop_parallel_single_stepiiPvS_mPiS0_S0_S0_S0_PyS1_)
        /*0050*/ 	.word	0x00000020


	//----- nvinfo : EIATTR_FRAME_SIZE
	.align		4
.L_35:
        /*0054*/ 	.byte	0x04, 0x11
        /*0056*/ 	.short	(.L_37 - .L_36)
	.align		4
.L_36:
        /*0058*/ 	.word	index@(_Z28run_hop_parallel_single_stepiiPvS_mPiS0_S0_S0_S0_PyS1_)
        /*005c*/ 	.word	0x00000010


	//----- nvinfo : EIATTR_REGCOUNT
	.align		4
.L_37:
        /*0060*/ 	.byte	0x04, 0x2f
        /*0062*/ 	.short	(.L_39 - .L_38)
	.align		4
.L_38:
        /*0064*/ 	.word	index@(_Z44run_think_like_an_edge_single_step_embeddingiiPvS_mPiS0_mS0_S0_S0_)
        /*0068*/ 	.word	0x00000020


	//----- nvinfo : EIATTR_FRAME_SIZE
	.align		4
.L_39:
        /*006c*/ 	.byte	0x04, 0x11
        /*006e*/ 	.short	(.L_41 - .L_40)
	.align		4
.L_40:
        /*0070*/ 	.word	index@(_Z44run_think_like_an_edge_single_step_embeddingiiPvS_mPiS0_mS0_S0_S0_)
        /*0074*/ 	.word	0x00000008


	//----- nvinfo : EIATTR_MIN_STACK_SIZE
	.align		4
.L_41:
        /*0078*/ 	.byte	0x04, 0x12
        /*007a*/ 	.short	(.L_43 - .L_42)
	.align		4
.L_42:
        /*007c*/ 	.word	index@(_Z44run_think_like_an_edge_single_step_embeddingiiPvS_mPiS0_mS0_S0_S0_)
        /*0080*/ 	.word	0x00000008


	//----- nvinfo : EIATTR_MIN_STACK_SIZE
	.align		4
.L_43:
        /*0084*/ 	.byte	0x04, 0x12
        /*0086*/ 	.short	(.L_45 - .L_44)
	.align		4
.L_44:
        /*0088*/ 	.word	index@(_Z28run_hop_parallel_single_stepiiPvS_mPiS0_S0_S0_S0_PyS1_)
        /*008c*/ 	.word	0x00000010


	//----- nvinfo : EIATTR_MIN_STACK_SIZE
	.align		4
.L_45:
        /*0090*/ 	.byte	0x04, 0x12
        /*0092*/ 	.short	(.L_47 - .L_46)
	.align		4
.L_46:
        /*0094*/ 	.word	index@(_Z25run_single_step_embeddingiPvPiiS_mS_mS_mS_mS0_)
        /*0098*/ 	.word	0x00000018


	//----- nvinfo : EIATTR_MIN_STACK_SIZE
	.align		4
.L_47:
        /*009c*/ 	.byte	0x04, 0x12
        /*009e*/ 	.short	(.L_49 - .L_48)
	.align		4
.L_48:
        /*00a0*/ 	.word	index@(_Z42get_max_lengths_for_embeddings_single_stepPvS_mS_iPyS_S_S_)
        /*00a4*/ 	.word	0x00000008


	//----- nvinfo : EIATTR_MIN_STACK_SIZE
	.align		4
.L_49:
        /*00a8*/ 	.byte	0x04, 0x12
        /*00aa*/ 	.short	(.L_51 - .L_50)
	.align		4
.L_50:
        /*00ac*/ 	.word	index@(_Z41get_max_lengths_for_embeddings_first_iterPvS_mS_iPyS_)
        /*00b0*/ 	.word	0x00000008
.L_51:


//--------------------- .nv.compat                --------------------------
	.section	.nv.compat,"",@"SHT_CUDA_COMPAT_INFO"
	.align	4
        /*0000*/ 	.byte	0x02, 0x09, 0x00, 0x00, 0x02, 0x02, 0x01, 0x00, 0x02, 0x05, 0x05, 0x00, 0x03, 0x07, 0x01, 0x01
        /*0010*/ 	.byte	0x02, 0x03, 0x00, 0x00, 0x02, 0x06, 0x01, 0x00, 0x04, 0x0b, 0x08, 0x00, 0x09, 0x00, 0x00, 0x00
        /*0020*/ 	.byte	0x00, 0x00, 0x00, 0x00


//--------------------- .nv.info._Z44run_think_like_an_edge_single_step_embeddingiiPvS_mPiS0_mS0_S0_S0_ --------------------------
	.section	.nv.info._Z44run_think_like_an_edge_single_step_embeddingiiPvS_mPiS0_mS0_S0_S0_,"",@"SHT_CUDA_INFO"
	.sectionflags	@""
	.align	4


	//----- nvinfo : EIATTR_CUDA_API_VERSION
	.align		4
        /*0000*/ 	.byte	0x04, 0x37
        /*0002*/ 	.short	(.L_53 - .L_52)
.L_52:
        /*0004*/ 	.word	0x00000082


	//----- nvinfo : EIATTR_KPARAM_INFO
	.align		4
.L_53:
        /*0008*/ 	.byte	0x04, 0x17
        /*000a*/ 	.short	(.L_55 - .L_54)
.L_54:
        /*000c*/ 	.word	0x00000000
        /*0010*/ 	.short	0x000a
        /*0012*/ 	.short	0x0048
        /*0014*/ 	.byte	0x00, 0xf5, 0x21, 0x00


	//----- nvinfo : EIATTR_KPARAM_INFO
	.align		4
.L_55:
        /*0018*/ 	.byte	0x04, 0x17
        /*001a*/ 	.short	(.L_57 - .L_56)
.L_56:
        /*001c*/ 	.word	0x00000000
        /*0020*/ 	.short	0x0009
        /*0022*/ 	.short	0x0040
        /*0024*/ 	.byte	0x00, 0xf5, 0x21, 0x00


	//----- nvinfo : EIATTR_KPARAM_INFO
	.align		4
.L_57:
        /*0028*/ 	.byte	0x04, 0x17
        /*002a*/ 	.short	(.L_59 - .L_58)
.L_58:
        /*002c*/ 	.word	0x00000000
        /*0030*/ 	.short	0x0008
        /*0032*/ 	.short	0x0038
        /*0034*/ 	.byte	0x00, 0xf5, 0x21, 0x00


	//----- nvinfo : EIATTR_KPARAM_INFO
	.align		4
.L_59:
        /*0038*/ 	.byte	0x04, 0x17
        /*003a*/ 	.short	(.L_61 - .L_60)
.L_60:
        /*003c*/ 	.word	0x00000000
        /*0040*/ 	.short	0x0007
        /*0042*/ 	.short	0x0030
        /*0044*/ 	.byte	0x00, 0xf0, 0x21, 0x00


	//----- nvinfo : EIATTR_KPARAM_INFO
	.align		4
.L_61:
        /*0048*/ 	.byte	0x04, 0x17
        /*004a*/ 	.short	(.L_63 - .L_62)
.L_62:
        /*004c*/ 	.word	0x00000000
        /*0050*/ 	.short	0x0006
        /*0052*/ 	.short	0x0028
        /*0054*/ 	.byte	0x00, 0xf5, 0x21, 0x00


	//----- nvinfo : EIATTR_KPARAM_INFO
	.align		4
.L_63:
        /*0058*/ 	.byte	0x04, 0x17
        /*005a*/ 	.short	(.L_65 - .L_64)
.L_64:
        /*005c*/ 	.word	0x00000000
        /*0060*/ 	.short	0x0005
        /*0062*/ 	.short	0x0020
        /*0064*/ 	.byte	0x00, 0xf5, 0x21, 0x00


	//----- nvinfo : EIATTR_KPARAM_INFO
	.align		4
.L_65:
        /*0068*/ 	.byte	0x04, 0x17
        /*006a*/ 	.short	(.L_67 - .L_66)
.L_66:
        /*006c*/ 	.word	0x00000000
        /*0070*/ 	.short	0x0004
        /*0072*/ 	.short	0x0018
        /*0074*/ 	.byte	0x00, 0xf0, 0x21, 0x00


	//----- nvinfo : EIATTR_KPARAM_INFO
	.align		4
.L_67:
        /*0078*/ 	.byte	0x04, 0x17
        /*007a*/ 	.short	(.L_69 - .L_68)
.L_68:
        /*007c*/ 	.word	0x00000000
        /*0080*/ 	.short	0x0003
        /*0082*/ 	.short	0x0010
        /*0084*/ 	.byte	0x00, 0xf5, 0x21, 0x00


	//----- nvinfo : EIATTR_KPARAM_INFO
	.align		4
.L_69:
        /*0088*/ 	.byte	0x04, 0x17
        /*008a*/ 	.short	(.L_71 - .L_70)
.L_70:
        /*008c*/ 	.word	0x00000000
        /*0090*/ 	.short	0x0002
        /*0092*/ 	.short	0x0008
        /*0094*/ 	.byte	0x00, 0xf5, 0x21, 0x00


	//----- nvinfo : EIATTR_KPARAM_INFO
	.align		4
.L_71:
        /*0098*/ 	.byte	0x04, 0x17
        /*009a*/ 	.short	(.L_73 - .L_72)
.L_72:
        /*009c*/ 	.word	0x00000000
        /*00a0*/ 	.short	0x0001
        /*00a2*/ 	.short	0x0004
        /*00a4*/ 	.byte	0x00, 0xf0, 0x11, 0x00


	//----- nvinfo : EIATTR_KPARAM_INFO
	.align		4
.L_73:
        /*00a8*/ 	.byte	0x04, 0x17
        /*00aa*/ 	.short	(.L_75 - .L_74)
.L_74:
        /*00ac*/ 	.word	0x00000000
        /*00b0*/ 	.short	0x0000
        /*00b2*/ 	.short	0x0000
        /*00b4*/ 	.byte	0x00, 0xf0, 0x11, 0x00


	//----- nvinfo : EIATTR_SPARSE_MMA_MASK
	.align		4
.L_75:
        /*00b8*/ 	.byte	0x03, 0x50
        /*00ba*/ 	.short	0x0000


	//----- nvinfo : EIATTR_MAXREG_COUNT
	.align		4
        /*00bc*/ 	.byte	0x03, 0x1b
        /*00be*/ 	.short	0x00ff


	//----- nvinfo : EIATTR_EXTERNS
	.align		4
        /*00c0*/ 	.byte	0x04, 0x0f
        /*00c2*/ 	.short	(.L_77 - .L_76)


	//   ....[0]....
	.align		4
.L_76:
        /*00c4*/ 	.word	index@(vprintf)


	//   ....[1]....
	.align		4
        /*00c8*/ 	.word	index@(__assertfail)


	//----- nvinfo : EIATTR_MERCURY_ISA_VERSION
	.align		4
.L_77:
        /*00cc*/ 	.byte	0x03, 0x5f
        /*00ce*/ 	.short	0x0101


	//----- nvinfo : EIATTR_INT_WARP_WIDE_INSTR_OFFSETS
	.align		4
        /*00d0*/ 	.byte	0x04, 0x31
        /*00d2*/ 	.short	(.L_79 - .L_78)


	//   ....[0]....
.L_78:
        /*00d4*/ 	.word	0x000007b0


	//   ....[1]....
        /*00d8*/ 	.word	0x000008b0


	//   ....[2]....
        /*00dc*/ 	.word	0x000009f0


	//   ....[3]....
        /*00e0*/ 	.word	0x00000ac0


	//   ....[4]....
        /*00e4*/ 	.word	0x00000b70


	//   ....[5]....
        /*00e8*/ 	.word	0x00000c20


	//   ....[6]....
        /*00ec*/ 	.word	0x00000cf0


	//   ....[7]....
        /*00f0*/ 	.word	0x00001750


	//   ....[8]....
        /*00f4*/ 	.word	0x00001850


	//   ....[9]....
        /*00f8*/ 	.word	0x00001980


	//   ....[10]....
        /*00fc*/ 	.word	0x00001a50


	//   ....[11]....
        /*0100*/ 	.word	0x00001b00


	//   ....[12]....
        /*0104*/ 	.word	0x00001bb0


	//   ....[13]....
        /*0108*/ 	.word	0x00001c80


	//----- nvinfo : EIATTR_VRC_CTA_INIT_COUNT
	.align		4
.L_79:
        /*010c*/ 	.byte	0x02, 0x4a
	.zero		1
	.zero		1


	//----- nvinfo : EIATTR_SYSCALL_OFFSETS
	.align		4
        /*0110*/ 	.byte	0x04, 0x46
        /*0112*/ 	.short	(.L_81 - .L_80)


	//   ....[0]....
.L_80:
        /*0114*/ 	.word	0x00000300


	//   ....[1]....
        /*0118*/ 	.word	0x00000400


	//   ....[2]....
        /*011c*/ 	.word	0x000005e0


	//   ....[3]....
        /*0120*/ 	.word	0x00001260


	//   ....[4]....
        /*0124*/ 	.word	0x00001360


	//   ....[5]....
        /*0128*/ 	.word	0x00001550


	//----- nvinfo : EIATTR_EXIT_INSTR_OFFSETS
	.align		4
.L_81:
        /*012c*/ 	.byte	0x04, 0x1c
        /*012e*/ 	.short	(.L_83 - .L_82)


	//   ....[0]....
.L_82:
        /*0130*/ 	.word	0x000000e0


	//   ....[1]....
        /*0134*/ 	.word	0x00000630


	//   ....[2]....
        /*0138*/ 	.word	0x00000920


	//   ....[3]....
        /*013c*/ 	.word	0x00000d40


	//   ....[4]....
        /*0140*/ 	.word	0x00000ef0


	//   ....[5]....
        /*0144*/ 	.word	0x000010e0


	//   ....[6]....
        /*0148*/ 	.word	0x000015d0


	//   ....[7]....
        /*014c*/ 	.word	0x000018c0


	//   ....[8]....
        /*0150*/ 	.word	0x00001cd0


	//   ....[9]....
        /*0154*/ 	.word	0x00001e70


	//   ....[10]....
        /*0158*/ 	.word	0x00002070


	//----- nvinfo : EIATTR_CRS_STACK_SIZE
	.align		4
.L_83:
        /*015c*/ 	.byte	0x04, 0x1e
        /*015e*/ 	.short	(.L_85 - .L_84)
.L_84:
        /*0160*/ 	.word	0x00000000


	//----- nvinfo : EIATTR_CBANK_PARAM_SIZE
	.align		4
.L_85:
        /*0164*/ 	.byte	0x03, 0x19
        /*0166*/ 	.short	0x0050


	//----- nvinfo : EIATTR_PARAM_CBANK
	.align		4
        /*0168*/ 	.byte	0x04, 0x0a
        /*016a*/ 	.short	(.L_87 - .L_86)
	.align		4
.L_86:
        /*016c*/ 	.word	index@(.nv.constant0._Z44run_think_like_an_edge_single_step_embeddingiiPvS_mPiS0_mS0_S0_S0_)
        /*0170*/ 	.short	0x0380
        /*0172*/ 	.short	0x0050


	//----- nvinfo : EIATTR_SW_WAR
	.align		4
.L_87:
        /*0174*/ 	.byte	0x04, 0x36
        /*0176*/ 	.short	(.L_89 - .L_88)
.L_88:
        /*0178*/ 	.word	0x00000008
.L_89:


//--------------------- .nv.info._Z28run_hop_parallel_single_stepiiPvS_mPiS0_S0_S0_S0_PyS1_ --------------------------
	.section	.nv.info._Z28run_hop_parallel_single_stepiiPvS_mPiS0_S0_S0_S0_PyS1_,"",@"SHT_CUDA_INFO"
	.sectionflags	@""
	.align	4


	//----- nvinfo : EIATTR_CUDA_API_VERSION
	.align		4
        /*0000*/ 	.byte	0x04, 0x37
        /*0002*/ 	.short	(.L_91 - .L_90)
.L_90:
        /*0004*/ 	.word	0x00000082


	//----- nvinfo : EIATTR_KPARAM_INFO
	.align		4
.L_91:
        /*0008*/ 	.byte	0x04, 0x17
        /*000a*/ 	.short	(.L_93 - .L_92)
.L_92:
        /*000c*/ 	.word	0x00000000
        /*0010*/ 	.short	0x000b
        /*0012*/ 	.short	0x0050
        /*0014*/ 	.byte	0x00, 0xf5, 0x21, 0x00


	//----- nvinfo : EIATTR_KPARAM_INFO
	.align		4
.L_93:
        /*0018*/ 	.byte	0x04, 0x17
        /*001a*/ 	.short	(.L_95 - .L_94)
.L_94:
        /*001c*/ 	.word	0x00000000
        /*0020*/ 	.short	0x000a
        /*0022*/ 	.short	0x0048
        /*0024*/ 	.byte	0x00, 0xf5, 0x21, 0x00


	//----- nvinfo : EIATTR_KPARAM_INFO
	.align		4
.L_95:
        /*0028*/ 	.byte	0x04, 0x17
        /*002a*/ 	.short	(.L_97 - .L_96)
.L_96:
        /*002c*/ 	.word	0x00000000
        /*0030*/ 	.short	0x0009
        /*0032*/ 	.short	0x0040
        /*0034*/ 	.byte	0x00, 0xf5, 0x21, 0x00


	//----- nvinfo : EIATTR_KPARAM_INFO
	.align		4
.L_97:
        /*0038*/ 	.byte	0x04, 0x17
        /*003a*/ 	.short	(.L_99 - .L_98)
.L_98:
        /*003c*/ 	.word	0x00000000
        /*0040*/ 	.short	0x0008
        /*0042*/ 	.short	0x0038
        /*0044*/ 	.byte	0x00, 0xf5, 0x21, 0x00


	//----- nvinfo : EIATTR_KPARAM_INFO
	.align		4
.L_99:
        /*0048*/ 	.byte	0x04, 0x17
        /*004a*/ 	.short	(.L_101 - .L_100)
.L_100:
        /*004c*/ 	.word	0x00000000
        /*0050*/ 	.short	0x0007
        /*0052*/ 	.short	0x0030
        /*0054*/ 	.byte	0x00, 0xf5, 0x21, 0x00


	//----- nvinfo : EIATTR_KPARAM_INFO
	.align		4
.L_101:
        /*0058*/ 	.byte	0x04, 0x17
        /*005a*/ 	.short	(.L_103 - .L_102)
.L_102:
        /*005c*/ 	.word	0x00000000
        /*0060*/ 	.short	0x0006
        /*0062*/ 	.short	0x0028
        /*0064*/ 	.byte	0x00, 0xf5, 0x21, 0x00


	//----- nvinfo : EIATTR_KPARAM_INFO
	.align		4
.L_103:
        /*0068*/ 	.byte	0x04, 0x17
        /*006a*/ 	.short	(.L_105 - .L_104)
.L_104:
        /*006c*/ 	.word	0x00000000
        /*0070*/ 	.short	0x0005
        /*0072*/ 	.short	0x0020
        /*0074*/ 	.byte	0x00, 0xf5, 0x21, 0x00


	//----- nvinfo : EIATTR_KPARAM_INFO
	.align		4
.L_105:
        /*0078*/ 	.byte	0x04, 0x17
        /*007a*/ 	.short	(.L_107 - .L_106)
.L_106:
        /*007c*/ 	.word	0x00000000
        /*0080*/ 	.short	0x0004
        /*0082*/ 	.short	0x0018
        /*0084*/ 	.byte	0x00, 0xf0, 0x21, 0x00


	//----- nvinfo : EIATTR_KPARAM_INFO
	.align		4
.L_107:
        /*0088*/ 	.byte	0x04, 0x17
        /*008a*/ 	.short	(.L_109 - .L_108)
.L_108:
        /*008c*/ 	.word	0x00000000
        /*0090*/ 	.short	0x0003
        /*0092*/ 	.short	0x0010
        /*0094*/ 	.byte	0x00, 0xf5, 0x21, 0x00


	//----- nvinfo : EIATTR_KPARAM_INFO
	.align		4
.L_109:
        /*0098*/ 	.byte	0x04, 0x17
        /*009a*/ 	.short	(.L_111 - .L_110)
.L_110:
        /*009c*/ 	.word	0x00000000
        /*00a0*/ 	.short	0x0002
        /*00a2*/ 	.short	0x0008
        /*00a4*/ 	.byte	0x00, 0xf5, 0x21, 0x00


	//----- nvinfo : EIATTR_KPARAM_INFO
	.align		4
.L_111:
        /*00a8*/ 	.byte	0x04, 0x17
        /*00aa*/ 	.short	(.L_113 - .L_112)
.L_112:
        /*00ac*/ 	.word	0x00000000
        /*00b0*/ 	.short	0x0001
        /*00b2*/ 	.short	0x0004
        /*00b4*/ 	.byte	0x00, 0xf0, 0x11, 0x00


	//----- nvinfo : EIATTR_KPARAM_INFO
	.align		4
.L_113:
        /*00b8*/ 	.byte	0x04, 0x17
        /*00ba*/ 	.short	(.L_115 - .L_114)
.L_114:
        /*00bc*/ 	.word	0x00000000
        /*00c0*/ 	.short	0x0000
        /*00c2*/ 	.short	0x0000
        /*00c4*/ 	.byte	0x00, 0xf0, 0x11, 0x00


	//----- nvinfo : EIATTR_SPARSE_MMA_MASK
	.align		4
.L_115:
        /*00c8*/ 	.byte	0x03, 0x50
        /*00ca*/ 	.short	0x0000


	//----- nvinfo : EIATTR_MAXREG_COUNT
	.align		4
        /*00cc*/ 	.byte	0x03, 0x1b
        /*00ce*/ 	.short	0x00ff


	//----- nvinfo : EIATTR_NUM_BARRIERS
	.align		4
        /*00d0*/ 	.byte	0x02, 0x4c
        /*00d2*/ 	.byte	0x01
	.zero		1


	//----- nvinfo : EIATTR_EXTERNS
	.align		4
        /*00d4*/ 	.byte	0x04, 0x0f
        /*00d6*/ 	.short	(.L_117 - .L_116)


	//   ....[0]....
	.align		4
.L_116:
        /*00d8*/ 	.word	index@(vprintf)


	//   ....[1]....
	.align		4
        /*00dc*/ 	.word	index@(__assertfail)


	//----- nvinfo : EIATTR_MERCURY_ISA_VERSION
	.align		4
.L_117:
        /*00e0*/ 	.byte	0x03, 0x5f
        /*00e2*/ 	.short	0x0101


	//----- nvinfo : EIATTR_INT_WARP_WIDE_INSTR_OFFSETS
	.align		4
        /*00e4*/ 	.byte	0x04, 0x31
        /*00e6*/ 	.short	(.L_119 - .L_118)


	//   ....[0]....
.L_118:
        /*00e8*/ 	.word	0x00001840


	//   ....[1]....
        /*00ec*/ 	.word	0x000018b0


	//   ....[2]....
        /*00f0*/ 	.word	0x000018f0


	//   ....[3]....
        /*00f4*/ 	.word	0x00001920


	//   ....[4]....
        /*00f8*/ 	.word	0x00001940


	//   ....[5]....
        /*00fc*/ 	.word	0x00001960


	//   ....[6]....
        /*0100*/ 	.word	0x00001990


	//   ....[7]....
        /*0104*/ 	.word	0x000019a0


	//   ....[8]....
        /*0108*/ 	.word	0x00005c50


	//   ....[9]....
        /*010c*/ 	.word	0x00005d00


	//   ....[10]....
        /*0110*/ 	.word	0x00005d90


	//   ....[11]....
        /*0114*/ 	.word	0x00005e40


	//   ....[12]....
        /*0118*/ 	.word	0x00005ed0


	//   ....[13]....
        /*011c*/ 	.word	0x00005f80


	//   ....[14]....
        /*0120*/ 	.word	0x00006010


	//   ....[15]....
        /*0124*/ 	.word	0x000060c0


	//   ....[16]....
        /*0128*/ 	.word	0x000062a0


	//   ....[17]....
        /*012c*/ 	.word	0x00006340


	//----- nvinfo : EIATTR_COOP_GROUP_MASK_REGIDS
	.align		4
.L_119:
        /*0130*/ 	.byte	0x04, 0x29
        /*0132*/ 	.short	(.L_121 - .L_120)


	//   ....[0]....
.L_120:
        /*0134*/ 	.word	0xffffffff


	//   ....[1]....
        /*0138*/ 	.word	0xffffffff


	//   ....[2]....
        /*013c*/ 	.word	0xffffffff


	//   ....[3]....
        /*0140*/ 	.word	0xffffffff


	//   ....[4]....
        /*0144*/ 	.word	0x05000000


	//   ....[5]....
        /*0148*/ 	.word	0x05000002


	//   ....[6]....
        /*014c*/ 	.word	0x05000000


	//   ....[7]....
        /*0150*/ 	.word	0x05000000


	//   ....[8]....
        /*0154*/ 	.word	0xffffffff


	//   ....[9]....
        /*0158*/ 	.word	0x0500000f


	//   ....[10]....
        /*015c*/ 	.word	0x0500000f


	//   ....[11]....
        /*0160*/ 	.word	0x0500000f


	//   ....[12]....
        /*0164*/ 	.word	0x0500000f


	//   ....[13]....
        /*0168*/ 	.word	0x0500000f


	//   ....[14]....
        /*016c*/ 	.word	0x0500000f


	//   ....[15]....
        /*0170*/ 	.word	0x0500000f


	//   ....[16]....
        /*0174*/ 	.word	0x0500000f


	//----- nvinfo : EIATTR_COOP_GROUP_INSTR_OFFSETS
	.align		4
.L_121:
        /*0178*/ 	.byte	0x04, 0x28
        /*017a*/ 	.short	(.L_123 - .L_122)


	//   ....[0]....
.L_122:
        /*017c*/ 	.word	0x000019f0


	//   ....[1]....
        /*0180*/ 	.word	0x000029e0


	//   ....[2]....
        /*0184*/ 	.word	0x00002b30


	//   ....[3]....
        /*0188*/ 	.word	0x00003120


	//   ....[4]....
        /*018c*/ 	.word	0x00003670


	//   ....[5]....
        /*0190*/ 	.word	0x000036e0


	//   ....[6]....
        /*0194*/ 	.word	0x000037b0


	//   ....[7]....
        /*0198*/ 	.word	0x00004780


	//   ....[8]....
        /*019c*/ 	.word	0x000047c0


	//   ....[9]....
        /*01a0*/ 	.word	0x00006460


	//   ....[10]....
        /*01a4*/ 	.word	0x000064e0


	//   ....[11]....
        /*01a8*/ 	.word	0x00006550


	//   ....[12]....
        /*01ac*/ 	.word	0x000065b0


	//   ....[13]....
        /*01b0*/ 	.word	0x00006610


	//   ....[14]....
        /*01b4*/ 	.word	0x000066a0


	//   ....[15]....
        /*01b8*/ 	.word	0x00006720


	//   ....[16]....
        /*01bc*/ 	.word	0x00006790


	//----- nvinfo : EIATTR_VRC_CTA_INIT_COUNT
	.align		4
.L_123:
        /*01c0*/ 	.byte	0x02, 0x4a
	.zero		1
	.zero		1


	//----- nvinfo : EIATTR_SYSCALL_OFFSETS
	.align		4
        /*01c4*/ 	.byte	0x04, 0x46
        /*01c6*/ 	.short	(.L_125 - .L_124)


	//   ....[0]....
.L_124:
        /*01c8*/ 	.word	0x000003d0


	//   ....[1]....
        /*01cc*/ 	.word	0x000004d0


	//   ....[2]....
        /*01d0*/ 	.word	0x00000710


	//   ....[3]....
        /*01d4*/ 	.word	0x00001460


	//   ....[4]....
        /*01d8*/ 	.word	0x00001560


	//   ....[5]....
        /*01dc*/ 	.word	0x00001750


	//   ....[6]....
        /*01e0*/ 	.word	0x00001b10


	//   ....[7]....
        /*01e4*/ 	.word	0x00002e70


	//   ....[8]....
        /*01e8*/ 	.word	0x00003340


	//   ....[9]....
        /*01ec*/ 	.word	0x00003440


	//   ....[10]....
        /*01f0*/ 	.word	0x00003620


	//   ....[11]....
        /*01f4*/ 	.word	0x000038e0


	//   ....[12]....
        /*01f8*/ 	.word	0x00004c00


	//   ....[13]....
        /*01fc*/ 	.word	0x00004d00


	//   ....[14]....
        /*0200*/ 	.word	0x00004ee0


	//   ....[15]....
        /*0204*/ 	.word	0x00005640


	//   ....[16]....
        /*0208*/ 	.word	0x00005740


	//   ....[17]....
        /*020c*/ 	.word	0x000058f0


	//----- nvinfo : EIATTR_EXIT_INSTR_OFFSETS
	.align		4
.L_125:
        /*0210*/ 	.byte	0x04, 0x1c
        /*0212*/ 	.short	(.L_127 - .L_126)


	//   ....[0]....
.L_126:
        /*0214*/ 	.word	0x00004870


	//   ....[1]....
        /*0218*/ 	.word	0x000054d0


	//   ....[2]....
        /*021c*/ 	.word	0x000063f0


	//----- nvinfo : EIATTR_CRS_STACK_SIZE
	.align		4
.L_127:
        /*0220*/ 	.byte	0x04, 0x1e
        /*0222*/ 	.short	(.L_129 - .L_128)
.L_128:
        /*0224*/ 	.word	0x00000000


	//----- nvinfo : EIATTR_CBANK_PARAM_SIZE
	.align		4
.L_129:
        /*0228*/ 	.byte	0x03, 0x19
        /*022a*/ 	.short	0x0058


	//----- nvinfo : EIATTR_PARAM_CBANK
	.align		4
        /*022c*/ 	.byte	0x04, 0x0a
        /*022e*/ 	.short	(.L_131 - .L_130)
	.align		4
.L_130:
        /*0230*/ 	.word	index@(.nv.constant0._Z28run_hop_parallel_single_stepiiPvS_mPiS0_S0_S0_S0_PyS1_)
        /*0234*/ 	.short	0x0380
        /*0236*/ 	.short	0x0058


	//----- nvinfo : EIATTR_SW_WAR
	.align		4
.L_131:
        /*0238*/ 	.byte	0x04, 0x36
        /*023a*/ 	.short	(.L_133 - .L_132)
.L_132:
        /*023c*/ 	.word	0x00000008
.L_133:


//--------------------- .nv.info._Z25run_single_step_embeddingiPvPiiS_mS_mS_mS_mS0_ --------------------------
	.section	.nv.info._Z25run_single_step_embeddingiPvPiiS_mS_mS_mS_mS0_,"",@"SHT_CUDA_INFO"
	.sectionflags	@""
	.align	4


	//----- nvinfo : EIATTR_CUDA_API_VERSION
	.align		4
        /*0000*/ 	.byte	0x04, 0x37
        /*0002*/ 	.short	(.L_135 - .L_134)
.L_134:
        /*0004*/ 	.word	0x00000082


	//----- nvinfo : EIATTR_KPARAM_INFO
	.align		4
.L_135:
        /*0008*/ 	.byte	0x04, 0x17
        /*000a*/ 	.short	(.L_137 - .L_136)
.L_136:
        /*000c*/ 	.word	0x00000000
        /*0010*/ 	.short	0x000c
        /*0012*/ 	.short	0x0060
        /*0014*/ 	.byte	0x00, 0xf5, 0x21, 0x00


	//----- nvinfo : EIATTR_KPARAM_INFO
	.align		4
.L_137:
        /*0018*/ 	.byte	0x04, 0x17
        /*001a*/ 	.short	(.L_139 - .L_138)
.L_138:
        /*001c*/ 	.word	0x00000000
        /*0020*/ 	.short	0x000b
        /*0022*/ 	.short	0x0058
        /*0024*/ 	.byte	0x00, 0xf0, 0x21, 0x00


	//----- nvinfo : EIATTR_KPARAM_INFO
	.align		4
.L_139:
        /*0028*/ 	.byte	0x04, 0x17
        /*002a*/ 	.short	(.L_141 - .L_140)
.L_140:
        /*002c*/ 	.word	0x00000000
        /*0030*/ 	.short	0x000a
        /*0032*/ 	.short	0x0050
        /*0034*/ 	.byte	0x00, 0xf5, 0x21, 0x00


	//----- nvinfo : EIATTR_KPARAM_INFO
	.align		4
.L_141:
        /*0038*/ 	.byte	0x04, 0x17
        /*003a*/ 	.short	(.L_143 - .L_142)
.L_142:
        /*003c*/ 	.word	0x00000000
        /*0040*/ 	.short	0x0009
        /*0042*/ 	.short	0x0048
        /*0044*/ 	.byte	0x00, 0xf0, 0x21, 0x00


	//----- nvinfo : EIATTR_KPARAM_INFO
	.align		4
.L_143:
        /*0048*/ 	.byte	0x04, 0x17
        /*004a*/ 	.short	(.L_145 - .L_144)
.L_144:
        /*004c*/ 	.word	0x00000000
        /*0050*/ 	.short	0x0008
        /*0052*/ 	.short	0x0040
        /*0054*/ 	.byte	0x00, 0xf5, 0x21, 0x00


	//----- nvinfo : EIATTR_KPARAM_INFO
	.align		4
.L_145:
        /*0058*/ 	.byte	0x04, 0x17
        /*005a*/ 	.short	(.L_147 - .L_146)
.L_146:
        /*005c*/ 	.word	0x00000000
        /*0060*/ 	.short	0x0007
        /*0062*/ 	.short	0x0038
        /*0064*/ 	.byte	0x00, 0xf0, 0x21, 0x00


	//----- nvinfo : EIATTR_KPARAM_INFO
	.align		4
.L_147:
        /*0068*/ 	.byte	0x04, 0x17
        /*006a*/ 	.short	(.L_149 - .L_148)
.L_148:
        /*006c*/ 	.word	0x00000000
        /*0070*/ 	.short	0x0006
        /*0072*/ 	.short	0x0030
        /*0074*/ 	.byte	0x00, 0xf5, 0x21, 0x00


	//----- nvinfo : EIATTR_KPARAM_INFO
	.align		4
.L_149:
        /*0078*/ 	.byte	0x04, 0x17
        /*007a*/ 	.short	(.L_151 - .L_150)
.L_150:
        /*007c*/ 	.word	0x00000000
        /*0080*/ 	.short	0x0005
        /*0082*/ 	.short	0x0028
        /*0084*/ 	.byte	0x00, 0xf0, 0x21, 0x00


	//----- nvinfo : EIATTR_KPARAM_INFO
	.align		4
.L_151:
        /*0088*/ 	.byte	0x04, 0x17
        /*008a*/ 	.short	(.L_153 - .L_152)
.L_152:
        /*008c*/ 	.word	0x00000000
        /*0090*/ 	.short	0x0004
        /*0092*/ 	.short	0x0020
        /*0094*/ 	.byte	0x00, 0xf5, 0x21, 0x00


	//----- nvinfo : EIATTR_KPARAM_INFO
	.align		4
.L_153:
        /*0098*/ 	.byte	0x04, 0x17
        /*009a*/ 	.short	(.L_155 - .L_154)
.L_154:
        /*009c*/ 	.word	0x00000000
        /*00a0*/ 	.short	0x0003
        /*00a2*/ 	.short	0x0018
        /*00a4*/ 	.byte	0x00, 0xf0, 0x11, 0x00


	//----- nvinfo : EIATTR_KPARAM_INFO
	.align		4
.L_155:
        /*00a8*/ 	.byte	0x04, 0x17
        /*00aa*/ 	.short	(.L_157 - .L_156)
.L_156:
        /*00ac*/ 	.word	0x00000000
        /*00b0*/ 	.short	0x0002
        /*00b2*/ 	.short	0x0010
        /*00b4*/ 	.byte	0x00, 0xf5, 0x21, 0x00


	//----- nvinfo : EIATTR_KPARAM_INFO
	.align		4
.L_157:
        /*00b8*/ 	.byte	0x04, 0x17
        /*00ba*/ 	.short	(.L_159 - .L_158)
.L_158:
        /*00bc*/ 	.word	0x00000000
        /*00c0*/ 	.short	0x0001
        /*00c2*/ 	.short	0x0008
        /*00c4*/ 	.byte	0x00, 0xf5, 0x21, 0x00


	//----- nvinfo : EIATTR_KPARAM_INFO
	.align		4
.L_159:
        /*00c8*/ 	.byte	0x04, 0x17
        /*00ca*/ 	.short	(.L_161 - .L_160)
.L_160:
        /*00cc*/ 	.word	0x00000000
        /*00d0*/ 	.short	0x0000
        /*00d2*/ 	.short	0x0000
        /*00d4*/ 	.byte	0x00, 0xf0, 0x11, 0x00


	//----- nvinfo : EIATTR_SPARSE_MMA_MASK
	.align		4
.L_161:
        /*00d8*/ 	.byte	0x03, 0x50
        /*00da*/ 	.short	0x0000


	//----- nvinfo : EIATTR_MAXREG_COUNT
	.align		4
        /*00dc*/ 	.byte	0x03, 0x1b
        /*00de*/ 	.short	0x00ff


	//----- nvinfo : EIATTR_NUM_BARRIERS
	.align		4
        /*00e0*/ 	.byte	0x02, 0x4c
        /*00e2*/ 	.byte	0x01
	.zero		1


	//----- nvinfo : EIATTR_EXTERNS
	.align		4
        /*00e4*/ 	.byte	0x04, 0x0f
        /*00e6*/ 	.short	(.L_163 - .L_162)


	//   ....[0]....
	.align		4
.L_162:
        /*00e8*/ 	.word	index@(vprintf)


	//   ....[1]....
	.align		4
        /*00ec*/ 	.word	index@(__assertfail)


	//----- nvinfo : EIATTR_MERCURY_ISA_VERSION
	.align		4
.L_163:
        /*00f0*/ 	.byte	0x03, 0x5f
        /*00f2*/ 	.short	0x0101


	//----- nvinfo : EIATTR_VRC_CTA_INIT_COUNT
	.align		4
        /*00f4*/ 	.byte	0x02, 0x4a
	.zero		1
	.zero		1


	//----- nvinfo : EIATTR_SYSCALL_OFFSETS
	.align		4
        /*00f8*/ 	.byte	0x04, 0x46
        /*00fa*/ 	.short	(.L_165 - .L_164)


	//   ....[0]....
.L_164:
        /*00fc*/ 	.word	0x00000430


	//   ....[1]....
        /*0100*/ 	.word	0x000005e0


	//   ....[2]....
        /*0104*/ 	.word	0x000006e0


	//   ....[3]....
        /*0108*/ 	.word	0x00000880


	//   ....[4]....
        /*010c*/ 	.word	0x00000980


	//   ....[5]....
        /*0110*/ 	.word	0x00000b50


	//   ....[6]....
        /*0114*/ 	.word	0x00001220


	//   ....[7]....
        /*0118*/ 	.word	0x00001410


	//   ....[8]....
        /*011c*/ 	.word	0x00001510


	//   ....[9]....
        /*0120*/ 	.word	0x00001710


	//   ....[10]....
        /*0124*/ 	.word	0x00001e70


	//   ....[11]....
        /*0128*/ 	.word	0x00001f70


	//   ....[12]....
        /*012c*/ 	.word	0x00002170


	//   ....[13]....
        /*0130*/ 	.word	0x000023a0


	//   ....[14]....
        /*0134*/ 	.word	0x000024a0


	//   ....[15]....
        /*0138*/ 	.word	0x00002680


	//----- nvinfo : EIATTR_EXIT_INSTR_OFFSETS
	.align		4
.L_165:
        /*013c*/ 	.byte	0x04, 0x1c
        /*013e*/ 	.short	(.L_167 - .L_166)


	//   ....[0]....
.L_166:
        /*0140*/ 	.word	0x00000fc0


	//   ....[1]....
        /*0144*/ 	.word	0x00002ae0


	//----- nvinfo : EIATTR_CRS_STACK_SIZE
	.align		4
.L_167:
        /*0148*/ 	.byte	0x04, 0x1e
        /*014a*/ 	.short	(.L_169 - .L_168)
.L_168:
        /*014c*/ 	.word	0x00000000


	//----- nvinfo : EIATTR_CBANK_PARAM_SIZE
	.align		4
.L_169:
        /*0150*/ 	.byte	0x03, 0x19
        /*0152*/ 	.short	0x0068


	//----- nvinfo : EIATTR_PARAM_CBANK
	.align		4
        /*0154*/ 	.byte	0x04, 0x0a
        /*0156*/ 	.short	(.L_171 - .L_170)
	.align		4
.L_170:
        /*0158*/ 	.word	index@(.nv.constant0._Z25run_single_step_embeddingiPvPiiS_mS_mS_mS_mS0_)
        /*015c*/ 	.short	0x0380
        /*015e*/ 	.short	0x0068


	//----- nvinfo : EIATTR_SW_WAR
	.align		4
.L_171:
        /*0160*/ 	.byte	0x04, 0x36
        /*0162*/ 	.short	(.L_173 - .L_172)
.L_172:
        /*0164*/ 	.word	0x00000008
.L_173:


//--------------------- .nv.info._Z42get_max_lengths_for_embeddings_single_stepPvS_mS_iPyS_S_S_ --------------------------
	.section	.nv.info._Z42get_max_lengths_for_embeddings_single_stepPvS_mS_iPyS_S_S_,"",@"SHT_CUDA_INFO"
	.sectionflags	@""
	.align	4


	//----- nvinfo : EIATTR_CUDA_API_VERSION
	.align		4
        /*0000*/ 	.byte	0x04, 0x37
        /*0002*/ 	.short	(.L_175 - .L_174)
.L_174:
        /*0004*/ 	.word	0x00000082


	//----- nvinfo : EIATTR_KPARAM_INFO
	.align		4
.L_175:
        /*0008*/ 	.byte	0x04, 0x17
        /*000a*/ 	.short	(.L_177 - .L_176)
.L_176:
        /*000c*/ 	.word	0x00000000
        /*0010*/ 	.short	0x0008
        /*0012*/ 	.short	0x0040
        /*0014*/ 	.byte	0x00, 0xf5, 0x21, 0x00


	//----- nvinfo : EIATTR_KPARAM_INFO
	.align		4
.L_177:
        /*0018*/ 	.byte	0x04, 0x17
        /*001a*/ 	.short	(.L_179 - .L_178)
.L_178:
        /*001c*/ 	.word	0x00000000
        /*0020*/ 	.short	0x0007
        /*0022*/ 	.short	0x0038
        /*0024*/ 	.byte	0x00, 0xf5, 0x21, 0x00


	//----- nvinfo : EIATTR_KPARAM_INFO
	.align		4
.L_179:
        /*0028*/ 	.byte	0x04, 0x17
        /*002a*/ 	.short	(.L_181 - .L_180)
.L_180:
        /*002c*/ 	.word	0x00000000
        /*0030*/ 	.short	0x0006
        /*0032*/ 	.short	0x0030
        /*0034*/ 	.byte	0x00, 0xf5, 0x21, 0x00


	//----- nvinfo : EIATTR_KPARAM_INFO
	.align		4
.L_181:
        /*0038*/ 	.byte	0x04, 0x17
        /*003a*/ 	.short	(.L_183 - .L_182)
.L_182:
        /*003c*/ 	.word	0x00000000
        /*0040*/ 	.short	0x0005
        /*0042*/ 	.short	0x0028
        /*0044*/ 	.byte	0x00, 0xf5, 0x21, 0x00


	//----- nvinfo : EIATTR_KPARAM_INFO
	.align		4
.L_183:
        /*0048*/ 	.byte	0x04, 0x17
        /*004a*/ 	.short	(.L_185 - .L_184)
.L_184:
        /*004c*/ 	.word	0x00000000
        /*0050*/ 	.short	0x0004
        /*0052*/ 	.short	0x0020
        /*0054*/ 	.byte	0x00, 0xf0, 0x11, 0x00


	//----- nvinfo : EIATTR_KPARAM_INFO
	.align		4
.L_185:
        /*0058*/ 	.byte	0x04, 0x17
        /*005a*/ 	.short	(.L_187 - .L_186)
.L_186:
        /*005c*/ 	.word	0x00000000
        /*0060*/ 	.short	0x0003
        /*0062*/ 	.short	0x0018
        /*0064*/ 	.byte	0x00, 0xf5, 0x21, 0x00


	//----- nvinfo : EIATTR_KPARAM_INFO
	.align		4
.L_187:
        /*0068*/ 	.byte	0x04, 0x17
        /*006a*/ 	.short	(.L_189 - .L_188)
.L_188:
        /*006c*/ 	.word	0x00000000
        /*0070*/ 	.short	0x0002
        /*0072*/ 	.short	0x0010
        /*0074*/ 	.byte	0x00, 0xf0, 0x21, 0x00


	//----- nvinfo : EIATTR_KPARAM_INFO
	.align		4
.L_189:
        /*0078*/ 	.byte	0x04, 0x17
        /*007a*/ 	.short	(.L_191 - .L_190)
.L_190:
        /*007c*/ 	.word	0x00000000
        /*0080*/ 	.short	0x0001
        /*0082*/ 	.short	0x0008
        /*0084*/ 	.byte	0x00, 0xf5, 0x21, 0x00


	//----- nvinfo : EIATTR_KPARAM_INFO
	.align		4
.L_191:
        /*0088*/ 	.byte	0x04, 0x17
        /*008a*/ 	.short	(.L_193 - .L_192)
.L_192:
        /*008c*/ 	.word	0x00000000
        /*0090*/ 	.short	0x0000
        /*0092*/ 	.short	0x0000
        /*0094*/ 	.byte	0x00, 0xf5, 0x21, 0x00


	//----- nvinfo : EIATTR_SPARSE_MMA_MASK
	.align		4
.L_193:
        /*0098*/ 	.byte	0x03, 0x50
        /*009a*/ 	.short	0x0000


	//----- nvinfo : EIATTR_MAXREG_COUNT
	.align		4
        /*009c*/ 	.byte	0x03, 0x1b
        /*009e*/ 	.short	0x00ff


	//----- nvinfo : EIATTR_EXTERNS
	.align		4
        /*00a0*/ 	.byte	0x04, 0x0f
        /*00a2*/ 	.short	(.L_195 - .L_194)


	//   ....[0]....
	.align		4
.L_194:
        /*00a4*/ 	.word	index@(vprintf)


	//   ....[1]....
	.align		4
        /*00a8*/ 	.word	index@(__assertfail)


	//----- nvinfo : EIATTR_MERCURY_ISA_VERSION
	.align		4
.L_195:
        /*00ac*/ 	.byte	0x03, 0x5f
        /*00ae*/ 	.short	0x0101


	//----- nvinfo : EIATTR_VRC_CTA_INIT_COUNT
	.align		4
        /*00b0*/ 	.byte	0x02, 0x4a
	.zero		1
	.zero		1


	//----- nvinfo : EIATTR_SYSCALL_OFFSETS
	.align		4
        /*00b4*/ 	.byte	0x04, 0x46
        /*00b6*/ 	.short	(.L_197 - .L_196)


	//   ....[0]....
.L_196:
        /*00b8*/ 	.word	0x00000350


	//   ....[1]....
        /*00bc*/ 	.word	0x00000520


	//   ....[2]....
        /*00c0*/ 	.word	0x00000620


	//   ....[3]....
        /*00c4*/ 	.word	0x00000800


	//   ....[4]....
        /*00c8*/ 	.word	0x00001800


	//----- nvinfo : EIATTR_EXIT_INSTR_OFFSETS
	.align		4
.L_197:
        /*00cc*/ 	.byte	0x04, 0x1c
        /*00ce*/ 	.short	(.L_199 - .L_198)


	//   ....[0]....
.L_198:
        /*00d0*/ 	.word	0x000000e0


	//   ....[1]....
        /*00d4*/ 	.word	0x000018f0


	//----- nvinfo : EIATTR_CRS_STACK_SIZE
	.align		4
.L_199:
        /*00d8*/ 	.byte	0x04, 0x1e
        /*00da*/ 	.short	(.L_201 - .L_200)
.L_200:
        /*00dc*/ 	.word	0x00000000


	//----- nvinfo : EIATTR_CBANK_PARAM_SIZE
	.align		4
.L_201:
        /*00e0*/ 	.byte	0x03, 0x19
        /*00e2*/ 	.short	0x0048


	//----- nvinfo : EIATTR_PARAM_CBANK
	.align		4
        /*00e4*/ 	.byte	0x04, 0x0a
        /*00e6*/ 	.short	(.L_203 - .L_202)
	.align		4
.L_202:
        /*00e8*/ 	.word	index@(.nv.constant0._Z42get_max_lengths_for_embeddings_single_stepPvS_mS_iPyS_S_S_)
        /*00ec*/ 	.short	0x0380
        /*00ee*/ 	.short	0x0048


	//----- nvinfo : EIATTR_SW_WAR
	.align		4
.L_203:
        /*00f0*/ 	.byte	0x04, 0x36
        /*00f2*/ 	.short	(.L_205 - .L_204)
.L_204:
        /*00f4*/ 	.word	0x00000008
.L_205:


//--------------------- .nv.info._Z41get_max_lengths_for_embeddings_first_iterPvS_mS_iPyS_ --------------------------
	.section	.nv.info._Z41get_max_lengths_for_embeddings_first_iterPvS_mS_iPyS_,"",@"SHT_CUDA_INFO"
	.sectionflags	@""
	.align	4


	//----- nvinfo : EIATTR_CUDA_API_VERSION
	.align		4
        /*0000*/ 	.byte	0x04, 0x37
        /*0002*/ 	.short	(.L_207 - .L_206)
.L_206:
        /*0004*/ 	.word	0x00000082


	//----- nvinfo : EIATTR_KPARAM_INFO
	.align		4
.L_207:
        /*0008*/ 	.byte	0x04, 0x17
        /*000a*/ 	.short	(.L_209 - .L_208)
.L_208:
        /*000c*/ 	.word	0x00000000
        /*0010*/ 	.short	0x0006
        /*0012*/ 	.short	0x0030
        /*0014*/ 	.byte	0x00, 0xf5, 0x21, 0x00


	//----- nvinfo : EIATTR_KPARAM_INFO
	.align		4
.L_209:
        /*0018*/ 	.byte	0x04, 0x17
        /*001a*/ 	.short	(.L_211 - .L_210)
.L_210:
        /*001c*/ 	.word	0x00000000
        /*0020*/ 	.short	0x0005
        /*0022*/ 	.short	0x0028
        /*0024*/ 	.byte	0x00, 0xf5, 0x21, 0x00


	//----- nvinfo : EIATTR_KPARAM_INFO
	.align		4
.L_211:
        /*0028*/ 	.byte	0x04, 0x17
        /*002a*/ 	.short	(.L_213 - .L_212)
.L_212:
        /*002c*/ 	.word	0x00000000
        /*0030*/ 	.short	0x0004
        /*0032*/ 	.short	0x0020
        /*0034*/ 	.byte	0x00, 0xf0, 0x11, 0x00


	//----- nvinfo : EIATTR_KPARAM_INFO
	.align		4
.L_213:
        /*0038*/ 	.byte	0x04, 0x17
        /*003a*/ 	.short	(.L_215 - .L_214)
.L_214:
        /*003c*/ 	.word	0x00000000
        /*0040*/ 	.short	0x0003
        /*0042*/ 	.short	0x0018
        /*0044*/ 	.byte	0x00, 0xf5, 0x21, 0x00


	//----- nvinfo : EIATTR_KPARAM_INFO
	.align		4
.L_215:
        /*0048*/ 	.byte	0x04, 0x17
        /*004a*/ 	.short	(.L_217 - .L_216)
.L_216:
        /*004c*/ 	.word	0x00000000
        /*0050*/ 	.short	0x0002
        /*0052*/ 	.short	0x0010
        /*0054*/ 	.byte	0x00, 0xf0, 0x21, 0x00


	//----- nvinfo : EIATTR_KPARAM_INFO
	.align		4
.L_217:
        /*0058*/ 	.byte	0x04, 0x17
        /*005a*/ 	.short	(.L_219 - .L_218)
.L_218:
        /*005c*/ 	.word	0x00000000
        /*0060*/ 	.short	0x0001
        /*0062*/ 	.short	0x0008
        /*0064*/ 	.byte	0x00, 0xf5, 0x21, 0x00


	//----- nvinfo : EIATTR_KPARAM_INFO
	.align		4
.L_219:
        /*0068*/ 	.byte	0x04, 0x17
        /*006a*/ 	.short	(.L_221 - .L_220)
.L_220:
        /*006c*/ 	.word	0x00000000
        /*0070*/ 	.short	0x0000
        /*0072*/ 	.short	0x0000
        /*0074*/ 	.byte	0x00, 0xf5, 0x21, 0x00


	//----- nvinfo : EIATTR_SPARSE_MMA_MASK
	.align		4
.L_221:
        /*0078*/ 	.byte	0x03, 0x50
        /*007a*/ 	.short	0x0000


	//----- nvinfo : EIATTR_MAXREG_COUNT
	.align		4
        /*007c*/ 	.byte	0x03, 0x1b
        /*007e*/ 	.short	0x00ff


	//----- nvinfo : EIATTR_EXTERNS
	.align		4
        /*0080*/ 	.byte	0x04, 0x0f
        /*0082*/ 	.short	(.L_223 - .L_222)


	//   ....[0]....
	.align		4
.L_222:
        /*0084*/ 	.word	index@(vprintf)


	//   ....[1]....
	.align		4
        /*0088*/ 	.word	index@(__assertfail)


	//----- nvinfo : EIATTR_MERCURY_ISA_VERSION
	.align		4
.L_223:
        /*008c*/ 	.byte	0x03, 0x5f
        /*008e*/ 	.short	0x0101


	//----- nvinfo : EIATTR_VRC_CTA_INIT_COUNT
	.align		4
        /*0090*/ 	.byte	0x02, 0x4a
	.zero		1
	.zero		1


	//----- nvinfo : EIATTR_SYSCALL_OFFSETS
	.align		4
        /*0094*/ 	.byte	0x04, 0x46
        /*0096*/ 	.short	(.L_225 - .L_224)


	//   ....[0]....
.L_224:
        /*0098*/ 	.word	0x00000330


	//   ....[1]....
        /*009c*/ 	.word	0x000004f0


	//   ....[2]....
        /*00a0*/ 	.word	0x000005f0


	//   ....[3]....
        /*00a4*/ 	.word	0x000007d0


	//   ....[4]....
        /*00a8*/ 	.word	0x00000960


	//   ....[5]....
        /*00ac*/ 	.word	0x00000ae0


	//----- nvinfo : EIATTR_EXIT_INSTR_OFFSETS
	.align		4
.L_225:
        /*00b0*/ 	.byte	0x04, 0x1c
        /*00b2*/ 	.short	(.L_227 - .L_226)


	//   ....[0]....
.L_226:
        /*00b4*/ 	.word	0x000000e0


	//   ....[1]....
        /*00b8*/ 	.word	0x00000bc0


	//----- nvinfo : EIATTR_CRS_STACK_SIZE
	.align		4
.L_227:
        /*00bc*/ 	.byte	0x04, 0x1e
        /*00be*/ 	.short	(.L_229 - .L_228)
.L_228:
        /*00c0*/ 	.word	0x00000000


	//----- nvinfo : EIATTR_CBANK_PARAM_SIZE
	.align		4
.L_229:
        /*00c4*/ 	.byte	0x03, 0x19
        /*00c6*/ 	.short	0x0038


	//----- nvinfo : EIATTR_PARAM_CBANK
	.align		4
        /*00c8*/ 	.byte	0x04, 0x0a
        /*00ca*/ 	.short	(.L_231 - .L_230)
	.align		4
.L_230:
        /*00cc*/ 	.word	index@(.nv.constant0._Z41get_max_lengths_for_embeddings_first_iterPvS_mS_iPyS_)
        /*00d0*/ 	.short	0x0380
        /*00d2*/ 	.short	0x0038


	//----- nvinfo : EIATTR_SW_WAR
	.align		4
.L_231:
        /*00d4*/ 	.byte	0x04, 0x36
        /*00d6*/ 	.short	(.L_233 - .L_232)
.L_232:
        /*00d8*/ 	.word	0x00000008
.L_233:


//--------------------- .nv.callgraph             --------------------------
	.section	.nv.callgraph,"",@"SHT_CUDA_CALLGRAPH"
	.align	4
	.sectionentsize	8
	.align		4
        /*0000*/ 	.word	0x00000000
	.align		4
        /*0004*/ 	.word	0xffffffff
	.align		4
        /*0008*/ 	.word	index@(_Z44run_think_like_an_edge_single_step_embeddingiiPvS_mPiS0_mS0_S0_S0_)
	.align		4
        /*000c*/ 	.word	index@(__assertfail)
	.align		4
        /*0010*/ 	.word	index@(_Z44run_think_like_an_edge_single_step_embeddingiiPvS_mPiS0_mS0_S0_S0_)
	.align		4
        /*0014*/ 	.word	index@(vprintf)
	.align		4
        /*0018*/ 	.word	index@(_Z28run_hop_parallel_single_stepiiPvS_mPiS0_S0_S0_S0_PyS1_)
	.align		4
        /*001c*/ 	.word	index@(__assertfail)
	.align		4
        /*0020*/ 	.word	index@(_Z28run_hop_parallel_single_stepiiPvS_mPiS0_S0_S0_S0_PyS1_)
	.align		4
        /*0024*/ 	.word	index@(vprintf)
	.align		4
        /*0028*/ 	.word	index@(_Z25run_single_step_embeddingiPvPiiS_mS_mS_mS_mS0_)
	.align		4
        /*002c*/ 	.word	index@(vprintf)
	.align		4
        /*0030*/ 	.word	index@(_Z25run_single_step_embeddingiPvPiiS_mS_mS_mS_mS0_)
	.align		4
        /*0034*/ 	.word	index@(__assertfail)
	.align		4
        /*0038*/ 	.word	index@(_Z42get_max_lengths_for_embeddings_single_stepPvS_mS_iPyS_S_S_)
	.align		4
        /*003c*/ 	.word	index@(vprintf)
	.align		4
        /*0040*/ 	.word	index@(_Z42get_max_lengths_for_embeddings_single_stepPvS_mS_iPyS_S_S_)
	.align		4
        /*0044*/ 	.word	index@(__assertfail)
	.align		4
        /*0048*/ 	.word	index@(_Z41get_max_lengths_for_embeddings_first_iterPvS_mS_iPyS_)
	.align		4
        /*004c*/ 	.word	index@(vprintf)
	.align		4
        /*0050*/ 	.word	index@(_Z41get_max_lengths_for_embeddings_first_iterPvS_mS_iPyS_)
	.align		4
        /*0054*/ 	.word	index@(__assertfail)
	.align		4
        /*0058*/ 	.word	0x00000000
	.align		4
        /*005c*/ 	.word	0xfffffffe
	.align		4
        /*0060*/ 	.word	0x00000000
	.align		4
        /*0064*/ 	.word	0xfffffffd
	.align		4
        /*0068*/ 	.word	0x00000000
	.align		4
        /*006c*/ 	.word	0xfffffffc


//--------------------- .nv.constant4             --------------------------
	.section	.nv.constant4,"a",@progbits
	.align	8
	.align		8
.nv.constant4:
        /*0000*/ 	.dword	vprintf
	.align		8
        /*0008*/ 	.dword	__assertfail
	.align		8
        /*0010*/ 	.dword	__unnamed_1
	.align		8
        /*0018*/ 	.dword	__unnamed_2
	.align		8
        /*0020*/ 	.dword	__unnamed_3
	.align		8
        /*0028*/ 	.dword	__unnamed_4
	.align		8
        /*0030*/ 	.dword	__unnamed_5
	.align		8
        /*0038*/ 	.dword	__unnamed_6
	.align		8
        /*0040*/ 	.dword	__unnamed_7
	.align		8
        /*0048*/ 	.dword	__unnamed_8
	.align		8
        /*0050*/ 	.dword	__unnamed_9
	.align		8
        /*0058*/ 	.dword	$str
	.align		8
        /*0060*/ 	.dword	$str$1
	.align		8
        /*0068*/ 	.dword	$str$2
	.align		8
        /*0070*/ 	.dword	$str$3
	.align		8
        /*0078*/ 	.dword	$str$4
	.align		8
        /*0080*/ 	.dword	$str$5
	.align		8
        /*0088*/ 	.dword	$str$6
	.align		8
        /*0090*/ 	.dword	$str$7
	.align		8
        /*0098*/ 	.dword	$str$8
	.align		8
        /*00a0*/ 	.dword	$str$9
	.align		8
        /*00a8*/ 	.dword	$str$10
	.align		8
        /*00b0*/ 	.dword	$str$11
	.align		8
        /*00b8*/ 	.dword	$str$13


//--------------------- .text._Z44run_think_like_an_edge_single_step_embeddingiiPvS_mPiS0_mS0_S0_S0_ --------------------------
	.section	.text._Z44run_think_like_an_edge_single_step_embeddingiiPvS_mPiS0_mS0_S0_S0_,"ax",@progbits
	.align	128
        .global         _Z44run_think_like_an_edge_single_step_embeddingiiPvS_mPiS0_mS0_S0_S0_
        .type           _Z44run_think_like_an_edge_single_step_embeddingiiPvS_mPiS0_mS0_S0_S0_,@function
        .size           _Z44run_think_like_an_edge_single_step_embeddingiiPvS_mPiS0_mS0_S0_S0_,(.L_x_295 - _Z44run_think_like_an_edge_single_step_embeddingiiPvS_mPiS0_mS0_S0_S0_)
        .other          _Z44run_think_like_an_edge_single_step_embeddingiiPvS_mPiS0_mS0_S0_S0_,@"STO_CUDA_ENTRY STV_DEFAULT"
_Z44run_think_like_an_edge_single_step_embeddingiiPvS_mPiS0_mS0_S0_S0_:
.text._Z44run_think_like_an_edge_single_step_embeddingiiPvS_mPiS0_mS0_S0_S0_:
[----:B------:R-:W0:Y:S01]  /*0000*/  LDC R1, c[0x0][0x37c] ;  /* 0x0000df00ff017b82 */ /* 0x000e220000000800 */
[----:B------:R-:W1:Y:S01]  /*0010*/  S2R R3, SR_TID.X ;  /* 0x0000000000037919 */ /* 0x000e620000002100 */
[----:B------:R-:W2:Y:S06]  /*0020*/  LDCU UR5, c[0x0][0x2fc] ;  /* 0x00005f80ff0577ac */ /* 0x000eac0008000800 */
[----:B------:R-:W1:Y:S01]  /*0030*/  S2UR UR6, SR_CTAID.X ;  /* 0x00000000000679c3 */ /* 0x000e620000002500 */
[----:B0-----:R-:W-:Y:S01]  /*0040*/  VIADD R1, R1, 0xfffffff8 ;  /* 0xfffffff801017836 */ /* 0x001fe20000000000 */
[----:B------:R-:W0:Y:S01]  /*0050*/  LDCU.64 UR8, c[0x0][0x3b0] ;  /* 0x00007600ff0877ac */ /* 0x000e220008000a00 */
[----:B------:R-:W3:Y:S05]  /*0060*/  LDCU UR4, c[0x0][0x2f8] ;  /* 0x00005f00ff0477ac */ /* 0x000eea0008000800 */
[----:B------:R-:W1:Y:S01]  /*0070*/  LDC R16, c[0x0][0x360] ;  /* 0x0000d800ff107b82 */ /* 0x000e620000000800 */
[----:B---3--:R-:W-:-:S05]  /*0080*/  IADD3 R6, P1, PT, R1, UR4, RZ ;  /* 0x0000000401067c10 */ /* 0x008fca000ff3e0ff */
[----:B--2---:R-:W-:Y:S02]  /*0090*/  IMAD.X R7, RZ, RZ, UR5, P1 ;  /* 0x00000005ff077e24 */ /* 0x004fe400088e06ff */
[----:B-1----:R-:W-:-:S05]  /*00a0*/  IMAD R16, R16, UR6, R3 ;  /* 0x0000000610107c24 */ /* 0x002fca000f8e0203 */
[----:B0-----:R-:W-:Y:S02]  /*00b0*/  ISETP.GE.U32.AND P0, PT, R16, UR8, PT ;  /* 0x0000000810007c0c */ /* 0x001fe4000bf06070 */
[----:B------:R-:W-:-:S04]  /*00c0*/  SHF.R.S32.HI R19, RZ, 0x1f, R16 ;  /* 0x0000001fff137819 */ /* 0x000fc80000011410 */
[----:B------:R-:W-:-:S13]  /*00d0*/  ISETP.GE.U32.AND.EX P0, PT, R19, UR9, PT, P0 ;  /* 0x0000000913007c0c */ /* 0x000fda000bf06100 */
[----:B------:R-:W-:Y:S05]  /*00e0*/  @P0 EXIT ;  /* 0x000000000000094d */ /* 0x000fea0003800000 */
[----:B------:R-:W0:Y:S01]  /*00f0*/  LDCU UR4, c[0x0][0x384] ;  /* 0x00007080ff0477ac */ /* 0x000e220008000800 */
[----:B------:R-:W1:Y:S01]  /*0100*/  LDCU.64 UR36, c[0x0][0x358] ;  /* 0x00006b00ff2477ac */ /* 0x000e620008000a00 */
[----:B0-----:R-:W-:-:S09]  /*0110*/  UISETP.NE.AND UP0, UPT, UR4, URZ, UPT ;  /* 0x000000ff0400728c */ /* 0x001fd2000bf05270 */
[----:B-1----:R-:W-:Y:S05]  /*0120*/  BRA.U !UP0, `(.L_x_0) ;  /* 0x0000000d08f87547 */ /* 0x002fea000b800000 */
[----:B------:R-:W0:Y:S01]  /*0130*/  LDC.64 R2, c[0x0][0x3b8] ;  /* 0x0000ee00ff027b82 */ /* 0x000e220000000a00 */
[----:B------:R-:W-:Y:S01]  /*0140*/  SHF.L.U32 R5, R16, 0x1, RZ ;  /* 0x0000000110057819 */ /* 0x000fe200000006ff */
[----:B------:R-:W1:Y:S06]  /*0150*/  LDCU.64 UR4, c[0x0][0x388] ;  /* 0x00007100ff0477ac */ /* 0x000e6c0008000a00 */
[----:B------:R-:W2:Y:S01]  /*0160*/  LDC.64 R8, c[0x0][0x3a0] ;  /* 0x0000e800ff087b82 */ /* 0x000ea20000000a00 */
[----:B0-----:R-:W-:-:S07]  /*0170*/  IMAD.WIDE R2, R5, 0x4, R2 ;  /* 0x0000000405027825 */ /* 0x001fce00078e0202 */
[----:B------:R-:W0:Y:S01]  /*0180*/  LDC.64 R4, c[0x0][0x390] ;  /* 0x0000e400ff047b82 */ /* 0x000e220000000a00 */
[----:B------:R-:W0:Y:S04]  /*0190*/  LDG.E R11, desc[UR36][R2.64] ;  /* 0x00000024020b7981 */ /* 0x000e28000c1e1900 */
[----:B------:R-:W3:Y:S01]  /*01a0*/  LDG.E R18, desc[UR36][R2.64+0x4] ;  /* 0x0000042402127981 */ /* 0x000ee2000c1e1900 */
[----:B-1----:R-:W-:-:S04]  /*01b0*/  UIADD3 UR6, UP0, UPT, UR4, 0x1000000, URZ ;  /* 0x0100000004067890 */ /* 0x002fc8000ff1e0ff */
[----:B------:R-:W-:Y:S02]  /*01c0*/  UIADD3.X UR4, UPT, UPT, URZ, UR5, URZ, UP0, !UPT ;  /* 0x00000005ff047290 */ /* 0x000fe400087fe4ff */
[----:B------:R-:W-:Y:S02]  /*01d0*/  IMAD.U32 R10, RZ, RZ, UR6 ;  /* 0x00000006ff0a7e24 */ /* 0x000fe4000f8e00ff */
[----:B0-----:R-:W-:-:S04]  /*01e0*/  IMAD.WIDE R4, R11, 0x4, R4 ;  /* 0x000000040b047825 */ /* 0x001fc800078e0204 */
[----:B------:R-:W-:Y:S01]  /*01f0*/  IMAD.U32 R11, RZ, RZ, UR4 ;  /* 0x00000004ff0b7e24 */ /* 0x000fe2000f8e00ff */
[----:B------:R-:W4:Y:S04]  /*0200*/  LDG.E R22, desc[UR36][R4.64] ;  /* 0x0000002404167981 */ /* 0x000f28000c1e1900 */
[----:B------:R-:W4:Y:S01]  /*0210*/  LDG.E R23, desc[UR36][R10.64+-0x63bb20] ;  /* 0x9c44e0240a177981 */ /* 0x000f22000c1e1900 */
[----:B---3--:R-:W-:-:S05]  /*0220*/  SHF.L.U32 R3, R18, 0x1, RZ ;  /* 0x0000000112037819 */ /* 0x008fca00000006ff */
[----:B--2---:R-:W-:-:S05]  /*0230*/  IMAD.WIDE R2, R3, 0x4, R8 ;  /* 0x0000000403027825 */ /* 0x004fca00078e0208 */
[----:B------:R0:W5:Y:S01]  /*0240*/  LDG.E R19, desc[UR36][R2.64] ;  /* 0x0000002402137981 */ /* 0x000162000c1e1900 */
[----:B------:R-:W-:Y:S01]  /*0250*/  BSSY.RECONVERGENT B6, `(.L_x_1) ;  /* 0x0000022000067945 */ /* 0x000fe20003800200 */
[C---:B----4-:R-:W-:Y:S02]  /*0260*/  ISETP.GT.AND P1, PT, R22.reuse, -0x1, PT ;  /* 0xffffffff1600780c */ /* 0x050fe40003f24270 */
[----:B------:R-:W-:-:S13]  /*0270*/  ISETP.GE.AND P0, PT, R22, R23, PT ;  /* 0x000000171600720c */ /* 0x000fda0003f06270 */
[----:B0-----:R-:W-:Y:S05]  /*0280*/  @!P0 BRA P1, `(.L_x_2) ;  /* 0x0000000000788947 */ /* 0x001fea0000800000 */
[----:B------:R-:W-:Y:S01]  /*0290*/  MOV R0, 0x0 ;  /* 0x0000000000007802 */ /* 0x000fe20000000f00 */
[----:B------:R0:W-:Y:S01]  /*02a0*/  STL.64 [R1], R22 ;  /* 0x0000001601007387 */ /* 0x0001e20000100a00 */
[----:B------:R-:W1:Y:S02]  /*02b0*/  LDCU.64 UR4, c[0x4][0x90] ;  /* 0x01001200ff0477ac */ /* 0x000e640008000a00 */
[----:B------:R0:W2:Y:S01]  /*02c0*/  LDC.64 R2, c[0x4][R0] ;  /* 0x0100000000027b82 */ /* 0x0000a20000000a00 */
[----:B-1----:R-:W-:Y:S02]  /*02d0*/  IMAD.U32 R4, RZ, RZ, UR4 ;  /* 0x00000004ff047e24 */ /* 0x002fe4000f8e00ff */
[----:B0-----:R-:W-:-:S07]  /*02e0*/  IMAD.U32 R5, RZ, RZ, UR5 ;  /* 0x00000005ff057e24 */ /* 0x001fce000f8e00ff */
[----:B------:R-:W-:-:S07]  /*02f0*/  LEPC R20, `(.L_x_3) ;  /* 0x000000001014794e */ /* 0x000fce0000000000 */
[----:B--2--5:R-:W-:Y:S05]  /*0300*/  CALL.ABS.NOINC R2 ;  /* 0x0000000002007343 */ /* 0x024fea0003c00000 */
.L_x_3:
[----:B------:R-:W-:Y:S01]  /*0310*/  MOV R2, 0x8 ;  /* 0x0000000800027802 */ /* 0x000fe20000000f00 */
[----:B------:R-:W0:Y:S01]  /*0320*/  LDCU.64 UR4, c[0x4][0x98] ;  /* 0x01001300ff0477ac */ /* 0x000e220008000a00 */
[----:B------:R-:W-:Y:S02]  /*0330*/  HFMA2 R8, -RZ, RZ, 0, 1.3053417205810546875e-05 ;  /* 0x000000dbff087431 */ /* 0x000fe400000001ff */
[----:B------:R-:W-:Y:S01]  /*0340*/  IMAD.MOV.U32 R12, RZ, RZ, 0x1 ;  /* 0x00000001ff0c7424 */ /* 0x000fe200078e00ff */
[----:B------:R-:W1:Y:S01]  /*0350*/  LDCU.64 UR6, c[0x4][0x60] ;  /* 0x01000c00ff0677ac */ /* 0x000e620008000a00 */
[----:B------:R-:W2:Y:S01]  /*0360*/  LDC.64 R2, c[0x4][R2] ;  /* 0x0100000002027b82 */ /* 0x000ea20000000a00 */
[----:B------:R-:W-:Y:S01]  /*0370*/  IMAD.MOV.U32 R13, RZ, RZ, RZ ;  /* 0x000000ffff0d7224 */ /* 0x000fe200078e00ff */
[----:B------:R-:W3:Y:S01]  /*0380*/  LDCU.64 UR8, c[0x4][0x10] ;  /* 0x01000200ff0877ac */ /* 0x000ee20008000a00 */
[----:B0-----:R-:W-:Y:S01]  /*0390*/  MOV R4, UR4 ;  /* 0x0000000400047c02 */ /* 0x001fe20008000f00 */
[----:B------:R-:W-:-:S02]  /*03a0*/  IMAD.U32 R5, RZ, RZ, UR5 ;  /* 0x00000005ff057e24 */ /* 0x000fc4000f8e00ff */
[----:B-1----:R-:W-:Y:S01]  /*03b0*/  IMAD.U32 R6, RZ, RZ, UR6 ;  /* 0x00000006ff067e24 */ /* 0x002fe2000f8e00ff */
[----:B------:R-:W-:Y:S01]  /*03c0*/  MOV R7, UR7 ;  /* 0x0000000700077c02 */ /* 0x000fe20008000f00 */
[----:B---3--:R-:W-:Y:S02]  /*03d0*/  IMAD.U32 R10, RZ, RZ, UR8 ;  /* 0x00000008ff0a7e24 */ /* 0x008fe4000f8e00ff */
[----:B------:R-:W-:-:S07]  /*03e0*/  IMAD.U32 R11, RZ, RZ, UR9 ;  /* 0x00000009ff0b7e24 */ /* 0x000fce000f8e00ff */
[----:B------:R-:W-:-:S07]  /*03f0*/  LEPC R20, `(.L_x_4) ;  /* 0x000000001014794e */ /* 0x000fce0000000000 */
[----:B--2---:R-:W-:Y:S05]  /*0400*/  CALL.ABS.NOINC R2 ;  /* 0x0000000002007343 */ /* 0x004fea0003c00000 */
.L_x_4:
[----:B------:R-:W0:Y:S02]  /*0410*/  LDCU.64 UR4, c[0x0][0x388] ;  /* 0x00007100ff0477ac */ /* 0x000e240008000a00 */
[----:B0-----:R-:W-:-:S04]  /*0420*/  UIADD3 UR6, UP0, UPT, UR4, 0x1000000, URZ ;  /* 0x0100000004067890 */ /* 0x001fc8000ff1e0ff */
[----:B------:R-:W-:Y:S02]  /*0430*/  UIADD3.X UR4, UPT, UPT, URZ, UR5, URZ, UP0, !UPT ;  /* 0x00000005ff047290 */ /* 0x000fe400087fe4ff */
[----:B------:R-:W-:-:S04]  /*0440*/  MOV R2, UR6 ;  /* 0x0000000600027c02 */ /* 0x000fc80008000f00 */
[----:B------:R-:W-:-:S05]  /*0450*/  IMAD.U32 R3, RZ, RZ, UR4 ;  /* 0x00000004ff037e24 */ /* 0x000fca000f8e00ff */
[----:B------:R0:W5:Y:S02]  /*0460*/  LDG.E R23, desc[UR36][R2.64+-0x63bb20] ;  /* 0x9c44e02402177981 */ /* 0x000164000c1e1900 */
.L_x_2:
[----:B------:R-:W-:Y:S05]  /*0470*/  BSYNC.RECONVERGENT B6 ;  /* 0x0000000000067941 */ /* 0x000fea0003800200 */
.L_x_1:
[----:B------:R-:W1:Y:S02]  /*0480*/  LDC.64 R16, c[0x0][0x388] ;  /* 0x0000e200ff107b82 */ /* 0x000e640000000a00 */
[----:B-1----:R-:W-:-:S05]  /*0490*/  IMAD.WIDE R16, R22, 0x10, R16 ;  /* 0x0000001016107825 */ /* 0x002fca00078e0210 */
[----:B------:R1:W5:Y:S02]  /*04a0*/  LDG.E R24, desc[UR36][R16.64+0x8] ;  /* 0x0000082410187981 */ /* 0x000364000c1e1900 */
[C---:B-----5:R-:W-:Y:S01]  /*04b0*/  ISETP.GE.AND P0, PT, R22.reuse, R23, PT ;  /* 0x000000171600720c */ /* 0x060fe20003f06270 */
[----:B------:R-:W-:Y:S01]  /*04c0*/  BSSY.RECONVERGENT B6, `(.L_x_5) ;  /* 0x0000013000067945 */ /* 0x000fe20003800200 */
[----:B------:R-:W-:-:S13]  /*04d0*/  ISETP.GT.AND P1, PT, R22, -0x1, PT ;  /* 0xffffffff1600780c */ /* 0x000fda0003f24270 */
[----:B-1----:R-:W-:Y:S05]  /*04e0*/  @!P0 BRA P1, `(.L_x_6) ;  /* 0x0000000000408947 */ /* 0x002fea0000800000 */
[----:B0-----:R-:W-:Y:S01]  /*04f0*/  MOV R2, 0x8 ;  /* 0x0000000800027802 */ /* 0x001fe20000000f00 */
[----:B------:R-:W0:Y:S01]  /*0500*/  LDCU.64 UR4, c[0x4][0xa0] ;  /* 0x01001400ff0477ac */ /* 0x000e220008000a00 */
[----:B------:R-:W-:Y:S02]  /*0510*/  HFMA2 R12, -RZ, RZ, 0, 5.9604644775390625e-08 ;  /* 0x00000001ff0c7431 */ /* 0x000fe400000001ff */
[----:B------:R-:W-:Y:S01]  /*0520*/  IMAD.MOV.U32 R8, RZ, RZ, 0xe3 ;  /* 0x000000e3ff087424 */ /* 0x000fe200078e00ff */
[----:B------:R-:W1:Y:S01]  /*0530*/  LDCU.64 UR8, c[0x4][0x60] ;  /* 0x01000c00ff0877ac */ /* 0x000e620008000a00 */
[----:B------:R-:W2:Y:S01]  /*0540*/  LDC.64 R2, c[0x4][R2] ;  /* 0x0100000002027b82 */ /* 0x000ea20000000a00 */
[----:B------:R-:W-:Y:S01]  /*0550*/  IMAD.MOV.U32 R13, RZ, RZ, RZ ;  /* 0x000000ffff0d7224 */ /* 0x000fe200078e00ff */
[----:B------:R-:W3:Y:S01]  /*0560*/  LDCU.64 UR6, c[0x4][0x18] ;  /* 0x01000300ff0677ac */ /* 0x000ee20008000a00 */
[----:B0-----:R-:W-:Y:S01]  /*0570*/  IMAD.U32 R4, RZ, RZ, UR4 ;  /* 0x00000004ff047e24 */ /* 0x001fe2000f8e00ff */
[----:B------:R-:W-:Y:S01]  /*0580*/  MOV R5, UR5 ;  /* 0x0000000500057c02 */ /* 0x000fe20008000f00 */
[----:B-1----:R-:W-:-:S02]  /*0590*/  IMAD.U32 R6, RZ, RZ, UR8 ;  /* 0x00000008ff067e24 */ /* 0x002fc4000f8e00ff */
[----:B------:R-:W-:Y:S01]  /*05a0*/  IMAD.U32 R7, RZ, RZ, UR9 ;  /* 0x00000009ff077e24 */ /* 0x000fe2000f8e00ff */
[----:B---3--:R-:W-:Y:S01]  /*05b0*/  MOV R10, UR6 ;  /* 0x00000006000a7c02 */ /* 0x008fe20008000f00 */
[----:B------:R-:W-:-:S07]  /*05c0*/  IMAD.U32 R11, RZ, RZ, UR7 ;  /* 0x00000007ff0b7e24 */ /* 0x000fce000f8e00ff */
[----:B------:R-:W-:-:S07]  /*05d0*/  LEPC R20, `(.L_x_6) ;  /* 0x000000001014794e */ /* 0x000fce0000000000 */
[----:B--2---:R-:W-:Y:S05]  /*05e0*/  CALL.ABS.NOINC R2 ;  /* 0x0000000002007343 */ /* 0x004fea0003c00000 */
.L_x_6:
[----:B------:R-:W-:Y:S05]  /*05f0*/  BSYNC.RECONVERGENT B6 ;  /* 0x0000000000067941 */ /* 0x000fea0003800200 */
.L_x_5:
[----:B0-----:R-:W2:Y:S02]  /*0600*/  LDG.E R3, desc[UR36][R16.64+0xc] ;  /* 0x00000c2410037981 */ /* 0x001ea4000c1e1900 */
[----:B--2---:R-:W-:-:S04]  /*0610*/  ISETP.GE.AND P0, PT, R3, R24, PT ;  /* 0x000000180300720c */ /* 0x004fc80003f06270 */
[----:B------:R-:W-:-:S13]  /*0620*/  ISETP.EQ.OR P0, PT, R3, -0x1, !P0 ;  /* 0xffffffff0300780c */ /* 0x000fda0004702670 */
[----:B------:R-:W-:Y:S05]  /*0630*/  @P0 EXIT ;  /* 0x000000000000094d */ /* 0x000fea0003800000 */
[----:B------:R-:W0:Y:S01]  /*0640*/  LDCU.64 UR4, c[0x0][0x380] ;  /* 0x00007000ff0477ac */ /* 0x000e220008000a00 */
[----:B------:R-:W1:Y:S01]  /*0650*/  LDC.64 R6, c[0x0][0x3a8] ;  /* 0x0000ea00ff067b82 */ /* 0x000e620000000a00 */
[----:B0-----:R-:W-:Y:S01]  /*0660*/  UISETP.GE.AND UP0, UPT, UR5, UR4, UPT ;  /* 0x000000040500728c */ /* 0x001fe2000bf06270 */
[----:B-1----:R-:W-:-:S08]  /*0670*/  IMAD.WIDE R6, R18, 0x4, R6 ;  /* 0x0000000412067825 */ /* 0x002fd000078e0206 */
[----:B------:R-:W-:Y:S05]  /*0680*/  BRA.U UP0, `(.L_x_7) ;  /* 0x0000000500b87547 */ /* 0x000fea000b800000 */
[----:B------:R-:W-:Y:S01]  /*0690*/  IMAD.IADD R2, R3, 0x1, -R24 ;  /* 0x0000000103027824 */ /* 0x000fe200078e0a18 */
[----:B------:R-:W-:Y:S04]  /*06a0*/  BSSY B0, `(.L_x_8) ;  /* 0x0000027000007945 */ /* 0x000fe80003800000 */
[C---:B------:R-:W-:Y:S02]  /*06b0*/  IADD3 R0, PT, PT, R2.reuse, 0x1, RZ ;  /* 0x0000000102007810 */ /* 0x040fe40007ffe0ff */
[----:B------:R-:W-:Y:S02]  /*06c0*/  ISETP.GE.U32.AND P0, PT, R2, 0x3, PT ;  /* 0x000000030200780c */ /* 0x000fe40003f06070 */
[----:B------:R-:W-:-:S13]  /*06d0*/  LOP3.LUT P1, R0, R0, 0x3, RZ, 0xc0, !PT ;  /* 0x0000000300007812 */ /* 0x000fda000782c0ff */
[----:B------:R-:W-:Y:S05]  /*06e0*/  @!P1 BRA `(.L_x_9) ;  /* 0x0000000000889947 */ /* 0x000fea0003800000 */
[----:B------:R-:W0:Y:S01]  /*06f0*/  LDC.64 R12, c[0x0][0x388] ;  /* 0x0000e200ff0c7b82 */ /* 0x000e220000000a00 */
[----:B------:R-:W-:-:S07]  /*0700*/  IMAD.MOV R0, RZ, RZ, -R0 ;  /* 0x000000ffff007224 */ /* 0x000fce00078e0a00 */
[----:B------:R-:W1:Y:S08]  /*0710*/  LDC.64 R4, c[0x0][0x3c8] ;  /* 0x0000f200ff047b82 */ /* 0x000e700000000a00 */
[----:B------:R-:W2:Y:S08]  /*0720*/  LDC.64 R8, c[0x0][0x390] ;  /* 0x0000e400ff087b82 */ /* 0x000eb00000000a00 */
[----:B------:R-:W3:Y:S01]  /*0730*/  LDC.64 R10, c[0x0][0x3c0] ;  /* 0x0000f000ff0a7b82 */ /* 0x000ee20000000a00 */
[----:B0-----:R-:W-:-:S05]  /*0740*/  IADD3 R12, P1, PT, R12, 0x186a00, RZ ;  /* 0x00186a000c0c7810 */ /* 0x001fca0007f3e0ff */
[----:B------:R-:W-:-:S08]  /*0750*/  IMAD.X R13, RZ, RZ, R13, P1 ;  /* 0x000000ffff0d7224 */ /* 0x000fd000008e060d */
.L_x_10:
[----:B------:R-:W-:Y:S02]  /*0760*/  HFMA2 R27, -RZ, RZ, 0, 5.9604644775390625e-08 ;  /* 0x00000001ff1b7431 */ /* 0x000fe400000001ff */
[----:B0-----:R-:W-:Y:S01]  /*0770*/  IMAD.WIDE R20, R24, 0x4, R12 ;  /* 0x0000000418147825 */ /* 0x001fe200078e020c */
[----:B------:R-:W-:Y:S05]  /*0780*/  YIELD ;  /* 0x0000000000007946 */ /* 0x000fea0003800000 */
[----:B------:R-:W4:Y:S04]  /*0790*/  LDG.E R23, desc[UR36][R20.64] ;  /* 0x0000002414177981 */ /* 0x000f28000c1e1900 */
[----:B------:R-:W5:Y:S01]  /*07a0*/  ATOMG.E.ADD.STRONG.GPU PT, R2, desc[UR36][R6.64], R27 ;  /* 0x8000001b060279a8 */ /* 0x000f6200081ef124 */
[----:B------:R-:W-:-:S02]  /*07b0*/  VOTEU.ANY UR4, UPT, PT ;  /* 0x0000000000047886 */ /* 0x000fc400038e0100 */
[----:B------:R-:W-:Y:S01]  /*07c0*/  FLO.U32 R22, UR4 ;  /* 0x0000000400167d00 */ /* 0x000fe200080e0000 */
[----:B------:R-:W0:Y:S07]  /*07d0*/  S2R R15, SR_LANEID ;  /* 0x00000000000f7919 */ /* 0x000e2e0000000000 */
[----:B------:R-:W1:Y:S02]  /*07e0*/  POPC R16, UR4 ;  /* 0x0000000400107d09 */ /* 0x000e640008000000 */
[----:B-1----:R-:W-:Y:S01]  /*07f0*/  IMAD.SHL.U32 R25, R16, 0x2, RZ ;  /* 0x0000000210197824 */ /* 0x002fe200078e00ff */
[----:B0-----:R-:W-:Y:S01]  /*0800*/  ISETP.EQ.U32.AND P1, PT, R22, R15, PT ;  /* 0x0000000f1600720c */ /* 0x001fe20003f22070 */
[----:B-----5:R-:W-:-:S04]  /*0810*/  IMAD.IADD R17, R19, 0x1, R2 ;  /* 0x0000000113117824 */ /* 0x020fc800078e0202 */
[----:B--2---:R-:W-:-:S05]  /*0820*/  IMAD.WIDE R14, R17, 0x4, R8 ;  /* 0x00000004110e7825 */ /* 0x004fca00078e0208 */
[----:B----4-:R-:W-:Y:S04]  /*0830*/  STG.E desc[UR36][R14.64], R23 ;  /* 0x000000170e007986 */ /* 0x010fe8000c101924 */
[----:B------:R-:W2:Y:S01]  /*0840*/  @P1 ATOMG.E.ADD.STRONG.GPU PT, R25, desc[UR36][R4.64], R25 ;  /* 0x80000019041919a8 */ /* 0x000ea200081ef124 */
[----:B------:R-:W-:Y:S02]  /*0850*/  VIADD R0, R0, 0x1 ;  /* 0x0000000100007836 */ /* 0x000fe40000000000 */
[----:B------:R-:W-:Y:S01]  /*0860*/  VIADD R24, R24, 0x1 ;  /* 0x0000000118187836 */ /* 0x000fe20000000000 */
[----:B------:R-:W0:Y:S02]  /*0870*/  S2R R2, SR_LTMASK ;  /* 0x0000000000027919 */ /* 0x000e240000003900 */
[----:B------:R-:W-:-:S02]  /*0880*/  ISETP.NE.AND P1, PT, R0, RZ, PT ;  /* 0x000000ff0000720c */ /* 0x000fc40003f25270 */
[----:B0-----:R-:W-:-:S06]  /*0890*/  LOP3.LUT R2, R2, UR4, RZ, 0xc0, !PT ;  /* 0x0000000402027c12 */ /* 0x001fcc000f8ec0ff */
[----:B------:R-:W0:Y:S01]  /*08a0*/  POPC R2, R2 ;  /* 0x0000000200027309 */ /* 0x000e220000000000 */
[----:B--2---:R-:W0:Y:S02]  /*08b0*/  SHFL.IDX PT, R21, R25, R22, 0x1f ;  /* 0x00001f1619157589 */ /* 0x004e2400000e0000 */
[----:B0-----:R-:W-:-:S05]  /*08c0*/  LEA R21, R2, R21, 0x1 ;  /* 0x0000001502157211 */ /* 0x001fca00078e08ff */
[----:B---3--:R-:W-:-:S05]  /*08d0*/  IMAD.WIDE R20, R21, 0x4, R10 ;  /* 0x0000000415147825 */ /* 0x008fca00078e020a */
[----:B------:R0:W-:Y:S04]  /*08e0*/  STG.E desc[UR36][R20.64], R17 ;  /* 0x0000001114007986 */ /* 0x0001e8000c101924 */
[----:B------:R0:W-:Y:S01]  /*08f0*/  STG.E desc[UR36][R20.64+0x4], R18 ;  /* 0x0000041214007986 */ /* 0x0001e2000c101924 */
[----:B------:R-:W-:Y:S05]  /*0900*/  @P1 BRA `(.L_x_10) ;  /* 0xfffffffc00941947 */ /* 0x000fea000383ffff */
.L_x_9:
[----:B------:R-:W-:Y:S05]  /*0910*/  BSYNC B0 ;  /* 0x0000000000007941 */ /* 0x000fea0003800000 */
.L_x_8:
[----:B------:R-:W-:Y:S05]  /*0920*/  @!P0 EXIT ;  /* 0x000000000000894d */ /* 0x000fea0003800000 */
[----:B------:R-:W1:Y:S01]  /*0930*/  LDC.64 R8, c[0x0][0x3c8] ;  /* 0x0000f200ff087b82 */ /* 0x000e620000000a00 */
[----:B------:R-:W-:Y:S01]  /*0940*/  IADD3 R3, PT, PT, -R3, R24, RZ ;  /* 0x0000001803037210 */ /* 0x000fe20007ffe1ff */
[----:B------:R-:W-:-:S06]  /*0950*/  VIADD R0, R24, 0xffffffff ;  /* 0xffffffff18007836 */ /* 0x000fcc0000000000 */
[----:B------:R-:W2:Y:S08]  /*0960*/  LDC.64 R10, c[0x0][0x390] ;  /* 0x0000e400ff0a7b82 */ /* 0x000eb00000000a00 */
[----:B------:R-:W3:Y:S08]  /*0970*/  LDC.64 R12, c[0x0][0x388] ;  /* 0x0000e200ff0c7b82 */ /* 0x000ef00000000a00 */
[----:B------:R-:W4:Y:S02]  /*0980*/  LDC.64 R14, c[0x0][0x3c0] ;  /* 0x0000f000ff0e7b82 */ /* 0x000f240000000a00 */
.L_x_11:
[----:B0-----:R-:W-:Y:S02]  /*0990*/  VIADD R17, R0, 0x1 ;  /* 0x0000000100117836 */ /* 0x001fe40000000000 */
[----:B------:R-:W-:Y:S01]  /*09a0*/  HFMA2 R2, -RZ, RZ, 0, 5.9604644775390625e-08 ;  /* 0x00000001ff027431 */ /* 0x000fe200000001ff */
[----:B------:R-:W-:Y:S05]  /*09b0*/  YIELD ;  /* 0x0000000000007946 */ /* 0x000fea0003800000 */
[----:B---3--:R-:W-:-:S05]  /*09c0*/  IMAD.WIDE R16, R17, 0x4, R12 ;  /* 0x0000000411107825 */ /* 0x008fca00078e020c */
[----:B------:R-:W3:Y:S04]  /*09d0*/  LDG.E R23, desc[UR36][R16.64+0x186a00] ;  /* 0x186a002410177981 */ /* 0x000ee8000c1e1900 */
[----:B------:R-:W5:Y:S01]  /*09e0*/  ATOMG.E.ADD.STRONG.GPU PT, R4, desc[UR36][R6.64], R2 ;  /* 0x80000002060479a8 */ /* 0x000f6200081ef124 */
[----:B------:R-:W-:Y:S02]  /*09f0*/  VOTEU.ANY UR4, UPT, PT ;  /* 0x0000000000047886 */ /* 0x000fe400038e0100 */
[----:B------:R-:W-:Y:S01]  /*0a00*/  FLO.U32 R5, UR4 ;  /* 0x0000000400057d00 */ /* 0x000fe200080e0000 */
[----:B------:R-:W0:Y:S07]  /*0a10*/  S2R R20, SR_LANEID ;  /* 0x0000000000147919 */ /* 0x000e2e0000000000 */
[----:B------:R-:W1:Y:S02]  /*0a20*/  POPC R27, UR4 ;  /* 0x00000004001b7d09 */ /* 0x000e640008000000 */
[----:B-1----:R-:W-:Y:S01]  /*0a30*/  IMAD.SHL.U32 R27, R27, 0x2, RZ ;  /* 0x000000021b1b7824 */ /* 0x002fe200078e00ff */
[----:B0-----:R-:W-:Y:S01]  /*0a40*/  ISETP.EQ.U32.AND P0, PT, R5, R20, PT ;  /* 0x000000140500720c */ /* 0x001fe20003f02070 */
[----:B-----5:R-:W-:-:S04]  /*0a50*/  IMAD.IADD R29, R19, 0x1, R4 ;  /* 0x00000001131d7824 */ /* 0x020fc800078e0204 */
[----:B--2---:R-:W-:-:S05]  /*0a60*/  IMAD.WIDE R20, R29, 0x4, R10 ;  /* 0x000000041d147825 */ /* 0x004fca00078e020a */
[----:B---3--:R-:W-:Y:S04]  /*0a70*/  STG.E desc[UR36][R20.64], R23 ;  /* 0x0000001714007986 */ /* 0x008fe8000c101924 */
[----:B------:R-:W2:Y:S01]  /*0a80*/  @P0 ATOMG.E.ADD.STRONG.GPU PT, R22, desc[UR36][R8.64], R27 ;  /* 0x8000001b081609a8 */ /* 0x000ea200081ef124 */
[----:B------:R-:W0:Y:S02]  /*0a90*/  S2R R4, SR_LTMASK ;  /* 0x0000000000047919 */ /* 0x000e240000003900 */
[----:B0-----:R-:W-:-:S06]  /*0aa0*/  LOP3.LUT R4, R4, UR4, RZ, 0xc0, !PT ;  /* 0x0000000404047c12 */ /* 0x001fcc000f8ec0ff */
[----:B------:R-:W0:Y:S01]  /*0ab0*/  POPC R4, R4 ;  /* 0x0000000400047309 */ /* 0x000e220000000000 */
[----:B--2---:R-:W0:Y:S02]  /*0ac0*/  SHFL.IDX PT, R25, R22, R5, 0x1f ;  /* 0x00001f0516197589 */ /* 0x004e2400000e0000 */
[----:B0-----:R-:W-:-:S05]  /*0ad0*/  LEA R25, R4, R25, 0x1 ;  /* 0x0000001904197211 */ /* 0x001fca00078e08ff */
[----:B----4-:R-:W-:-:S05]  /*0ae0*/  IMAD.WIDE R24, R25, 0x4, R14 ;  /* 0x0000000419187825 */ /* 0x010fca00078e020e */
[----:B------:R-:W-:Y:S04]  /*0af0*/  STG.E desc[UR36][R24.64], R29 ;  /* 0x0000001d18007986 */ /* 0x000fe8000c101924 */
[----:B------:R-:W-:Y:S04]  /*0b00*/  STG.E desc[UR36][R24.64+0x4], R18 ;  /* 0x0000041218007986 */ /* 0x000fe8000c101924 */
[----:B------:R-:W2:Y:S04]  /*0b10*/  LDG.E R26, desc[UR36][R16.64+0x186a04] ;  /* 0x186a0424101a7981 */ /* 0x000ea8000c1e1900 */
[----:B------:R-:W3:Y:S02]  /*0b20*/  ATOMG.E.ADD.STRONG.GPU PT, R20, desc[UR36][R6.64], R2 ;  /* 0x80000002061479a8 */ /* 0x000ee400081ef124 */
[----:B---3--:R-:W-:-:S04]  /*0b30*/  IMAD.IADD R28, R19, 0x1, R20 ;  /* 0x00000001131c7824 */ /* 0x008fc800078e0214 */
[----:B------:R-:W-:-:S05]  /*0b40*/  IMAD.WIDE R20, R28, 0x4, R10 ;  /* 0x000000041c147825 */ /* 0x000fca00078e020a */
[----:B--2---:R0:W-:Y:S04]  /*0b50*/  STG.E desc[UR36][R20.64], R26 ;  /* 0x0000001a14007986 */ /* 0x0041e8000c101924 */
[----:B0-----:R-:W2:Y:S04]  /*0b60*/  @P0 ATOMG.E.ADD.STRONG.GPU PT, R20, desc[UR36][R8.64], R27 ;  /* 0x8000001b081409a8 */ /* 0x001ea800081ef124 */
[----:B--2---:R-:W0:Y:S02]  /*0b70*/  SHFL.IDX PT, R23, R20, R5, 0x1f ;  /* 0x00001f0514177589 */ /* 0x004e2400000e0000 */
[----:B0-----:R-:W-:-:S05]  /*0b80*/  LEA R23, R4, R23, 0x1 ;  /* 0x0000001704177211 */ /* 0x001fca00078e08ff */
[----:B------:R-:W-:-:S05]  /*0b90*/  IMAD.WIDE R22, R23, 0x4, R14 ;  /* 0x0000000417167825 */ /* 0x000fca00078e020e */
        /* <DEDUP_REMOVED lines=17> */
[----:B--2---:R-:W-:Y:S04]  /*0cb0*/  STG.E desc[UR36][R22.64], R17 ;  /* 0x0000001116007986 */ /* 0x004fe8000c101924 */
[----:B------:R-:W2:Y:S01]  /*0cc0*/  @P0 ATOMG.E.ADD.STRONG.GPU PT, R27, desc[UR36][R8.64], R27 ;  /* 0x8000001b081b09a8 */ /* 0x000ea200081ef124 */
[----:B------:R-:W-:-:S05]  /*0cd0*/  VIADD R3, R3, 0x4 ;  /* 0x0000000403037836 */ /* 0x000fca0000000000 */
[----:B------:R-:W-:Y:S01]  /*0ce0*/  ISETP.NE.AND P0, PT, R3, 0x1, PT ;  /* 0x000000010300780c */ /* 0x000fe20003f05270 */
[----:B--2---:R-:W0:Y:S02]  /*0cf0*/  SHFL.IDX PT, R25, R27, R5, 0x1f ;  /* 0x00001f051b197589 */ /* 0x004e2400000e0000 */
[----:B0-----:R-:W-:-:S05]  /*0d00*/  LEA R25, R4, R25, 0x1 ;  /* 0x0000001904197211 */ /* 0x001fca00078e08ff */
[----:B------:R-:W-:-:S05]  /*0d10*/  IMAD.WIDE R24, R25, 0x4, R14 ;  /* 0x0000000419187825 */ /* 0x000fca00078e020e */
[----:B------:R0:W-:Y:S04]  /*0d20*/  STG.E desc[UR36][R24.64], R28 ;  /* 0x0000001c18007986 */ /* 0x0001e8000c101924 */
[----:B------:R0:W-:Y:S01]  /*0d30*/  STG.E desc[UR36][R24.64+0x4], R18 ;  /* 0x0000041218007986 */ /* 0x0001e2000c101924 */
[----:B------:R-:W-:Y:S05]  /*0d40*/  @!P0 EXIT ;  /* 0x000000000000894d */ /* 0x000fea0003800000 */
[----:B------:R-:W-:Y:S01]  /*0d50*/  IADD3 R0, PT, PT, R0, 0x4, RZ ;  /* 0x0000000400007810 */ /* 0x000fe20007ffe0ff */
[----:B------:R-:W-:Y:S06]  /*0d60*/  BRA `(.L_x_11) ;  /* 0xfffffffc00087947 */ /* 0x000fec000383ffff */
.L_x_7:
        /* <DEDUP_REMOVED lines=8> */
[----:B------:R-:W1:Y:S01]  /*0df0*/  LDC.64 R4, c[0x0][0x390] ;  /* 0x0000e400ff047b82 */ /* 0x000e620000000a00 */
[----:B0-----:R-:W-:-:S04]  /*0e00*/  IADD3 R8, P1, PT, R8, 0x186a00, RZ ;  /* 0x00186a0008087810 */ /* 0x001fc80007f3e0ff */
[----:B------:R-:W-:-:S09]  /*0e10*/  IADD3.X R9, PT, PT, RZ, R9, RZ, P1, !PT ;  /* 0x00000009ff097210 */ /* 0x000fd20000ffe4ff */
.L_x_14:
[----:B0-----:R-:W-:Y:S01]  /*0e20*/  IMAD.WIDE R12, R24, 0x4, R8 ;  /* 0x00000004180c7825 */ /* 0x001fe200078e0208 */
[----:B------:R-:W-:Y:S05]  /*0e30*/  YIELD ;  /* 0x0000000000007946 */ /* 0x000fea0003800000 */
[----:B------:R-:W-:Y:S01]  /*0e40*/  IMAD.MOV.U32 R15, RZ, RZ, 0x1 ;  /* 0x00000001ff0f7424 */ /* 0x000fe200078e00ff */
[----:B------:R-:W2:Y:S04]  /*0e50*/  LDG.E R13, desc[UR36][R12.64] ;  /* 0x000000240c0d7981 */ /* 0x000ea8000c1e1900 */
[----:B------:R-:W3:Y:S01]  /*0e60*/  ATOMG.E.ADD.STRONG.GPU PT, R2, desc[UR36][R6.64], R15 ;  /* 0x8000000f060279a8 */ /* 0x000ee200081ef124 */
[----:B------:R-:W-:Y:S01]  /*0e70*/  VIADD R0, R0, 0x1 ;  /* 0x0000000100007836 */ /* 0x000fe20000000000 */
[----:B------:R-:W-:-:S04]  /*0e80*/  IADD3 R24, PT, PT, R24, 0x1, RZ ;  /* 0x0000000118187810 */ /* 0x000fc80007ffe0ff */
[----:B------:R-:W-:Y:S02]  /*0e90*/  ISETP.NE.AND P1, PT, R0, RZ, PT ;  /* 0x000000ff0000720c */ /* 0x000fe40003f25270 */
[----:B---3--:R-:W-:-:S05]  /*0ea0*/  IADD3 R11, PT, PT, R19, R2, RZ ;  /* 0x00000002130b7210 */ /* 0x008fca0007ffe0ff */
[----:B-1----:R-:W-:-:S05]  /*0eb0*/  IMAD.WIDE R10, R11, 0x4, R4 ;  /* 0x000000040b0a7825 */ /* 0x002fca00078e0204 */
[----:B--2---:R0:W-:Y:S01]  /*0ec0*/  STG.E desc[UR36][R10.64], R13 ;  /* 0x0000000d0a007986 */ /* 0x0041e2000c101924 */
[----:B------:R-:W-:Y:S05]  /*0ed0*/  @P1 BRA `(.L_x_14) ;  /* 0xfffffffc00d01947 */ /* 0x000fea000383ffff */
.L_x_13:
[----:B------:R-:W-:Y:S05]  /*0ee0*/  BSYNC B0 ;  /* 0x0000000000007941 */ /* 0x000fea0003800000 */
.L_x_12:
[----:B------:R-:W-:Y:S05]  /*0ef0*/  @!P0 EXIT ;  /* 0x000000000000894d */ /* 0x000fea0003800000 */
[----:B------:R-:W1:Y:S01]  /*0f00*/  LDC.64 R4, c[0x0][0x390] ;  /* 0x0000e400ff047b82 */ /* 0x000e620000000a00 */
[C---:B------:R-:W-:Y:S01]  /*0f10*/  IMAD.IADD R0, R24.reuse, 0x1, -R3 ;  /* 0x0000000118007824 */ /* 0x040fe200078e0a03 */
[----:B------:R-:W-:-:S06]  /*0f20*/  IADD3 R24, PT, PT, R24, -0x1, RZ ;  /* 0xffffffff18187810 */ /* 0x000fcc0007ffe0ff */
[----:B------:R-:W2:Y:S02]  /*0f30*/  LDC.64 R8, c[0x0][0x388] ;  /* 0x0000e200ff087b82 */ /* 0x000ea40000000a00 */
.L_x_15:
[----:B------:R-:W-:Y:S01]  /*0f40*/  VIADD R3, R24, 0x1 ;  /* 0x0000000118037836 */ /* 0x000fe20000000000 */
[----:B------:R-:W-:Y:S01]  /*0f50*/  MOV R25, 0x1 ;  /* 0x0000000100197802 */ /* 0x000fe20000000f00 */
[----:B------:R-:W-:Y:S05]  /*0f60*/  YIELD ;  /* 0x0000000000007946 */ /* 0x000fea0003800000 */
[----:B--2---:R-:W-:-:S05]  /*0f70*/  IMAD.WIDE R2, R3, 0x4, R8 ;  /* 0x0000000403027825 */ /* 0x004fca00078e0208 */
[----:B-1----:R-:W2:Y:S04]  /*0f80*/  LDG.E R17, desc[UR36][R2.64+0x186a00] ;  /* 0x186a002402117981 */ /* 0x002ea8000c1e1900 */
[----:B0-----:R-:W3:Y:S02]  /*0f90*/  ATOMG.E.ADD.STRONG.GPU PT, R10, desc[UR36][R6.64], R25 ;  /* 0x80000019060a79a8 */ /* 0x001ee400081ef124 */
[----:B---3--:R-:W-:-:S04]  /*0fa0*/  IMAD.IADD R11, R19, 0x1, R10 ;  /* 0x00000001130b7824 */ /* 0x008fc800078e020a */
[----:B-1----:R-:W-:-:S05]  /*0fb0*/  IMAD.WIDE R10, R11, 0x4, R4 ;  /* 0x000000040b0a7825 */ /* 0x002fca00078e0204 */
[----:B--2---:R0:W-:Y:S04]  /*0fc0*/  STG.E desc[UR36][R10.64], R17 ;  /* 0x000000110a007986 */ /* 0x0041e8000c101924 */
[----:B------:R-:W2:Y:S04]  /*0fd0*/  LDG.E R21, desc[UR36][R2.64+0x186a04] ;  /* 0x186a042402157981 */ /* 0x000ea8000c1e1900 */
[----:B------:R-:W3:Y:S02]  /*0fe0*/  ATOMG.E.ADD.STRONG.GPU PT, R12, desc[UR36][R6.64], R25 ;  /* 0x80000019060c79a8 */ /* 0x000ee400081ef124 */
[----:B---3--:R-:W-:-:S05]  /*0ff0*/  IADD3 R13, PT, PT, R19, R12, RZ ;  /* 0x0000000c130d7210 */ /* 0x008fca0007ffe0ff */
[----:B------:R-:W-:-:S05]  /*1000*/  IMAD.WIDE R12, R13, 0x4, R4 ;  /* 0x000000040d0c7825 */ /* 0x000fca00078e0204 */
[----:B--2---:R1:W-:Y:S04]  /*1010*/  STG.E desc[UR36][R12.64], R21 ;  /* 0x000000150c007986 */ /* 0x0043e8000c101924 */
[----:B------:R-:W2:Y:S04]  /*1020*/  LDG.E R23, desc[UR36][R2.64+0x186a08] ;  /* 0x186a082402177981 */ /* 0x000ea8000c1e1900 */
[----:B------:R-:W3:Y:S02]  /*1030*/  ATOMG.E.ADD.STRONG.GPU PT, R14, desc[UR36][R6.64], R25 ;  /* 0x80000019060e79a8 */ /* 0x000ee400081ef124 */
[----:B---3--:R-:W-:-:S04]  /*1040*/  IMAD.IADD R15, R19, 0x1, R14 ;  /* 0x00000001130f7824 */ /* 0x008fc800078e020e */
[----:B------:R-:W-:-:S05]  /*1050*/  IMAD.WIDE R14, R15, 0x4, R4 ;  /* 0x000000040f0e7825 */ /* 0x000fca00078e0204 */
[----:B--2---:R1:W-:Y:S04]  /*1060*/  STG.E desc[UR36][R14.64], R23 ;  /* 0x000000170e007986 */ /* 0x0043e8000c101924 */
[----:B0-----:R-:W2:Y:S04]  /*1070*/  LDG.E R17, desc[UR36][R2.64+0x186a0c] ;  /* 0x186a0c2402117981 */ /* 0x001ea8000c1e1900 */
[----:B------:R-:W3:Y:S01]  /*1080*/  ATOMG.E.ADD.STRONG.GPU PT, R10, desc[UR36][R6.64], R25 ;  /* 0x80000019060a79a8 */ /* 0x000ee200081ef124 */
[----:B------:R-:W-:-:S05]  /*1090*/  VIADD R0, R0, 0x4 ;  /* 0x0000000400007836 */ /* 0x000fca0000000000 */
[----:B------:R-:W-:Y:S02]  /*10a0*/  ISETP.NE.AND P0, PT, R0, 0x1, PT ;  /* 0x000000010000780c */ /* 0x000fe40003f05270 */
[----:B---3--:R-:W-:-:S05]  /*10b0*/  IADD3 R11, PT, PT, R19, R10, RZ ;  /* 0x0000000a130b7210 */ /* 0x008fca0007ffe0ff */
[----:B------:R-:W-:-:S05]  /*10c0*/  IMAD.WIDE R10, R11, 0x4, R4 ;  /* 0x000000040b0a7825 */ /* 0x000fca00078e0204 */
[----:B--2---:R1:W-:Y:S01]  /*10d0*/  STG.E desc[UR36][R10.64], R17 ;  /* 0x000000110a007986 */ /* 0x0043e2000c101924 */
[----:B------:R-:W-:Y:S05]  /*10e0*/  @!P0 EXIT ;  /* 0x000000000000894d */ /* 0x000fea0003800000 */
[----:B------:R-:W-:Y:S01]  /*10f0*/  IADD3 R24, PT, PT, R24, 0x4, RZ ;  /* 0x0000000418187810 */ /* 0x000fe20007ffe0ff */
[----:B------:R-:W-:Y:S06]  /*1100*/  BRA `(.L_x_15) ;  /* 0xfffffffc008c7947 */ /* 0x000fec000383ffff */
.L_x_0:
[----:B------:R-:W0:Y:S01]  /*1110*/  LDCU.64 UR4, c[0x0][0x388] ;  /* 0x00007100ff0477ac */ /* 0x000e220008000a00 */
[----:B------:R-:W1:Y:S01]  /*1120*/  LDC.64 R2, c[0x0][0x3a0] ;  /* 0x0000e800ff027b82 */ /* 0x000e620000000a00 */
[----:B0-----:R-:W-:-:S04]  /*1130*/  UIADD3 UR6, UP0, UPT, UR4, 0x1000000, URZ ;  /* 0x0100000004067890 */ /* 0x001fc8000ff1e0ff */
[----:B------:R-:W-:Y:S02]  /*1140*/  UIADD3.X UR4, UPT, UPT, URZ, UR5, URZ, UP0, !UPT ;  /* 0x00000005ff047290 */ /* 0x000fe400087fe4ff */
[----:B------:R-:W-:-:S04]  /*1150*/  IMAD.U32 R4, RZ, RZ, UR6 ;  /* 0x00000006ff047e24 */ /* 0x000fc8000f8e00ff */
[----:B------:R-:W-:-:S05]  /*1160*/  MOV R5, UR4 ;  /* 0x0000000400057c02 */ /* 0x000fca0008000f00 */
[----:B------:R-:W2:Y:S01]  /*1170*/  LDG.E R17, desc[UR36][R4.64+-0x63bb20] ;  /* 0x9c44e02404117981 */ /* 0x000ea2000c1e1900 */
[----:B------:R-:W-:-:S04]  /*1180*/  IMAD.SHL.U32 R9, R16, 0x2, RZ ;  /* 0x0000000210097824 */ /* 0x000fc800078e00ff */
[----:B-1----:R-:W-:-:S05]  /*1190*/  IMAD.WIDE R2, R9, 0x4, R2 ;  /* 0x0000000409027825 */ /* 0x002fca00078e0202 */
[----:B------:R0:W5:Y:S01]  /*11a0*/  LDG.E R18, desc[UR36][R2.64] ;  /* 0x0000002402127981 */ /* 0x000162000c1e1900 */
[C---:B------:R-:W-:Y:S01]  /*11b0*/  ISETP.GT.AND P1, PT, R16.reuse, -0x1, PT ;  /* 0xffffffff1000780c */ /* 0x040fe20003f24270 */
[----:B------:R-:W-:Y:S01]  /*11c0*/  BSSY.RECONVERGENT B6, `(.L_x_16) ;  /* 0x0000021000067945 */ /* 0x000fe20003800200 */
[----:B--2---:R-:W-:-:S13]  /*11d0*/  ISETP.GE.AND P0, PT, R16, R17, PT ;  /* 0x000000111000720c */ /* 0x004fda0003f06270 */
[----:B0-----:R-:W-:Y:S05]  /*11e0*/  @!P0 BRA P1, `(.L_x_17) ;  /* 0x0000000000788947 */ /* 0x001fea0000800000 */
[----:B------:R-:W-:Y:S01]  /*11f0*/  MOV R0, 0x0 ;  /* 0x0000000000007802 */ /* 0x000fe20000000f00 */
[----:B------:R0:W-:Y:S01]  /*1200*/  STL.64 [R1], R16 ;  /* 0x0000001001007387 */ /* 0x0001e20000100a00 */
[----:B------:R-:W1:Y:S02]  /*1210*/  LDCU.64 UR4, c[0x4][0x90] ;  /* 0x01001200ff0477ac */ /* 0x000e640008000a00 */
[----:B------:R0:W2:Y:S01]  /*1220*/  LDC.64 R2, c[0x4][R0] ;  /* 0x0100000000027b82 */ /* 0x0000a20000000a00 */
[----:B-1----:R-:W-:Y:S01]  /*1230*/  MOV R4, UR4 ;  /* 0x0000000400047c02 */ /* 0x002fe20008000f00 */
[----:B0-----:R-:W-:-:S07]  /*1240*/  IMAD.U32 R5, RZ, RZ, UR5 ;  /* 0x00000005ff057e24 */ /* 0x001fce000f8e00ff */
[----:B------:R-:W-:-:S07]  /*1250*/  LEPC R20, `(.L_x_18) ;  /* 0x000000001014794e */ /* 0x000fce0000000000 */
[----:B--2--5:R-:W-:Y:S05]  /*1260*/  CALL.ABS.NOINC R2 ;  /* 0x0000000002007343 */ /* 0x024fea0003c00000 */
.L_x_18:
[----:B------:R-:W-:Y:S01]  /*1270*/  MOV R2, 0x8 ;  /* 0x0000000800027802 */ /* 0x000fe20000000f00 */
[----:B------:R-:W0:Y:S01]  /*1280*/  LDCU.64 UR4, c[0x4][0x98] ;  /* 0x01001300ff0477ac */ /* 0x000e220008000a00 */
[----:B------:R-:W-:Y:S02]  /*1290*/  HFMA2 R8, -RZ, RZ, 0, 1.3053417205810546875e-05 ;  /* 0x000000dbff087431 */ /* 0x000fe400000001ff */
[----:B------:R-:W-:Y:S01]  /*12a0*/  IMAD.MOV.U32 R12, RZ, RZ, 0x1 ;  /* 0x00000001ff0c7424 */ /* 0x000fe200078e00ff */
[----:B------:R-:W-:Y:S01]  /*12b0*/  MOV R13, RZ ;  /* 0x000000ff000d7202 */ /* 0x000fe20000000f00 */
[----:B------:R-:W1:Y:S01]  /*12c0*/  LDCU.64 UR6, c[0x4][0x60] ;  /* 0x01000c00ff0677ac */ /* 0x000e620008000a00 */
[----:B------:R-:W2:Y:S01]  /*12d0*/  LDC.64 R2, c[0x4][R2] ;  /* 0x0100000002027b82 */ /* 0x000ea20000000a00 */
[----:B------:R-:W3:Y:S01]  /*12e0*/  LDCU.64 UR8, c[0x4][0x10] ;  /* 0x01000200ff0877ac */ /* 0x000ee20008000a00 */
[----:B0-----:R-:W-:Y:S01]  /*12f0*/  MOV R4, UR4 ;  /* 0x0000000400047c02 */ /* 0x001fe20008000f00 */
[----:B------:R-:W-:Y:S01]  /*1300*/  IMAD.U32 R5, RZ, RZ, UR5 ;  /* 0x00000005ff057e24 */ /* 0x000fe2000f8e00ff */
[----:B-1----:R-:W-:Y:S01]  /*1310*/  MOV R6, UR6 ;  /* 0x0000000600067c02 */ /* 0x002fe20008000f00 */
[----:B------:R-:W-:Y:S01]  /*1320*/  IMAD.U32 R7, RZ, RZ, UR7 ;  /* 0x00000007ff077e24 */ /* 0x000fe2000f8e00ff */
[----:B---3--:R-:W-:Y:S01]  /*1330*/  MOV R10, UR8 ;  /* 0x00000008000a7c02 */ /* 0x008fe20008000f00 */
[----:B------:R-:W-:-:S07]  /*1340*/  IMAD.U32 R11, RZ, RZ, UR9 ;  /* 0x00000009ff0b7e24 */ /* 0x000fce000f8e00ff */
[----:B------:R-:W-:-:S07]  /*1350*/  LEPC R20, `(.L_x_19) ;  /* 0x000000001014794e */ /* 0x000fce0000000000 */
[----:B--2---:R-:W-:Y:S05]  /*1360*/  CALL.ABS.NOINC R2 ;  /* 0x0000000002007343 */ /* 0x004fea0003c00000 */
.L_x_19:
[----:B------:R-:W0:Y:S02]  /*1370*/  LDCU.64 UR4, c[0x0][0x388] ;  /* 0x00007100ff0477ac */ /* 0x000e240008000a00 */
[----:B0-----:R-:W-:-:S04]  /*1380*/  UIADD3 UR6, UP0, UPT, UR4, 0x1000000, URZ ;  /* 0x0100000004067890 */ /* 0x001fc8000ff1e0ff */
[----:B------:R-:W-:Y:S02]  /*1390*/  UIADD3.X UR4, UPT, UPT, URZ, UR5, URZ, UP0, !UPT ;  /* 0x00000005ff047290 */ /* 0x000fe400087fe4ff */
[----:B------:R-:W-:-:S04]  /*13a0*/  IMAD.U32 R2, RZ, RZ, UR6 ;  /* 0x00000006ff027e24 */ /* 0x000fc8000f8e00ff */
[----:B------:R-:W-:-:S05]  /*13b0*/  MOV R3, UR4 ;  /* 0x0000000400037c02 */ /* 0x000fca0008000f00 */
[----:B------:R0:W5:Y:S02]  /*13c0*/  LDG.E R17, desc[UR36][R2.64+-0x63bb20] ;  /* 0x9c44e02402117981 */ /* 0x000164000c1e1900 */
.L_x_17:
[----:B------:R-:W-:Y:S05]  /*13d0*/  BSYNC.RECONVERGENT B6 ;  /* 0x0000000000067941 */ /* 0x000fea0003800200 */
.L_x_16:
[----:B------:R-:W1:Y:S02]  /*13e0*/  LDCU.64 UR4, c[0x0][0x388] ;  /* 0x00007100ff0477ac */ /* 0x000e640008000a00 */
[----:B-1----:R-:W-:-:S04]  /*13f0*/  LEA R22, P0, R16, UR4, 0x4 ;  /* 0x0000000410167c11 */ /* 0x002fc8000f8020ff */
[----:B------:R-:W-:-:S05]  /*1400*/  LEA.HI.X R23, R16, UR5, R19, 0x4, P0 ;  /* 0x0000000510177c11 */ /* 0x000fca00080f2413 */
        /* <DEDUP_REMOVED lines=15> */
[----:B-1----:R-:W-:Y:S01]  /*1500*/  IMAD.U32 R6, RZ, RZ, UR6 ;  /* 0x00000006ff067e24 */ /* 0x002fe2000f8e00ff */
[----:B------:R-:W-:Y:S01]  /*1510*/  MOV R7, UR7 ;  /* 0x0000000700077c02 */ /* 0x000fe20008000f00 */
[----:B---3--:R-:W-:Y:S01]  /*1520*/  IMAD.U32 R10, RZ, RZ, UR8 ;  /* 0x00000008ff0a7e24 */ /* 0x008fe2000f8e00ff */
[----:B------:R-:W-:-:S07]  /*1530*/  MOV R11, UR9 ;  /* 0x00000009000b7c02 */ /* 0x000fce0008000f00 */
[----:B------:R-:W-:-:S07]  /*1540*/  LEPC R20, `(.L_x_21) ;  /* 0x000000001014794e */ /* 0x000fce0000000000 */
[----:B--2---:R-:W-:Y:S05]  /*1550*/  CALL.ABS.NOINC R2 ;  /* 0x0000000002007343 */ /* 0x004fea0003c00000 */
.L_x_21:
[----:B------:R-:W-:Y:S05]  /*1560*/  BSYNC.RECONVERGENT B6 ;  /* 0x0000000000067941 */ /* 0x000fea0003800200 */
.L_x_20:
[----:B------:R-:W0:Y:S02]  /*1570*/  LDCU.64 UR4, c[0x0][0x388] ;  /* 0x00007100ff0477ac */ /* 0x000e240008000a00 */
[----:B0-----:R-:W-:-:S04]  /*1580*/  LEA R2, P0, R16, UR4, 0x4 ;  /* 0x0000000410027c11 */ /* 0x001fc8000f8020ff */
[----:B------:R-:W-:-:S05]  /*1590*/  LEA.HI.X R3, R16, UR5, R19, 0x4, P0 ;  /* 0x0000000510037c11 */ /* 0x000fca00080f2413 */
[----:B------:R-:W2:Y:S02]  /*15a0*/  LDG.E R5, desc[UR36][R2.64+0xc] ;  /* 0x00000c2402057981 */ /* 0x000ea4000c1e1900 */
[----:B--2---:R-:W-:-:S04]  /*15b0*/  ISETP.GE.AND P0, PT, R5, R22, PT ;  /* 0x000000160500720c */ /* 0x004fc80003f06270 */
[----:B------:R-:W-:-:S13]  /*15c0*/  ISETP.EQ.OR P0, PT, R22, -0x1, !P0 ;  /* 0xffffffff1600780c */ /* 0x000fda0004702670 */
[----:B------:R-:W-:Y:S05]  /*15d0*/  @P0 EXIT ;  /* 0x000000000000094d */ /* 0x000fea0003800000 */
[----:B------:R-:W0:Y:S01]  /*15e0*/  LDCU UR6, c[0x0][0x380] ;  /* 0x00007000ff0677ac */ /* 0x000e220008000800 */
[----:B------:R-:W1:Y:S01]  /*15f0*/  LDCU.64 UR4, c[0x0][0x3a8] ;  /* 0x00007500ff0477ac */ /* 0x000e620008000a00 */
[----:B0-----:R-:W-:Y:S01]  /*1600*/  UISETP.GE.AND UP0, UPT, UR6, 0x1, UPT ;  /* 0x000000010600788c */ /* 0x001fe2000bf06270 */
[----:B-1----:R-:W-:-:S04]  /*1610*/  LEA R2, P0, R16, UR4, 0x2 ;  /* 0x0000000410027c11 */ /* 0x002fc8000f8010ff */
[----:B------:R-:W-:-:S04]  /*1620*/  LEA.HI.X R3, R16, UR5, R19, 0x2, P0 ;  /* 0x0000000510037c11 */ /* 0x000fc800080f1413 */
[----:B------:R-:W-:Y:S05]  /*1630*/  BRA.U !UP0, `(.L_x_22) ;  /* 0x0000000508b07547 */ /* 0x000fea000b800000 */
[----:B------:R-:W-:Y:S01]  /*1640*/  IADD3 R4, PT, PT, -R22, R5, RZ ;  /* 0x0000000516047210 */ /* 0x000fe20007ffe1ff */
[----:B------:R-:W-:Y:S03]  /*1650*/  BSSY.RECONVERGENT B0, `(.L_x_23) ;  /* 0x0000026000007945 */ /* 0x000fe60003800200 */
[C---:B------:R-:W-:Y:S01]  /*1660*/  ISETP.GE.U32.AND P0, PT, R4.reuse, 0x3, PT ;  /* 0x000000030400780c */ /* 0x040fe20003f06070 */
[----:B------:R-:W-:-:S05]  /*1670*/  VIADD R0, R4, 0x1 ;  /* 0x0000000104007836 */ /* 0x000fca0000000000 */
[----:B------:R-:W-:-:S13]  /*1680*/  LOP3.LUT P1, R0, R0, 0x3, RZ, 0xc0, !PT ;  /* 0x0000000300007812 */ /* 0x000fda000782c0ff */
[----:B------:R-:W-:Y:S05]  /*1690*/  @!P1 BRA `(.L_x_24) ;  /* 0x0000000000849947 */ /* 0x000fea0003800000 */
[----:B------:R-:W0:Y:S01]  /*16a0*/  LDC.64 R12, c[0x0][0x388] ;  /* 0x0000e200ff0c7b82 */ /* 0x000e220000000a00 */
[----:B------:R-:W-:-:S07]  /*16b0*/  IMAD.MOV R0, RZ, RZ, -R0 ;  /* 0x000000ffff007224 */ /* 0x000fce00078e0a00 */
[----:B------:R-:W1:Y:S08]  /*16c0*/  LDC.64 R6, c[0x0][0x3c8] ;  /* 0x0000f200ff067b82 */ /* 0x000e700000000a00 */
[----:B------:R-:W2:Y:S08]  /*16d0*/  LDC.64 R8, c[0x0][0x390] ;  /* 0x0000e400ff087b82 */ /* 0x000eb00000000a00 */
[----:B------:R-:W3:Y:S01]  /*16e0*/  LDC.64 R10, c[0x0][0x3c0] ;  /* 0x0000f000ff0a7b82 */ /* 0x000ee20000000a00 */
[----:B0-----:R-:W-:-:S04]  /*16f0*/  IADD3 R12, P1, PT, R12, 0x186a00, RZ ;  /* 0x00186a000c0c7810 */ /* 0x001fc80007f3e0ff */
[----:B------:R-:W-:-:S09]  /*1700*/  IADD3.X R13, PT, PT, RZ, R13, RZ, P1, !PT ;  /* 0x0000000dff0d7210 */ /* 0x000fd20000ffe4ff */
.L_x_25:
[----:B------:R-:W-:Y:S02]  /*1710*/  HFMA2 R25, -RZ, RZ, 0, 5.9604644775390625e-08 ;  /* 0x00000001ff197431 */ /* 0x000fe400000001ff */
[----:B0-----:R-:W-:-:S05]  /*1720*/  IMAD.WIDE R20, R22, 0x4, R12 ;  /* 0x0000000416147825 */ /* 0x001fca00078e020c */
[----:B------:R-:W4:Y:S04]  /*1730*/  LDG.E R19, desc[UR36][R20.64] ;  /* 0x0000002414137981 */ /* 0x000f28000c1e1900 */
[----:B------:R-:W5:Y:S01]  /*1740*/  ATOMG.E.ADD.STRONG.GPU PT, R17, desc[UR36][R2.64], R25 ;  /* 0x80000019021179a8 */ /* 0x000f6200081ef124 */
[----:B------:R-:W-:Y:S02]  /*1750*/  VOTEU.ANY UR4, UPT, PT ;  /* 0x0000000000047886 */ /* 0x000fe400038e0100 */
[----:B------:R-:W-:Y:S01]  /*1760*/  FLO.U32 R24, UR4 ;  /* 0x0000000400187d00 */ /* 0x000fe200080e0000 */
[----:B------:R-:W0:Y:S07]  /*1770*/  S2R R15, SR_LANEID ;  /* 0x00000000000f7919 */ /* 0x000e2e0000000000 */
[----:B------:R-:W1:Y:S02]  /*1780*/  POPC R4, UR4 ;  /* 0x0000000400047d09 */ /* 0x000e640008000000 */
[----:B-1----:R-:W-:-:S02]  /*1790*/  SHF.L.U32 R23, R4, 0x1, RZ ;  /* 0x0000000104177819 */ /* 0x002fc400000006ff */
[----:B0-----:R-:W-:Y:S01]  /*17a0*/  ISETP.EQ.U32.AND P1, PT, R24, R15, PT ;  /* 0x0000000f1800720c */ /* 0x001fe20003f22070 */
[----:B-----5:R-:W-:-:S04]  /*17b0*/  IMAD.IADD R17, R18, 0x1, R17 ;  /* 0x0000000112117824 */ /* 0x020fc800078e0211 */
[----:B--2---:R-:W-:-:S05]  /*17c0*/  IMAD.WIDE R14, R17, 0x4, R8 ;  /* 0x00000004110e7825 */ /* 0x004fca00078e0208 */
[----:B----4-:R-:W-:Y:S04]  /*17d0*/  STG.E desc[UR36][R14.64], R19 ;  /* 0x000000130e007986 */ /* 0x010fe8000c101924 */
[----:B------:R-:W2:Y:S01]  /*17e0*/  @P1 ATOMG.E.ADD.STRONG.GPU PT, R23, desc[UR36][R6.64], R23 ;  /* 0x80000017061719a8 */ /* 0x000ea200081ef124 */
[----:B------:R-:W-:Y:S01]  /*17f0*/  IADD3 R0, PT, PT, R0, 0x1, RZ ;  /* 0x0000000100007810 */ /* 0x000fe20007ffe0ff */
[----:B------:R-:W-:Y:S01]  /*1800*/  VIADD R22, R22, 0x1 ;  /* 0x0000000116167836 */ /* 0x000fe20000000000 */
[----:B------:R-:W0:Y:S02]  /*1810*/  S2R R4, SR_LTMASK ;  /* 0x0000000000047919 */ /* 0x000e240000003900 */
[----:B------:R-:W-:Y:S02]  /*1820*/  ISETP.NE.AND P1, PT, R0, RZ, PT ;  /* 0x000000ff0000720c */ /* 0x000fe40003f25270 */
[----:B0-----:R-:W-:-:S06]  /*1830*/  LOP3.LUT R4, R4, UR4, RZ, 0xc0, !PT ;  /* 0x0000000404047c12 */ /* 0x001fcc000f8ec0ff */
[----:B------:R-:W0:Y:S01]  /*1840*/  POPC R4, R4 ;  /* 0x0000000400047309 */ /* 0x000e220000000000 */
[----:B--2---:R-:W0:Y:S02]  /*1850*/  SHFL.IDX PT, R21, R23, R24, 0x1f ;  /* 0x00001f1817157589 */ /* 0x004e2400000e0000 */
[----:B0-----:R-:W-:-:S04]  /*1860*/  IMAD R21, R4, 0x2, R21 ;  /* 0x0000000204157824 */ /* 0x001fc800078e0215 */
[----:B---3--:R-:W-:-:S05]  /*1870*/  IMAD.WIDE R20, R21, 0x4, R10 ;  /* 0x0000000415147825 */ /* 0x008fca00078e020a */
[----:B------:R0:W-:Y:S04]  /*1880*/  STG.E desc[UR36][R20.64], R17 ;  /* 0x0000001114007986 */ /* 0x0001e8000c101924 */
[----:B------:R0:W-:Y:S01]  /*1890*/  STG.E desc[UR36][R20.64+0x4], R16 ;  /* 0x0000041014007986 */ /* 0x0001e2000c101924 */
[----:B------:R-:W-:Y:S05]  /*18a0*/  @P1 BRA `(.L_x_25) ;  /* 0xfffffffc00981947 */ /* 0x000fea000383ffff */
.L_x_24:
[----:B------:R-:W-:Y:S05]  /*18b0*/  BSYNC.RECONVERGENT B0 ;  /* 0x0000000000007941 */ /* 0x000fea0003800200 */
.L_x_23:
[----:B------:R-:W-:Y:S05]  /*18c0*/  @!P0 EXIT ;  /* 0x000000000000894d */ /* 0x000fea0003800000 */
[----:B------:R-:W1:Y:S01]  /*18d0*/  LDC.64 R8, c[0x0][0x3c8] ;  /* 0x0000f200ff087b82 */ /* 0x000e620000000a00 */
[----:B------:R-:W-:Y:S01]  /*18e0*/  IADD3 R0, PT, PT, -R5, R22, RZ ;  /* 0x0000001605007210 */ /* 0x000fe20007ffe1ff */
[----:B------:R-:W-:-:S06]  /*18f0*/  VIADD R22, R22, 0xffffffff ;  /* 0xffffffff16167836 */ /* 0x000fcc0000000000 */
[----:B------:R-:W2:Y:S08]  /*1900*/  LDC.64 R10, c[0x0][0x390] ;  /* 0x0000e400ff0a7b82 */ /* 0x000eb00000000a00 */
[----:B------:R-:W3:Y:S08]  /*1910*/  LDC.64 R12, c[0x0][0x388] ;  /* 0x0000e200ff0c7b82 */ /* 0x000ef00000000a00 */
[----:B------:R-:W4:Y:S02]  /*1920*/  LDC.64 R14, c[0x0][0x3c0] ;  /* 0x0000f000ff0e7b82 */ /* 0x000f240000000a00 */
.L_x_26:
[----:B0-----:R-:W-:Y:S01]  /*1930*/  IADD3 R21, PT, PT, R22, 0x1, RZ ;  /* 0x0000000116157810 */ /* 0x001fe20007ffe0ff */
[----:B------:R-:W-:-:S04]  /*1940*/  IMAD.MOV.U32 R5, RZ, RZ, 0x1 ;  /* 0x00000001ff057424 */ /* 0x000fc800078e00ff */
        /* <DEDUP_REMOVED lines=8> */
[----:B0-----:R-:W-:-:S02]  /*19d0*/  ISETP.EQ.U32.AND P0, PT, R6, R23, PT ;  /* 0x000000170600720c */ /* 0x001fc40003f02070 */
[----:B-----5:R-:W-:-:S05]  /*19e0*/  IADD3 R17, PT, PT, R18, R17, RZ ;  /* 0x0000001112117210 */ /* 0x020fca0007ffe0ff */
        /* <DEDUP_REMOVED lines=20> */
[----:B------:R0:W-:Y:S04]  /*1b30*/  STG.E desc[UR36][R26.64], R19 ;  /* 0x000000131a007986 */ /* 0x0001e8000c101924 */
[----:B------:R-:W-:Y:S04]  /*1b40*/  STG.E desc[UR36][R26.64+0x4], R16 ;  /* 0x000004101a007986 */ /* 0x000fe8000c101924 */
[----:B------:R-:W2:Y:S04]  /*1b50*/  LDG.E R17, desc[UR36][R20.64+0x186a08] ;  /* 0x186a082414117981 */ /* 0x000ea8000c1e1900 */
[----:B------:R-:W0:Y:S02]  /*1b60*/  ATOMG.E.ADD.STRONG.GPU PT, R29, desc[UR36][R2.64], R5 ;  /* 0x80000005021d79a8 */ /* 0x000e2400081ef124 */
[----:B0-----:R-:W-:-:S04]  /*1b70*/  IMAD.IADD R19, R18, 0x1, R29 ;  /* 0x0000000112137824 */ /* 0x001fc800078e021d */
        /* <DEDUP_REMOVED lines=24> */
.L_x_22:
[----:B------:R-:W-:Y:S01]  /*1d00*/  IMAD.IADD R4, R5, 0x1, -R22 ;  /* 0x0000000105047824 */ /* 0x000fe200078e0a16 */
[----:B------:R-:W-:Y:S04]  /*1d10*/  BSSY.RECONVERGENT B0, `(.L_x_27) ;  /* 0x0000015000007945 */ /* 0x000fe80003800200 */
        /* <DEDUP_REMOVED lines=9> */
.L_x_29:
[----:B0-----:R-:W-:-:S04]  /*1db0*/  IMAD.WIDE R12, R22, 0x4, R8 ;  /* 0x00000004160c7825 */ /* 0x001fc800078e0208 */
[----:B------:R-:W-:Y:S02]  /*1dc0*/  IMAD.MOV.U32 R15, RZ, RZ, 0x1 ;  /* 0x00000001ff0f7424 */ /* 0x000fe400078e00ff */
        /* <DEDUP_REMOVED lines=9> */
.L_x_28:
[----:B------:R-:W-:Y:S05]  /*1e60*/  BSYNC.RECONVERGENT B0 ;  /* 0x0000000000007941 */ /* 0x000fea0003800200 */
.L_x_27:
[----:B------:R-:W-:Y:S05]  /*1e70*/  @!P0 EXIT ;  /* 0x000000000000894d */ /* 0x000fea0003800000 */
[----:B------:R-:W1:Y:S01]  /*1e80*/  LDC.64 R6, c[0x0][0x390] ;  /* 0x0000e400ff067b82 */ /* 0x000e620000000a00 */
[C---:B------:R-:W-:Y:S01]  /*1e90*/  IMAD.IADD R0, R22.reuse, 0x1, -R5 ;  /* 0x0000000116007824 */ /* 0x040fe200078e0a05 */
[----:B------:R-:W-:-:S06]  /*1ea0*/  IADD3 R22, PT, PT, R22, -0x1, RZ ;  /* 0xffffffff16167810 */ /* 0x000fcc0007ffe0ff */
[----:B------:R-:W2:Y:S02]  /*1eb0*/  LDC.64 R8, c[0x0][0x388] ;  /* 0x0000e200ff087b82 */ /* 0x000ea40000000a00 */
.L_x_30:
[----:B------:R-:W-:Y:S02]  /*1ec0*/  VIADD R5, R22, 0x1 ;  /* 0x0000000116057836 */ /* 0x000fe40000000000 */
[----:B------:R-:W-:Y:S02]  /*1ed0*/  HFMA2 R23, -RZ, RZ, 0, 5.9604644775390625e-08 ;  /* 0x00000001ff177431 */ /* 0x000fe400000001ff */
[----:B--2---:R-:W-:-:S05]  /*1ee0*/  IMAD.WIDE R4, R5, 0x4, R8 ;  /* 0x0000000405047825 */ /* 0x004fca00078e0208 */
[----:B---3--:R-:W2:Y:S04]  /*1ef0*/  LDG.E R17, desc[UR36][R4.64+0x186a00] ;  /* 0x186a002404117981 */ /* 0x008ea8000c1e1900 */
        /* <DEDUP_REMOVED lines=10> */
[----:B------:R-:W4:Y:S02]  /*1fa0*/  ATOMG.E.ADD.STRONG.GPU PT, R15, desc[UR36][R2.64], R23 ;  /* 0x80000017020f79a8 */ /* 0x000f2400081ef124 */
[----:B----4-:R-:W-:-:S04]  /*1fb0*/  IMAD.IADD R15, R18, 0x1, R15 ;  /* 0x00000001120f7824 */ /* 0x010fc800078e020f */
[----:B------:R-:W-:-:S05]  /*1fc0*/  IMAD.WIDE R14, R15, 0x4, R6 ;  /* 0x000000040f0e7825 */ /* 0x000fca00078e0206 */
[----:B--2---:R3:W-:Y:S04]  /*1fd0*/  STG.E desc[UR36][R14.64], R21 ;  /* 0x000000150e007986 */ /* 0x0047e8000c101924 */
[----:B0-----:R-:W2:Y:S04]  /*1fe0*/  LDG.E R17, desc[UR36][R4.64+0x186a0c] ;  /* 0x186a0c2404117981 */ /* 0x001ea8000c1e1900 */
[----:B------:R-:W4:Y:S01]  /*1ff0*/  ATOMG.E.ADD.STRONG.GPU PT, R11, desc[UR36][R2.64], R23 ;  /* 0x80000017020b79a8 */ /* 0x000f2200081ef124 */
[----:B------:R-:W-:Y:S01]  /*2000*/  VIADD R0, R0, 0x4 ;  /* 0x0000000400007836 */ /* 0x000fe20000000000 */
[----:B------:R-:W-:-:S04]  /*2010*/  IADD3 R22, PT, PT, R22, 0x4, RZ ;  /* 0x0000000416167810 */ /* 0x000fc80007ffe0ff */
[----:B------:R-:W-:Y:S02]  /*2020*/  ISETP.NE.AND P0, PT, R0, 0x1, PT ;  /* 0x000000010000780c */ /* 0x000fe40003f05270 */
[----:B----4-:R-:W-:-:S05]  /*2030*/  IADD3 R11, PT, PT, R18, R11, RZ ;  /* 0x0000000b120b7210 */ /* 0x010fca0007ffe0ff */
[----:B------:R-:W-:-:S05]  /*2040*/  IMAD.WIDE R10, R11, 0x4, R6 ;  /* 0x000000040b0a7825 */ /* 0x000fca00078e0206 */
[----:B--2---:R3:W-:Y:S01]  /*2050*/  STG.E desc[UR36][R10.64], R17 ;  /* 0x000000110a007986 */ /* 0x0047e2000c101924 */
[----:B------:R-:W-:Y:S05]  /*2060*/  @P0 BRA `(.L_x_30) ;  /* 0xfffffffc00940947 */ /* 0x000fea000383ffff */
[----:B------:R-:W-:Y:S05]  /*2070*/  EXIT ;  /* 0x000000000000794d */ /* 0x000fea0003800000 */
.L_x_31:
[----:B------:R-:W-:-:S00]  /*2080*/  BRA `(.L_x_31) ;  /* 0xfffffffc00fc7947 */ /* 0x000fc0000383ffff */
[----:B------:R-:W-:-:S00]  /*2090*/  NOP ;  /* 0x0000000000007918 */ /* 0x000fc00000000000 */
        /* <DEDUP_REMOVED lines=14> */
.L_x_295:


//--------------------- .text._Z28run_hop_parallel_single_stepiiPvS_mPiS0_S0_S0_S0_PyS1_ --------------------------
	.section	.text._Z28run_hop_parallel_single_stepiiPvS_mPiS0_S0_S0_S0_PyS1_,"ax",@progbits
	.align	128
        .global         _Z28run_hop_parallel_single_stepiiPvS_mPiS0_S0_S0_S0_PyS1_
        .type           _Z28run_hop_parallel_single_stepiiPvS_mPiS0_S0_S0_S0_PyS1_,@function
        .size           _Z28run_hop_parallel_single_stepiiPvS_mPiS0_S0_S0_S0_PyS1_,(.L_x_296 - _Z28run_hop_parallel_single_stepiiPvS_mPiS0_S0_S0_S0_PyS1_)
        .other          _Z28run_hop_parallel_single_stepiiPvS_mPiS0_S0_S0_S0_PyS1_,@"STO_CUDA_ENTRY STV_DEFAULT"
_Z28run_hop_parallel_single_stepiiPvS_mPiS0_S0_S0_S0_PyS1_:
.text._Z28run_hop_parallel_single_stepiiPvS_mPiS0_S0_S0_S0_PyS1_:
[----:B------:R-:W0:Y:S01]  /*0000*/  LDC R1, c[0x0][0x37c] ;  /* 0x0000df00ff017b82 */ /* 0x000e220000000800 */
[----:B------:R-:W1:Y:S01]  /*0010*/  LDCU UR6, c[0x0][0x384] ;  /* 0x00007080ff0677ac */ /* 0x000e620008000800 */
[----:B------:R-:W2:Y:S01]  /*0020*/  S2R R3, SR_TID.X ;  /* 0x0000000000037919 */ /* 0x000ea20000002100 */
[----:B0-----:R-:W-:Y:S01]  /*0030*/  VIADD R1, R1, 0xfffffff0 ;  /* 0xfffffff001017836 */ /* 0x001fe20000000000 */
[----:B------:R-:W0:Y:S01]  /*0040*/  LDCU UR4, c[0x0][0x2f8] ;  /* 0x00005f00ff0477ac */ /* 0x000e220008000800 */
[----:B------:R-:W3:Y:S01]  /*0050*/  LDCU UR5, c[0x0][0x2fc] ;  /* 0x00005f80ff0577ac */ /* 0x000ee20008000800 */
[----:B------:R-:W4:Y:S01]  /*0060*/  LDCU.64 UR36, c[0x0][0x358] ;  /* 0x00006b00ff2477ac */ /* 0x000f220008000a00 */
[----:B-1----:R-:W-:Y:S01]  /*0070*/  UISETP.NE.AND UP0, UPT, UR6, URZ, UPT ;  /* 0x000000ff0600728c */ /* 0x002fe2000bf05270 */
[----:B0-----:R-:W-:-:S05]  /*0080*/  IADD3 R17, P0, PT, R1, UR4, RZ ;  /* 0x0000000401117c10 */ /* 0x001fca000ff1e0ff */
[----:B---3--:R-:W-:-:S03]  /*0090*/  IMAD.X R16, RZ, RZ, UR5, P0 ;  /* 0x00000005ff107e24 */ /* 0x008fc600080e06ff */
[----:B--2-4-:R-:W-:Y:S05]  /*00a0*/  BRA.U !UP0, `(.L_x_32) ;  /* 0x00000055080c7547 */ /* 0x014fea000b800000 */
[----:B------:R-:W0:Y:S01]  /*00b0*/  S2UR UR38, SR_CgaCtaId ;  /* 0x00000000002679c3 */ /* 0x000e220000008800 */
[----:B------:R-:W-:Y:S01]  /*00c0*/  UMOV UR39, 0x400 ;  /* 0x0000040000277882 */ /* 0x000fe20000000000 */
[----:B------:R-:W-:Y:S01]  /*00d0*/  ISETP.NE.AND P0, PT, R3, RZ, PT ;  /* 0x000000ff0300720c */ /* 0x000fe20003f05270 */
[----:B------:R-:W-:Y:S01]  /*00e0*/  UIADD3 UR4, UPT, UPT, UR39, 0x2c, URZ ;  /* 0x0000002c27047890 */ /* 0x000fe2000fffe0ff */
[----:B------:R-:W-:-:S03]  /*00f0*/  IMAD.MOV.U32 R2, RZ, RZ, -0x1 ;  /* 0xffffffffff027424 */ /* 0x000fc600078e00ff */
[----:B0-----:R-:W-:-:S06]  /*0100*/  ULEA UR4, UR38, UR4, 0x18 ;  /* 0x0000000426047291 */ /* 0x001fcc000f8ec0ff */
[----:B------:R-:W-:-:S05]  /*0110*/  LEA R0, R3, UR4, 0x3 ;  /* 0x0000000403007c11 */ /* 0x000fca000f8e18ff */
[----:B------:R0:W-:Y:S04]  /*0120*/  STS [R0], R2 ;  /* 0x0000000200007388 */ /* 0x0001e80000000800 */
[----:B------:R0:W-:Y:S01]  /*0130*/  STS [R0+0x4], R2 ;  /* 0x0000040200007388 */ /* 0x0001e20000000800 */
[----:B------:R-:W-:Y:S06]  /*0140*/  BAR.SYNC.DEFER_BLOCKING 0x0 ;  /* 0x0000000000007b1d */ /* 0x000fec0000010000 */
[----:B------:R-:W-:Y:S05]  /*0150*/  @P0 BRA `(.L_x_33) ;  /* 0x0000001000000947 */ /* 0x000fea0003800000 */
[----:B------:R-:W-:Y:S01]  /*0160*/  ULEA UR4, UR38, UR39, 0x18 ;  /* 0x0000002726047291 */ /* 0x000fe2000f8ec0ff */
[----:B0-----:R-:W-:Y:S01]  /*0170*/  HFMA2 R0, -RZ, RZ, 0, 0 ;  /* 0x00000000ff007431 */ /* 0x001fe200000001ff */
[----:B------:R-:W-:Y:S01]  /*0180*/  CS2R R22, SRZ ;  /* 0x0000000000167805 */ /* 0x000fe2000001ff00 */
[----:B------:R-:W-:-:S03]  /*0190*/  IMAD.MOV.U32 R24, RZ, RZ, RZ ;  /* 0x000000ffff187224 */ /* 0x000fc600078e00ff */
[----:B------:R-:W-:-:S05]  /*01a0*/  IMAD.U32 R5, RZ, RZ, UR4 ;  /* 0x00000004ff057e24 */ /* 0x000fca000f8e00ff */
[----:B------:R0:W-:Y:S04]  /*01b0*/  STS [R5+0x202c], R2 ;  /* 0x00202c0205007388 */ /* 0x0001e80000000800 */
[----:B------:R0:W-:Y:S04]  /*01c0*/  STS [R5+0x2030], R2 ;  /* 0x0020300205007388 */ /* 0x0001e80000000800 */
[----:B------:R0:W-:Y:S04]  /*01d0*/  STS [R5+0x28], RZ ;  /* 0x000028ff05007388 */ /* 0x0001e80000000800 */
[----:B------:R0:W-:Y:S02]  /*01e0*/  STS.64 [R5+0x40b0], RZ ;  /* 0x0040b0ff05007388 */ /* 0x0001e40000000a00 */
.L_x_55:
[----:B-1----:R-:W1:Y:S01]  /*01f0*/  LDC.64 R18, c[0x0][0x3c0] ;  /* 0x0000f000ff127b82 */ /* 0x002e620000000a00 */
[----:B------:R-:W-:Y:S01]  /*0200*/  IMAD.MOV.U32 R3, RZ, RZ, 0x1 ;  /* 0x00000001ff037424 */ /* 0x000fe200078e00ff */
[----:B------:R-:W-:Y:S05]  /*0210*/  YIELD ;  /* 0x0000000000007946 */ /* 0x000fea0003800000 */
[----:B-1----:R-:W2:Y:S01]  /*0220*/  ATOMG.E.ADD.STRONG.GPU PT, R18, desc[UR36][R18.64], R3 ;  /* 0x80000003121279a8 */ /* 0x002ea200081ef124 */
[----:B------:R-:W1:Y:S01]  /*0230*/  LDCU UR4, c[0x0][0x370] ;  /* 0x00006e00ff0477ac */ /* 0x000e620008000800 */
[----:B0-----:R-:W-:-:S05]  /*0240*/  IMAD R5, R0, 0x4, R5 ;  /* 0x0000000400057824 */ /* 0x001fca00078e0205 */
[----:B--2---:R2:W-:Y:S01]  /*0250*/  STS [R5], R18 ;  /* 0x0000001205007388 */ /* 0x0045e20000000800 */
[----:B-1----:R-:W-:-:S13]  /*0260*/  ISETP.GE.U32.AND P0, PT, R18, UR4, PT ;  /* 0x0000000412007c0c */ /* 0x002fda000bf06070 */
[----:B--2---:R-:W-:Y:S05]  /*0270*/  @P0 BRA `(.L_x_33) ;  /* 0x0000000c00b80947 */ /* 0x004fea0003800000 */
[----:B------:R-:W0:Y:S02]  /*0280*/  LDCU.64 UR4, c[0x0][0x388] ;  /* 0x00007100ff0477ac */ /* 0x000e240008000a00 */
[----:B0-----:R-:W-:-:S04]  /*0290*/  UIADD3 UR6, UP0, UPT, UR4, 0x1000000, URZ ;  /* 0x0100000004067890 */ /* 0x001fc8000ff1e0ff */
[----:B------:R-:W-:Y:S02]  /*02a0*/  UIADD3.X UR4, UPT, UPT, URZ, UR5, URZ, UP0, !UPT ;  /* 0x00000005ff047290 */ /* 0x000fe400087fe4ff */
[----:B------:R-:W-:-:S04]  /*02b0*/  IMAD.U32 R2, RZ, RZ, UR6 ;  /* 0x00000006ff027e24 */ /* 0x000fc8000f8e00ff */
[----:B------:R-:W-:-:S05]  /*02c0*/  MOV R3, UR4 ;  /* 0x0000000400037c02 */ /* 0x000fca0008000f00 */
[----:B------:R-:W2:Y:S01]  /*02d0*/  LDG.E R19, desc[UR36][R2.64+-0x63bb20] ;  /* 0x9c44e02402137981 */ /* 0x000ea2000c1e1900 */
[----:B------:R-:W-:Y:S01]  /*02e0*/  BSSY.RECONVERGENT B6, `(.L_x_34) ;  /* 0x000002c000067945 */ /* 0x000fe20003800200 */
[----:B------:R-:W-:Y:S01]  /*02f0*/  IMAD.MOV.U32 R26, RZ, RZ, R18 ;  /* 0x000000ffff1a7224 */ /* 0x000fe200078e0012 */
[----:B--2---:R-:W-:-:S13]  /*0300*/  ISETP.GE.AND P0, PT, R18, R19, PT ;  /* 0x000000131200720c */ /* 0x004fda0003f06270 */
[----:B------:R-:W-:Y:S05]  /*0310*/  @!P0 BRA `(.L_x_35) ;  /* 0x0000000000a08947 */ /* 0x000fea0003800000 */
[----:B------:R-:W0:Y:S01]  /*0320*/  LDCU UR4, c[0x0][0x2f8] ;  /* 0x00005f00ff0477ac */ /* 0x000e220008000800 */
[----:B------:R-:W-:Y:S01]  /*0330*/  MOV R2, 0x0 ;  /* 0x0000000000027802 */ /* 0x000fe20000000f00 */
[----:B------:R-:W-:Y:S01]  /*0340*/  IMAD.MOV.U32 R7, RZ, RZ, R16 ;  /* 0x000000ffff077224 */ /* 0x000fe200078e0010 */
[----:B------:R-:W-:-:S04]  /*0350*/  MOV R6, R17 ;  /* 0x0000001100067202 */ /* 0x000fc80000000f00 */
[----:B------:R-:W1:Y:S01]  /*0360*/  LDC.64 R2, c[0x4][R2] ;  /* 0x0100000002027b82 */ /* 0x000e620000000a00 */
[----:B0-----:R-:W-:Y:S01]  /*0370*/  VIADD R0, R17, -UR4 ;  /* 0x8000000411007c36 */ /* 0x001fe20008000000 */
[----:B------:R-:W0:Y:S04]  /*0380*/  LDCU.64 UR4, c[0x4][0x90] ;  /* 0x01001200ff0477ac */ /* 0x000e280008000a00 */
[----:B------:R2:W-:Y:S01]  /*0390*/  STL.64 [R0], R18 ;  /* 0x0000001200007387 */ /* 0x0005e20000100a00 */
[----:B0-----:R-:W-:Y:S02]  /*03a0*/  IMAD.U32 R4, RZ, RZ, UR4 ;  /* 0x00000004ff047e24 */ /* 0x001fe4000f8e00ff */
[----:B--2---:R-:W-:-:S07]  /*03b0*/  IMAD.U32 R5, RZ, RZ, UR5 ;  /* 0x00000005ff057e24 */ /* 0x004fce000f8e00ff */
[----:B------:R-:W-:-:S07]  /*03c0*/  LEPC R20, `(.L_x_36) ;  /* 0x000000001014794e */ /* 0x000fce0000000000 */
[----:B-1----:R-:W-:Y:S05]  /*03d0*/  CALL.ABS.NOINC R2 ;  /* 0x0000000002007343 */ /* 0x002fea0003c00000 */
.L_x_36:
[----:B------:R-:W-:Y:S01]  /*03e0*/  MOV R2, 0x8 ;  /* 0x0000000800027802 */ /* 0x000fe20000000f00 */
[----:B------:R-:W0:Y:S01]  /*03f0*/  LDCU.64 UR4, c[0x4][0x98] ;  /* 0x01001300ff0477ac */ /* 0x000e220008000a00 */
[----:B------:R-:W-:Y:S02]  /*0400*/  HFMA2 R13, -RZ, RZ, 0, 0 ;  /* 0x00000000ff0d7431 */ /* 0x000fe400000001ff */
[----:B------:R-:W-:Y:S01]  /*0410*/  IMAD.MOV.U32 R8, RZ, RZ, 0xdb ;  /* 0x000000dbff087424 */ /* 0x000fe200078e00ff */
[----:B------:R-:W1:Y:S01]  /*0420*/  LDCU.64 UR6, c[0x4][0x60] ;  /* 0x01000c00ff0677ac */ /* 0x000e620008000a00 */
[----:B------:R-:W2:Y:S01]  /*0430*/  LDC.64 R2, c[0x4][R2] ;  /* 0x0100000002027b82 */ /* 0x000ea20000000a00 */
[----:B------:R-:W-:Y:S01]  /*0440*/  IMAD.MOV.U32 R12, RZ, RZ, 0x1 ;  /* 0x00000001ff0c7424 */ /* 0x000fe200078e00ff */
[----:B------:R-:W3:Y:S01]  /*0450*/  LDCU.64 UR8, c[0x4][0x10] ;  /* 0x01000200ff0877ac */ /* 0x000ee20008000a00 */
[----:B0-----:R-:W-:Y:S02]  /*0460*/  IMAD.U32 R4, RZ, RZ, UR4 ;  /* 0x00000004ff047e24 */ /* 0x001fe4000f8e00ff */
[----:B------:R-:W-:-:S02]  /*0470*/  IMAD.U32 R5, RZ, RZ, UR5 ;  /* 0x00000005ff057e24 */ /* 0x000fc4000f8e00ff */
[----:B-1----:R-:W-:Y:S01]  /*0480*/  IMAD.U32 R6, RZ, RZ, UR6 ;  /* 0x00000006ff067e24 */ /* 0x002fe2000f8e00ff */
[----:B------:R-:W-:Y:S01]  /*0490*/  MOV R7, UR7 ;  /* 0x0000000700077c02 */ /* 0x000fe20008000f00 */
[----:B---3--:R-:W-:Y:S02]  /*04a0*/  IMAD.U32 R10, RZ, RZ, UR8 ;  /* 0x00000008ff0a7e24 */ /* 0x008fe4000f8e00ff */
[----:B------:R-:W-:-:S07]  /*04b0*/  IMAD.U32 R11, RZ, RZ, UR9 ;  /* 0x00000009ff0b7e24 */ /* 0x000fce000f8e00ff */
[----:B------:R-:W-:-:S07]  /*04c0*/  LEPC R20, `(.L_x_37) ;  /* 0x000000001014794e */ /* 0x000fce0000000000 */
[----:B--2---:R-:W-:Y:S05]  /*04d0*/  CALL.ABS.NOINC R2 ;  /* 0x0000000002007343 */ /* 0x004fea0003c00000 */
.L_x_37:
[----:B------:R-:W0:Y:S02]  /*04e0*/  LDCU.64 UR4, c[0x0][0x388] ;  /* 0x00007100ff0477ac */ /* 0x000e240008000a00 */
[----:B0-----:R-:W-:-:S04]  /*04f0*/  UIADD3 UR6, UP0, UPT, UR4, 0x1000000, URZ ;  /* 0x0100000004067890 */ /* 0x001fc8000ff1e0ff */
[----:B------:R-:W-:Y:S02]  /*0500*/  UIADD3.X UR4, UPT, UPT, URZ, UR5, URZ, UP0, !UPT ;  /* 0x00000005ff047290 */ /* 0x000fe400087fe4ff */
[----:B------:R-:W-:-:S04]  /*0510*/  IMAD.U32 R2, RZ, RZ, UR6 ;  /* 0x00000006ff027e24 */ /* 0x000fc8000f8e00ff */
[----:B------:R-:W-:-:S05]  /*0520*/  IMAD.U32 R3, RZ, RZ, UR4 ;  /* 0x00000004ff037e24 */ /* 0x000fca000f8e00ff */
[----:B------:R0:W5:Y:S01]  /*0530*/  LDG.E R19, desc[UR36][R2.64+-0x63bb20] ;  /* 0x9c44e02402137981 */ /* 0x000162000c1e1900 */
[----:B------:R-:W1:Y:S01]  /*0540*/  S2UR UR5, SR_CgaCtaId ;  /* 0x00000000000579c3 */ /* 0x000e620000008800 */
[----:B------:R-:W-:Y:S02]  /*0550*/  UMOV UR4, 0x400 ;  /* 0x0000040000047882 */ /* 0x000fe40000000000 */
[----:B-1----:R-:W-:-:S09]  /*0560*/  ULEA UR4, UR5, UR4, 0x18 ;  /* 0x0000000405047291 */ /* 0x002fd2000f8ec0ff */
[----:B------:R-:W1:Y:S02]  /*0570*/  LDS R0, [UR4+0x28] ;  /* 0x00002804ff007984 */ /* 0x000e640008000800 */
[----:B-1----:R-:W-:-:S06]  /*0580*/  LEA R26, R0, UR4, 0x2 ;  /* 0x00000004001a7c11 */ /* 0x002fcc000f8e10ff */
[----:B0-----:R-:W1:Y:S02]  /*0590*/  LDS R26, [R26] ;  /* 0x000000001a1a7984 */ /* 0x001e640000000800 */
.L_x_35:
[----:B------:R-:W-:Y:S05]  /*05a0*/  BSYNC.RECONVERGENT B6 ;  /* 0x0000000000067941 */ /* 0x000fea0003800200 */
.L_x_34:
[----:B------:R-:W0:Y:S02]  /*05b0*/  LDC.64 R2, c[0x0][0x388] ;  /* 0x0000e200ff027b82 */ /* 0x000e240000000a00 */
[----:B0-----:R-:W-:-:S05]  /*05c0*/  IMAD.WIDE R2, R18, 0x10, R2 ;  /* 0x0000001012027825 */ /* 0x001fca00078e0202 */
[----:B------:R0:W5:Y:S02]  /*05d0*/  LDG.E R18, desc[UR36][R2.64+0x8] ;  /* 0x0000082402127981 */ /* 0x000164000c1e1900 */
[C---:B-1---5:R-:W-:Y:S01]  /*05e0*/  ISETP.GE.AND P0, PT, R26.reuse, R19, PT ;  /* 0x000000131a00720c */ /* 0x062fe20003f06270 */
[----:B------:R-:W-:Y:S01]  /*05f0*/  BSSY.RECONVERGENT B6, `(.L_x_38) ;  /* 0x0000017000067945 */ /* 0x000fe20003800200 */
[----:B------:R-:W-:-:S13]  /*0600*/  ISETP.GT.AND P1, PT, R26, -0x1, PT ;  /* 0xffffffff1a00780c */ /* 0x000fda0003f24270 */
[----:B0-----:R-:W-:Y:S05]  /*0610*/  @!P0 BRA P1, `(.L_x_39) ;  /* 0x0000000000508947 */ /* 0x001fea0000800000 */
[----:B------:R-:W-:Y:S01]  /*0620*/  MOV R2, 0x8 ;  /* 0x0000000800027802 */ /* 0x000fe20000000f00 */
[----:B------:R-:W0:Y:S01]  /*0630*/  LDCU.64 UR4, c[0x4][0xa0] ;  /* 0x01001400ff0477ac */ /* 0x000e220008000a00 */
[----:B------:R-:W-:Y:S02]  /*0640*/  HFMA2 R12, -RZ, RZ, 0, 5.9604644775390625e-08 ;  /* 0x00000001ff0c7431 */ /* 0x000fe400000001ff */
[----:B------:R-:W-:Y:S01]  /*0650*/  IMAD.MOV.U32 R8, RZ, RZ, 0xe3 ;  /* 0x000000e3ff087424 */ /* 0x000fe200078e00ff */
[----:B------:R-:W1:Y:S01]  /*0660*/  LDCU.64 UR8, c[0x4][0x60] ;  /* 0x01000c00ff0877ac */ /* 0x000e620008000a00 */
[----:B------:R-:W2:Y:S01]  /*0670*/  LDC.64 R2, c[0x4][R2] ;  /* 0x0100000002027b82 */ /* 0x000ea20000000a00 */
[----:B------:R-:W-:Y:S01]  /*0680*/  IMAD.MOV.U32 R13, RZ, RZ, RZ ;  /* 0x000000ffff0d7224 */ /* 0x000fe200078e00ff */
[----:B------:R-:W3:Y:S01]  /*0690*/  LDCU.64 UR6, c[0x4][0x18] ;  /* 0x01000300ff0677ac */ /* 0x000ee20008000a00 */
[----:B0-----:R-:W-:Y:S02]  /*06a0*/  IMAD.U32 R4, RZ, RZ, UR4 ;  /* 0x00000004ff047e24 */ /* 0x001fe4000f8e00ff */
[----:B------:R-:W-:Y:S01]  /*06b0*/  IMAD.U32 R5, RZ, RZ, UR5 ;  /* 0x00000005ff057e24 */ /* 0x000fe2000f8e00ff */
[----:B-1----:R-:W-:Y:S01]  /*06c0*/  MOV R6, UR8 ;  /* 0x0000000800067c02 */ /* 0x002fe20008000f00 */
[----:B------:R-:W-:-:S02]  /*06d0*/  IMAD.U32 R7, RZ, RZ, UR9 ;  /* 0x00000009ff077e24 */ /* 0x000fc4000f8e00ff */
[----:B---3--:R-:W-:Y:S02]  /*06e0*/  IMAD.U32 R10, RZ, RZ, UR6 ;  /* 0x00000006ff0a7e24 */ /* 0x008fe4000f8e00ff */
[----:B------:R-:W-:-:S07]  /*06f0*/  IMAD.U32 R11, RZ, RZ, UR7 ;  /* 0x00000007ff0b7e24 */ /* 0x000fce000f8e00ff */
[----:B------:R-:W-:-:S07]  /*0700*/  LEPC R20, `(.L_x_40) ;  /* 0x000000001014794e */ /* 0x000fce0000000000 */
[----:B--2---:R-:W-:Y:S05]  /*0710*/  CALL.ABS.NOINC R2 ;  /* 0x0000000002007343 */ /* 0x004fea0003c00000 */
.L_x_40:
[----:B------:R-:W0:Y:S01]  /*0720*/  S2UR UR5, SR_CgaCtaId ;  /* 0x00000000000579c3 */ /* 0x000e220000008800 */
[----:B------:R-:W-:Y:S02]  /*0730*/  UMOV UR4, 0x400 ;  /* 0x0000040000047882 */ /* 0x000fe40000000000 */
[----:B0-----:R-:W-:-:S09]  /*0740*/  ULEA UR4, UR5, UR4, 0x18 ;  /* 0x0000000405047291 */ /* 0x001fd2000f8ec0ff */
[----:B------:R-:W0:Y:S03]  /*0750*/  LDS R0, [UR4+0x28] ;  /* 0x00002804ff007984 */ /* 0x000e260008000800 */
.L_x_39:
[----:B------:R-:W-:Y:S05]  /*0760*/  BSYNC.RECONVERGENT B6 ;  /* 0x0000000000067941 */ /* 0x000fea0003800200 */
.L_x_38:
[----:B------:R-:W1:Y:S02]  /*0770*/  LDC.64 R2, c[0x0][0x388] ;  /* 0x0000e200ff027b82 */ /* 0x000e640000000a00 */
[----:B-1----:R-:W-:Y:S01]  /*0780*/  IMAD.WIDE R26, R26, 0x10, R2 ;  /* 0x000000101a1a7825 */ /* 0x002fe200078e0202 */
[----:B------:R-:W1:Y:S01]  /*0790*/  S2R R11, SR_CgaCtaId ;  /* 0x00000000000b7919 */ /* 0x000e620000008800 */
[----:B------:R-:W-:-:S04]  /*07a0*/  MOV R8, 0x400 ;  /* 0x0000040000087802 */ /* 0x000fc80000000f00 */
[----:B------:R-:W2:Y:S01]  /*07b0*/  LDC.64 R2, c[0x0][0x3b8] ;  /* 0x0000ee00ff027b82 */ /* 0x000ea20000000a00 */
[----:B------:R-:W3:Y:S01]  /*07c0*/  LDG.E R27, desc[UR36][R26.64+0xc] ;  /* 0x00000c241a1b7981 */ /* 0x000ee2000c1e1900 */
[----:B-1----:R-:W-:-:S05]  /*07d0*/  LEA R5, R11, R8, 0x18 ;  /* 0x000000080b057211 */ /* 0x002fca00078ec0ff */
[----:B------:R-:W1:Y:S01]  /*07e0*/  LDS R6, [R5+0x40b0] ;  /* 0x0040b00005067984 */ /* 0x000e620000000800 */
[C---:B---3--:R-:W-:Y:S02]  /*07f0*/  ISETP.NE.AND P0, PT, R27.reuse, -0x1, PT ;  /* 0xffffffff1b00780c */ /* 0x048fe40003f05270 */
[----:B------:R-:W-:-:S04]  /*0800*/  IADD3 R18, PT, PT, R27, 0x1, -R18 ;  /* 0x000000011b127810 */ /* 0x000fc80007ffe812 */
[----:B------:R-:W-:-:S05]  /*0810*/  SEL R18, R18, RZ, P0 ;  /* 0x000000ff12127207 */ /* 0x000fca0000000000 */
[----:B------:R-:W-:-:S05]  /*0820*/  IMAD.IADD R10, R23, 0x1, R18 ;  /* 0x00000001170a7824 */ /* 0x000fca00078e0212 */
[----:B------:R-:W-:-:S04]  /*0830*/  ISETP.GE.AND P0, PT, R10, 0x800, PT ;  /* 0x000008000a00780c */ /* 0x000fc80003f06270 */
[----:B-1----:R-:W-:-:S04]  /*0840*/  ISETP.LT.AND P0, PT, R6, 0xa, !P0 ;  /* 0x0000000a0600780c */ /* 0x002fc80004701270 */
[----:B------:R-:W-:-:S13]  /*0850*/  ISETP.NE.AND P0, PT, R18, RZ, P0 ;  /* 0x000000ff1200720c */ /* 0x000fda0000705270 */
[C-C-:B0-----:R-:W-:Y:S02]  /*0860*/  @!P0 IMAD R12, R0.reuse, 0x4, R5.reuse ;  /* 0x00000004000c8824 */ /* 0x141fe400078e0205 */
[----:B------:R-:W-:-:S03]  /*0870*/  @P0 IMAD R13, R0, 0x4, R5 ;  /* 0x00000004000d0824 */ /* 0x000fc600078e0205 */
[----:B------:R-:W-:Y:S04]  /*0880*/  @!P0 LDS R7, [R12] ;  /* 0x000000000c078984 */ /* 0x000fe80000000800 */
[----:B------:R-:W0:Y:S02]  /*0890*/  @P0 LDS R7, [R13] ;  /* 0x000000000d070984 */ /* 0x000e240000000800 */
[----:B0-----:R-:W-:-:S05]  /*08a0*/  SHF.L.U32 R9, R7, 0x1, RZ ;  /* 0x0000000107097819 */ /* 0x001fca00000006ff */
[----:B--2---:R-:W-:-:S05]  /*08b0*/  IMAD.WIDE R2, R9, 0x4, R2 ;  /* 0x0000000409027825 */ /* 0x004fca00078e0202 */
[----:B------:R-:W2:Y:S01]  /*08c0*/  LDG.E R4, desc[UR36][R2.64+0x4] ;  /* 0x0000042402047981 */ /* 0x000ea2000c1e1900 */
[----:B------:R-:W-:Y:S01]  /*08d0*/  @P0 VIADD R8, R8, 0x4038 ;  /* 0x0000403808080836 */ /* 0x000fe20000000000 */
[----:B------:R-:W-:Y:S01]  /*08e0*/  ISETP.NE.AND P1, PT, R18, RZ, PT ;  /* 0x000000ff1200720c */ /* 0x000fe20003f25270 */
[----:B------:R-:W-:Y:S01]  /*08f0*/  BSSY.RECONVERGENT B1, `(.L_x_41) ;  /* 0x0000083000017945 */ /* 0x000fe20003800200 */
[----:B------:R-:W-:Y:S02]  /*0900*/  @P0 IMAD.MOV.U32 R23, RZ, RZ, R10 ;  /* 0x000000ffff170224 */ /* 0x000fe400078e000a */
[----:B------:R-:W-:-:S05]  /*0910*/  @P0 LEA R9, R11, R8, 0x18 ;  /* 0x000000080b090211 */ /* 0x000fca00078ec0ff */
[C---:B------:R-:W-:Y:S02]  /*0920*/  @P0 IMAD R8, R6.reuse, 0x4, R9 ;  /* 0x0000000406080824 */ /* 0x040fe400078e0209 */
[----:B------:R-:W-:-:S03]  /*0930*/  @P0 VIADD R6, R6, 0x1 ;  /* 0x0000000106060836 */ /* 0x000fc60000000000 */
[----:B------:R0:W-:Y:S04]  /*0940*/  @P0 STS [R8], R7 ;  /* 0x0000000708000388 */ /* 0x0001e80000000800 */
[----:B------:R0:W-:Y:S01]  /*0950*/  @P0 STS [R5+0x40b0], R6 ;  /* 0x0040b00605000388 */ /* 0x0001e20000000800 */
[----:B--2---:R-:W-:-:S13]  /*0960*/  ISETP.EQ.OR P1, PT, R4, RZ, !P1 ;  /* 0x000000ff0400720c */ /* 0x004fda0004f22670 */
[----:B0-----:R-:W-:Y:S05]  /*0970*/  @P1 BRA `(.L_x_42) ;  /* 0x0000000400e81947 */ /* 0x001fea0003800000 */
[----:B------:R-:W-:Y:S01]  /*0980*/  ISETP.GT.AND P0, PT, R24, 0x3ff, PT ;  /* 0x000003ff1800780c */ /* 0x000fe20003f04270 */
[----:B------:R-:W-:Y:S01]  /*0990*/  BSSY.RECONVERGENT B0, `(.L_x_43) ;  /* 0x000006c000007945 */ /* 0x000fe20003800200 */
[----:B------:R-:W-:Y:S01]  /*09a0*/  MOV R6, R24 ;  /* 0x0000001800067202 */ /* 0x000fe20000000f00 */
[----:B------:R-:W-:Y:S01]  /*09b0*/  IMAD.MOV.U32 R3, RZ, RZ, RZ ;  /* 0x000000ffff037224 */ /* 0x000fe200078e00ff */
[----:B------:R-:W-:-:S13]  /*09c0*/  ISETP.LT.OR P0, PT, R4, 0x1, P0 ;  /* 0x000000010400780c */ /* 0x000fda0000701670 */
[----:B------:R-:W-:Y:S05]  /*09d0*/  @P0 BRA `(.L_x_44) ;  /* 0x00000004009c0947 */ /* 0x000fea0003800000 */
[----:B------:R-:W-:Y:S01]  /*09e0*/  PRMT R2, RZ, 0x7610, R2 ;  /* 0x00007610ff027816 */ /* 0x000fe20000000002 */
[----:B------:R-:W-:Y:S02]  /*09f0*/  IMAD.MOV.U32 R6, RZ, RZ, R24 ;  /* 0x000000ffff067224 */ /* 0x000fe400078e0018 */
[----:B------:R-:W-:-:S07]  /*0a00*/  IMAD.MOV.U32 R3, RZ, RZ, RZ ;  /* 0x000000ffff037224 */ /* 0x000fce00078e00ff */
.L_x_54:
[----:B------:R-:W-:Y:S02]  /*0a10*/  HFMA2 R7, -RZ, RZ, 0, 2.384185791015625e-07 ;  /* 0x00000004ff077431 */ /* 0x000fe400000001ff */
[----:B------:R-:W-:Y:S01]  /*0a20*/  IMAD R10, R3, 0x4, R24 ;  /* 0x00000004030a7824 */ /* 0x000fe200078e0218 */
[----:B------:R-:W-:Y:S04]  /*0a30*/  BSSY.RECONVERGENT B2, `(.L_x_45) ;  /* 0x0000025000027945 */ /* 0x000fe80003800200 */
[----:B------:R-:W-:-:S04]  /*0a40*/  VIADDMNMX R7, R10, R7, 0x400, PT ;  /* 0x000004000a077446 */ /* 0x000fc80003800107 */
[----:B------:R-:W-:-:S05]  /*0a50*/  VIADDMNMX R7, R10, 0x1, R7, !PT ;  /* 0x000000010a077846 */ /* 0x000fca0007800107 */
[----:B------:R-:W-:Y:S02]  /*0a60*/  IMAD R5, R3, 0x4, -R7 ;  /* 0x0000000403057824 */ /* 0x000fe400078e0a07 */
[----:B------:R-:W-:Y:S02]  /*0a70*/  IMAD.IADD R8, R7, 0x1, -R10 ;  /* 0x0000000107087824 */ /* 0x000fe400078e0a0a */
[----:B------:R-:W-:-:S03]  /*0a80*/  IMAD.IADD R5, R24, 0x1, R5 ;  /* 0x0000000118057824 */ /* 0x000fc600078e0205 */
[----:B------:R-:W-:Y:S02]  /*0a90*/  LOP3.LUT P1, RZ, R8, 0x7, RZ, 0xc0, !PT ;  /* 0x0000000708ff7812 */ /* 0x000fe4000782c0ff */
[----:B------:R-:W-:Y:S01]  /*0aa0*/  ISETP.GT.U32.AND P0, PT, R5, -0x8, PT ;  /* 0xfffffff80500780c */ /* 0x000fe20003f04070 */
[----:B------:R-:W-:-:S12]  /*0ab0*/  IMAD.MOV.U32 R5, RZ, RZ, R6 ;  /* 0x000000ffff057224 */ /* 0x000fd800078e0006 */
[----:B------:R-:W-:Y:S05]  /*0ac0*/  @P0 BRA `(.L_x_46) ;  /* 0x00000000006c0947 */ /* 0x000fea0003800000 */
[----:B------:R-:W0:Y:S01]  /*0ad0*/  S2R R14, SR_CgaCtaId ;  /* 0x00000000000e7919 */ /* 0x000e220000008800 */
[----:B------:R-:W-:Y:S02]  /*0ae0*/  MOV R5, 0x400 ;  /* 0x0000040000057802 */ /* 0x000fe40000000f00 */
[----:B------:R-:W-:Y:S02]  /*0af0*/  LOP3.LUT R12, R8, 0xfffffff8, RZ, 0xc0, !PT ;  /* 0xfffffff8080c7812 */ /* 0x000fe400078ec0ff */
[----:B------:R-:W-:Y:S01]  /*0b00*/  IADD3 R9, PT, PT, R5, 0x2c, RZ ;  /* 0x0000002c05097810 */ /* 0x000fe20007ffe0ff */
[----:B------:R-:W-:-:S03]  /*0b10*/  IMAD.MOV.U32 R5, RZ, RZ, R6 ;  /* 0x000000ffff057224 */ /* 0x000fc600078e0006 */
[----:B0-----:R-:W-:-:S07]  /*0b20*/  LEA R14, R14, R9, 0x18 ;  /* 0x000000090e0e7211 */ /* 0x001fce00078ec0ff */
.L_x_47:
[C---:B0-----:R-:W-:Y:S02]  /*0b30*/  IMAD R8, R5.reuse, 0x8, R14 ;  /* 0x0000000805087824 */ /* 0x041fe400078e020e */
[----:B------:R-:W-:-:S03]  /*0b40*/  VIADD R5, R5, 0x8 ;  /* 0x0000000805057836 */ /* 0x000fc60000000000 */
[----:B------:R0:W-:Y:S01]  /*0b50*/  STS [R8], R0 ;  /* 0x0000000008007388 */ /* 0x0001e20000000800 */
[----:B------:R-:W-:-:S03]  /*0b60*/  IMAD.IADD R9, R5, 0x1, -R10 ;  /* 0x0000000105097824 */ /* 0x000fc600078e0a0a */
[----:B------:R0:W-:Y:S02]  /*0b70*/  STS [R8+0x4], R3 ;  /* 0x0000040308007388 */ /* 0x0001e40000000800 */
[----:B------:R-:W-:Y:S02]  /*0b80*/  ISETP.NE.AND P0, PT, R9, R12, PT ;  /* 0x0000000c0900720c */ /* 0x000fe40003f05270 */
[----:B------:R0:W-:Y:S04]  /*0b90*/  STS [R8+0x8], R0 ;  /* 0x0000080008007388 */ /* 0x0001e80000000800 */
        /* <DEDUP_REMOVED lines=12> */
[----:B------:R0:W-:Y:S01]  /*0c60*/  STS [R8+0x3c], R3 ;  /* 0x00003c0308007388 */ /* 0x0001e20000000800 */
[----:B------:R-:W-:Y:S05]  /*0c70*/  @P0 BRA `(.L_x_47) ;  /* 0xfffffffc00ac0947 */ /* 0x000fea000383ffff */
.L_x_46:
[----:B------:R-:W-:Y:S05]  /*0c80*/  BSYNC.RECONVERGENT B2 ;  /* 0x0000000000027941 */ /* 0x000fea0003800200 */
.L_x_45:
[----:B------:R-:W-:Y:S04]  /*0c90*/  BSSY.RECONVERGENT B2, `(.L_x_48) ;  /* 0x0000035000027945 */ /* 0x000fe80003800200 */
[----:B------:R-:W-:Y:S05]  /*0ca0*/  @!P1 BRA `(.L_x_49) ;  /* 0x0000000000cc9947 */ /* 0x000fea0003800000 */
[----:B------:R-:W-:Y:S01]  /*0cb0*/  IADD3 R9, PT, PT, RZ, -R24, RZ ;  /* 0x80000018ff097210 */ /* 0x000fe20007ffe0ff */
[----:B------:R-:W-:Y:S03]  /*0cc0*/  BSSY.RECONVERGENT B3, `(.L_x_50) ;  /* 0x0000017000037945 */ /* 0x000fe60003800200 */
[----:B------:R-:W-:-:S05]  /*0cd0*/  PRMT R9, R9, 0x7710, RZ ;  /* 0x0000771009097816 */ /* 0x000fca00000000ff */
[----:B0-----:R-:W-:-:S04]  /*0ce0*/  IMAD R8, R2, 0x4, R9 ;  /* 0x0000000402087824 */ /* 0x001fc800078e0209 */
[----:B------:R-:W-:-:S05]  /*0cf0*/  IMAD.IADD R8, R7, 0x1, R8 ;  /* 0x0000000107087824 */ /* 0x000fca00078e0208 */
[----:B------:R-:W-:-:S04]  /*0d00*/  LOP3.LUT R8, R8, 0x7, RZ, 0xc0, !PT ;  /* 0x0000000708087812 */ /* 0x000fc800078ec0ff */
[C---:B------:R-:W-:Y:S01]  /*0d10*/  LOP3.LUT P1, RZ, R8.reuse, 0x3, RZ, 0xc0, !PT ;  /* 0x0000000308ff7812 */ /* 0x040fe2000782c0ff */
[----:B------:R-:W-:-:S05]  /*0d20*/  VIADD R9, R8, 0xffffffff ;  /* 0xffffffff08097836 */ /* 0x000fca0000000000 */
[----:B------:R-:W-:-:S13]  /*0d30*/  ISETP.GE.U32.AND P0, PT, R9, 0x3, PT ;  /* 0x000000030900780c */ /* 0x000fda0003f06070 */
[----:B------:R-:W-:Y:S05]  /*0d40*/  @!P0 BRA `(.L_x_51) ;  /* 0x0000000000388947 */ /* 0x000fea0003800000 */
[----:B------:R-:W0:Y:S01]  /*0d50*/  S2UR UR5, SR_CgaCtaId ;  /* 0x00000000000579c3 */ /* 0x000e220000008800 */
[----:B------:R-:W-:Y:S02]  /*0d60*/  UMOV UR4, 0x400 ;  /* 0x0000040000047882 */ /* 0x000fe40000000000 */
[----:B------:R-:W-:-:S04]  /*0d70*/  UIADD3 UR4, UPT, UPT, UR4, 0x2c, URZ ;  /* 0x0000002c04047890 */ /* 0x000fc8000fffe0ff */
[----:B0-----:R-:W-:-:S06]  /*0d80*/  ULEA UR4, UR5, UR4, 0x18 ;  /* 0x0000000405047291 */ /* 0x001fcc000f8ec0ff */
[C---:B------:R-:W-:Y:S01]  /*0d90*/  LEA R8, R5.reuse, UR4, 0x3 ;  /* 0x0000000405087c11 */ /* 0x040fe2000f8e18ff */
[----:B------:R-:W-:-:S04]  /*0da0*/  VIADD R5, R5, 0x4 ;  /* 0x0000000405057836 */ /* 0x000fc80000000000 */
[----:B------:R0:W-:Y:S04]  /*0db0*/  STS [R8], R0 ;  /* 0x0000000008007388 */ /* 0x0001e80000000800 */
[----:B------:R0:W-:Y:S04]  /*0dc0*/  STS [R8+0x4], R3 ;  /* 0x0000040308007388 */ /* 0x0001e80000000800 */
[----:B------:R0:W-:Y:S04]  /*0dd0*/  STS [R8+0x8], R0 ;  /* 0x0000080008007388 */ /* 0x0001e80000000800 */
[----:B------:R0:W-:Y:S04]  /*0de0*/  STS [R8+0xc], R3 ;  /* 0x00000c0308007388 */ /* 0x0001e80000000800 */
[----:B------:R0:W-:Y:S04]  /*0df0*/  STS [R8+0x10], R0 ;  /* 0x0000100008007388 */ /* 0x0001e80000000800 */
[----:B------:R0:W-:Y:S04]  /*0e00*/  STS [R8+0x14], R3 ;  /* 0x0000140308007388 */ /* 0x0001e80000000800 */
[----:B------:R0:W-:Y:S04]  /*0e10*/  STS [R8+0x18], R0 ;  /* 0x0000180008007388 */ /* 0x0001e80000000800 */
[----:B------:R0:W-:Y:S02]  /*0e20*/  STS [R8+0x1c], R3 ;  /* 0x00001c0308007388 */ /* 0x0001e40000000800 */
.L_x_51:
[----:B------:R-:W-:Y:S05]  /*0e30*/  BSYNC.RECONVERGENT B3 ;  /* 0x0000000000037941 */ /* 0x000fea0003800200 */
.L_x_50:
[----:B------:R-:W-:Y:S05]  /*0e40*/  @!P1 BRA `(.L_x_49) ;  /* 0x0000000000649947 */ /* 0x000fea0003800000 */
[----:B------:R-:W-:Y:S01]  /*0e50*/  IADD3 R7, PT, PT, -R24, R7, RZ ;  /* 0x0000000718077210 */ /* 0x000fe20007ffe1ff */
[----:B------:R-:W-:Y:S03]  /*0e60*/  BSSY.RECONVERGENT B3, `(.L_x_52) ;  /* 0x0000014000037945 */ /* 0x000fe60003800200 */
[C---:B0-----:R-:W-:Y:S02]  /*0e70*/  LOP3.LUT R8, R7.reuse, 0x1, RZ, 0xc0, !PT ;  /* 0x0000000107087812 */ /* 0x041fe400078ec0ff */
[----:B------:R-:W-:Y:S02]  /*0e80*/  LOP3.LUT R7, R7, 0x3, RZ, 0xc0, !PT ;  /* 0x0000000307077812 */ /* 0x000fe400078ec0ff */
[----:B------:R-:W-:Y:S02]  /*0e90*/  ISETP.NE.U32.AND P1, PT, R8, 0x1, PT ;  /* 0x000000010800780c */ /* 0x000fe40003f25070 */
[----:B------:R-:W-:-:S11]  /*0ea0*/  ISETP.NE.AND P0, PT, R7, 0x1, PT ;  /* 0x000000010700780c */ /* 0x000fd60003f05270 */
[----:B------:R-:W0:Y:S01]  /*0eb0*/  @!P1 S2R R9, SR_CgaCtaId ;  /* 0x0000000000099919 */ /* 0x000e220000008800 */
[----:B------:R-:W-:-:S05]  /*0ec0*/  @!P1 MOV R8, 0x400 ;  /* 0x0000040000089802 */ /* 0x000fca0000000f00 */
[----:B------:R-:W-:-:S05]  /*0ed0*/  @!P1 VIADD R8, R8, 0x2c ;  /* 0x0000002c08089836 */ /* 0x000fca0000000000 */
[----:B0-----:R-:W-:Y:S01]  /*0ee0*/  @!P1 LEA R8, R9, R8, 0x18 ;  /* 0x0000000809089211 */ /* 0x001fe200078ec0ff */
[----:B------:R-:W-:Y:S06]  /*0ef0*/  @!P0 BRA `(.L_x_53) ;  /* 0x0000000000288947 */ /* 0x000fec0003800000 */
        /* <DEDUP_REMOVED lines=9> */
[----:B------:R0:W-:Y:S02]  /*0f90*/  STS [R7+0xc], R3 ;  /* 0x00000c0307007388 */ /* 0x0001e40000000800 */
.L_x_53:
[----:B------:R-:W-:Y:S05]  /*0fa0*/  BSYNC.RECONVERGENT B3 ;  /* 0x0000000000037941 */ /* 0x000fea0003800200 */
.L_x_52:
[----:B------:R-:W-:-:S05]  /*0fb0*/  @!P1 IMAD R5, R5, 0x8, R8 ;  /* 0x0000000805059824 */ /* 0x000fca00078e0208 */
[----:B------:R1:W-:Y:S04]  /*0fc0*/  @!P1 STS [R5], R0 ;  /* 0x0000000005009388 */ /* 0x0003e80000000800 */
[----:B------:R1:W-:Y:S02]  /*0fd0*/  @!P1 STS [R5+0x4], R3 ;  /* 0x0000040305009388 */ /* 0x0003e40000000800 */
.L_x_49:
[----:B------:R-:W-:Y:S05]  /*0fe0*/  BSYNC.RECONVERGENT B2 ;  /* 0x0000000000027941 */ /* 0x000fea0003800200 */
.L_x_48:
[----:B01----:R-:W-:Y:S01]  /*0ff0*/  VIADD R3, R3, 0x1 ;  /* 0x0000000103037836 */ /* 0x003fe20000000000 */
[C---:B------:R-:W-:Y:S01]  /*1000*/  ISETP.LT.AND P1, PT, R6.reuse, 0x3fc, PT ;  /* 0x000003fc0600780c */ /* 0x040fe20003f21270 */
[----:B------:R-:W-:Y:S01]  /*1010*/  VIADD R6, R6, 0x4 ;  /* 0x0000000406067836 */ /* 0x000fe20000000000 */
[----:B------:R-:W-:Y:S02]  /*1020*/  IADD3 R2, PT, PT, R2, 0x1, RZ ;  /* 0x0000000102027810 */ /* 0x000fe40007ffe0ff */
[----:B------:R-:W-:-:S13]  /*1030*/  ISETP.GE.AND P0, PT, R3, R4, PT ;  /* 0x000000040300720c */ /* 0x000fda0003f06270 */
[----:B------:R-:W-:Y:S05]  /*1040*/  @!P0 BRA P1, `(.L_x_54) ;  /* 0xfffffff800708947 */ /* 0x000fea000083ffff */
.L_x_44:
[----:B------:R-:W-:Y:S05]  /*1050*/  BSYNC.RECONVERGENT B0 ;  /* 0x0000000000007941 */ /* 0x000fea0003800200 */
.L_x_43:
[----:B------:R-:W0:Y:S01]  /*1060*/  S2UR UR5, SR_CgaCtaId ;  /* 0x00000000000579c3 */ /* 0x000e220000008800 */
[----:B------:R-:W-:Y:S01]  /*1070*/  ISETP.GE.AND P0, PT, R6, 0x400, PT ;  /* 0x000004000600780c */ /* 0x000fe20003f06270 */
[----:B------:R-:W-:Y:S01]  /*1080*/  UMOV UR4, 0x400 ;  /* 0x0000040000047882 */ /* 0x000fe20000000000 */
[----:B------:R-:W-:Y:S01]  /*1090*/  LEA R22, R4, R22, 0x2 ;  /* 0x0000001604167211 */ /* 0x000fe200078e10ff */
[----:B------:R-:W-:-:S10]  /*10a0*/  IMAD.MOV.U32 R24, RZ, RZ, R6 ;  /* 0x000000ffff187224 */ /* 0x000fd400078e0006 */
[----:B------:R-:W-:Y:S01]  /*10b0*/  @P0 IMAD.IADD R2, R4, 0x1, -R3 ;  /* 0x0000000104020824 */ /* 0x000fe200078e0a03 */
[----:B0-----:R-:W-:-:S06]  /*10c0*/  ULEA UR4, UR5, UR4, 0x18 ;  /* 0x0000000405047291 */ /* 0x001fcc000f8ec0ff */
[----:B------:R-:W-:-:S03]  /*10d0*/  IMAD.U32 R5, RZ, RZ, UR4 ;  /* 0x00000004ff057e24 */ /* 0x000fc6000f8e00ff */
[----:B------:R0:W-:Y:S04]  /*10e0*/  @P0 STS [UR4+0x202c], R0 ;  /* 0x00202c00ff000988 */ /* 0x0001e80008000804 */
[----:B------:R1:W-:Y:S01]  /*10f0*/  @P0 STS.64 [UR4+0x2030], R2 ;  /* 0x00203002ff000988 */ /* 0x0003e20008000a04 */
[----:B0-----:R-:W-:-:S05]  /*1100*/  VIADD R0, R0, 0x1 ;  /* 0x0000000100007836 */ /* 0x001fca0000000000 */
[----:B------:R1:W-:Y:S02]  /*1110*/  STS [R5+0x28], R0 ;  /* 0x0000280005007388 */ /* 0x0003e40000000800 */
.L_x_42:
[----:B------:R-:W-:Y:S05]  /*1120*/  BSYNC.RECONVERGENT B1 ;  /* 0x0000000000017941 */ /* 0x000fea0003800200 */
.L_x_41:
[----:B------:R-:W-:Y:S02]  /*1130*/  ISETP.GE.AND P0, PT, R22, 0x400, PT ;  /* 0x000004001600780c */ /* 0x000fe40003f06270 */
[----:B------:R-:W-:-:S13]  /*1140*/  ISETP.LT.AND P1, PT, R0, 0xa, PT ;  /* 0x0000000a0000780c */ /* 0x000fda0003f21270 */
[----:B------:R-:W-:Y:S05]  /*1150*/  @!P0 BRA P1, `(.L_x_55) ;  /* 0xfffffff000248947 */ /* 0x000fea000083ffff */
.L_x_33:
[----:B------:R-:W-:Y:S05]  /*1160*/  WARPSYNC.ALL ;  /* 0x0000000000007948 */ /* 0x000fea0003800000 */
[----:B------:R-:W2:Y:S08]  /*1170*/  S2UR UR5, SR_CgaCtaId ;  /* 0x00000000000579c3 */ /* 0x000eb00000008800 */
[----:B------:R-:W-:Y:S06]  /*1180*/  BAR.SYNC.DEFER_BLOCKING 0x0 ;  /* 0x0000000000007b1d */ /* 0x000fec0000010000 */
[----:B------:R-:W-:-:S02]  /*1190*/  UMOV UR4, 0x400 ;  /* 0x0000040000047882 */ /* 0x000fc40000000000 */
[----:B------:R-:W0:Y:S01]  /*11a0*/  LDC R25, c[0x0][0x360] ;  /* 0x0000d800ff197b82 */ /* 0x000e220000000800 */
[----:B--2---:R-:W-:Y:S01]  /*11b0*/  ULEA UR4, UR5, UR4, 0x18 ;  /* 0x0000000405047291 */ /* 0x004fe2000f8ec0ff */
[----:B01----:R-:W-:-:S08]  /*11c0*/  SHF.R.U32.HI R2, RZ, 0x5, R25 ;  /* 0x00000005ff027819 */ /* 0x003fd00000011619 */
[----:B------:R-:W0:Y:S01]  /*11d0*/  LDS R0, [UR4+0x40b0] ;  /* 0x0040b004ff007984 */ /* 0x000e220008000800 */
[----:B------:R-:W-:Y:S02]  /*11e0*/  ISETP.NE.AND P0, PT, R2, 0x1, PT ;  /* 0x000000010200780c */ /* 0x000fe40003f05270 */
[----:B0-----:R-:W-:-:S13]  /*11f0*/  ISETP.EQ.AND P1, PT, R0, -0x1, PT ;  /* 0xffffffff0000780c */ /* 0x001fda0003f22270 */
[----:B------:R-:W-:Y:S05]  /*1200*/  @!P0 BRA P1, `(.L_x_56) ;  /* 0x0000001800bc8947 */ /* 0x000fea0000800000 */
[----:B------:R-:W0:Y:S01]  /*1210*/  S2R R22, SR_TID.X ;  /* 0x0000000000167919 */ /* 0x000e220000002100 */
[----:B------:R-:W-:-:S07]  /*1220*/  IMAD.MOV.U32 R19, RZ, RZ, RZ ;  /* 0x000000ffff137224 */ /* 0x000fce00078e00ff */
.L_x_85:
[----:B------:R-:W-:Y:S01]  /*1230*/  IMAD.SHL.U32 R2, R19, 0x20, RZ ;  /* 0x0000002013027824 */ /* 0x000fe200078e00ff */
[----:B0-----:R-:W-:Y:S01]  /*1240*/  SHF.R.U32.HI R23, RZ, 0x5, R22 ;  /* 0x00000005ff177819 */ /* 0x001fe20000011616 */
[----:B------:R-:W-:Y:S05]  /*1250*/  YIELD ;  /* 0x0000000000007946 */ /* 0x000fea0003800000 */
[----:B------:R-:W-:Y:S01]  /*1260*/  LOP3.LUT R23, R2, R23, RZ, 0xfc, !PT ;  /* 0x0000001702177212 */ /* 0x000fe200078efcff */
[----:B------:R-:W-:Y:S03]  /*1270*/  BSSY B7, `(.L_x_57) ;  /* 0x0000191000077945 */ /* 0x000fe60003800000 */
[----:B------:R-:W-:-:S13]  /*1280*/  ISETP.GE.AND P0, PT, R23, R0, PT ;  /* 0x000000001700720c */ /* 0x000fda0003f06270 */
[----:B-1--4-:R-:W-:Y:S05]  /*1290*/  @P0 BRA `(.L_x_58) ;  /* 0x0000001800380947 */ /* 0x012fea0003800000 */
[----:B------:R-:W0:Y:S02]  /*12a0*/  LDCU.64 UR4, c[0x0][0x388] ;  /* 0x00007100ff0477ac */ /* 0x000e240008000a00 */
[----:B0-----:R-:W-:-:S04]  /*12b0*/  UIADD3 UR6, UP0, UPT, UR4, 0x1000000, URZ ;  /* 0x0100000004067890 */ /* 0x001fc8000ff1e0ff */
[----:B------:R-:W-:Y:S02]  /*12c0*/  UIADD3.X UR4, UPT, UPT, URZ, UR5, URZ, UP0, !UPT ;  /* 0x00000005ff047290 */ /* 0x000fe400087fe4ff */
[----:B------:R-:W-:-:S04]  /*12d0*/  IMAD.U32 R4, RZ, RZ, UR6 ;  /* 0x00000006ff047e24 */ /* 0x000fc8000f8e00ff */
[----:B------:R-:W-:-:S05]  /*12e0*/  MOV R5, UR4 ;  /* 0x0000000400057c02 */ /* 0x000fca0008000f00 */
[----:B------:R-:W2:Y:S01]  /*12f0*/  LDG.E R3, desc[UR36][R4.64+-0x63bb20] ;  /* 0x9c44e02404037981 */ /* 0x000ea2000c1e1900 */
[----:B------:R-:W0:Y:S01]  /*1300*/  S2UR UR5, SR_CgaCtaId ;  /* 0x00000000000579c3 */ /* 0x000e220000008800 */
[----:B------:R-:W-:Y:S01]  /*1310*/  UMOV UR4, 0x400 ;  /* 0x0000040000047882 */ /* 0x000fe20000000000 */
[----:B------:R-:W-:Y:S01]  /*1320*/  BSSY.RECONVERGENT B6, `(.L_x_59) ;  /* 0x000002c000067945 */ /* 0x000fe20003800200 */
[----:B------:R-:W-:-:S04]  /*1330*/  UIADD3 UR4, UPT, UPT, UR4, 0x4038, URZ ;  /* 0x0000403804047890 */ /* 0x000fc8000fffe0ff */
[----:B0-----:R-:W-:-:S06]  /*1340*/  ULEA UR4, UR5, UR4, 0x18 ;  /* 0x0000000405047291 */ /* 0x001fcc000f8ec0ff */
[----:B------:R-:W-:-:S05]  /*1350*/  LEA R23, R23, UR4, 0x2 ;  /* 0x0000000417177c11 */ /* 0x000fca000f8e10ff */
[----:B------:R-:W0:Y:S02]  /*1360*/  LDS R2, [R23] ;  /* 0x0000000017027984 */ /* 0x000e240000000800 */
[C---:B0-----:R-:W-:Y:S01]  /*1370*/  ISETP.GT.AND P1, PT, R2.reuse, -0x1, PT ;  /* 0xffffffff0200780c */ /* 0x041fe20003f24270 */
[----:B------:R-:W-:Y:S01]  /*1380*/  IMAD.MOV.U32 R18, RZ, RZ, R2 ;  /* 0x000000ffff127224 */ /* 0x000fe200078e0002 */
[----:B--2---:R-:W-:-:S13]  /*1390*/  ISETP.GE.AND P0, PT, R2, R3, PT ;  /* 0x000000030200720c */ /* 0x004fda0003f06270 */
[----:B------:R-:W-:Y:S05]  /*13a0*/  @!P0 BRA P1, `(.L_x_60) ;  /* 0x00000000008c8947 */ /* 0x000fea0000800000 */
        /* <DEDUP_REMOVED lines=12> */
.L_x_61:
        /* <DEDUP_REMOVED lines=16> */
.L_x_62:
[----:B------:R-:W0:Y:S01]  /*1570*/  LDCU.64 UR4, c[0x0][0x388] ;  /* 0x00007100ff0477ac */ /* 0x000e220008000a00 */
[----:B------:R1:W2:Y:S01]  /*1580*/  LDS R18, [R23] ;  /* 0x0000000017127984 */ /* 0x0002a20000000800 */
[----:B0-----:R-:W-:-:S04]  /*1590*/  UIADD3 UR6, UP0, UPT, UR4, 0x1000000, URZ ;  /* 0x0100000004067890 */ /* 0x001fc8000ff1e0ff */
[----:B------:R-:W-:Y:S02]  /*15a0*/  UIADD3.X UR4, UPT, UPT, URZ, UR5, URZ, UP0, !UPT ;  /* 0x00000005ff047290 */ /* 0x000fe400087fe4ff */
[----:B------:R-:W-:-:S04]  /*15b0*/  IMAD.U32 R4, RZ, RZ, UR6 ;  /* 0x00000006ff047e24 */ /* 0x000fc8000f8e00ff */
[----:B------:R-:W-:-:S05]  /*15c0*/  IMAD.U32 R5, RZ, RZ, UR4 ;  /* 0x00000004ff057e24 */ /* 0x000fca000f8e00ff */
[----:B------:R1:W5:Y:S02]  /*15d0*/  LDG.E R3, desc[UR36][R4.64+-0x63bb20] ;  /* 0x9c44e02404037981 */ /* 0x000364000c1e1900 */
.L_x_60:
[----:B------:R-:W-:Y:S05]  /*15e0*/  BSYNC.RECONVERGENT B6 ;  /* 0x0000000000067941 */ /* 0x000fea0003800200 */
.L_x_59:
[----:B-1----:R-:W0:Y:S02]  /*15f0*/  LDC.64 R4, c[0x0][0x388] ;  /* 0x0000e200ff047b82 */ /* 0x002e240000000a00 */
[----:B0-----:R-:W-:-:S05]  /*1600*/  IMAD.WIDE R4, R2, 0x10, R4 ;  /* 0x0000001002047825 */ /* 0x001fca00078e0204 */
[----:B------:R0:W5:Y:S02]  /*1610*/  LDG.E R23, desc[UR36][R4.64+0x8] ;  /* 0x0000082404177981 */ /* 0x000164000c1e1900 */
[C---:B--2--5:R-:W-:Y:S01]  /*1620*/  ISETP.GE.AND P0, PT, R18.reuse, R3, PT ;  /* 0x000000031200720c */ /* 0x064fe20003f06270 */
        /* <DEDUP_REMOVED lines=19> */
.L_x_64:
[----:B------:R-:W-:Y:S05]  /*1760*/  BSYNC.RECONVERGENT B6 ;  /* 0x0000000000067941 */ /* 0x000fea0003800200 */
.L_x_63:
[----:B------:R-:W0:Y:S02]  /*1770*/  LDC.64 R2, c[0x0][0x388] ;  /* 0x0000e200ff027b82 */ /* 0x000e240000000a00 */
[----:B0-----:R-:W-:-:S06]  /*1780*/  IMAD.WIDE R2, R18, 0x10, R2 ;  /* 0x0000001012027825 */ /* 0x001fcc00078e0202 */
[----:B------:R-:W2:Y:S01]  /*1790*/  LDG.E R2, desc[UR36][R2.64+0xc] ;  /* 0x00000c2402027981 */ /* 0x000ea2000c1e1900 */
[----:B------:R-:W-:Y:S01]  /*17a0*/  LOP3.LUT R24, R22, 0x1f, RZ, 0xc0, !PT ;  /* 0x0000001f16187812 */ /* 0x000fe200078ec0ff */
[----:B------:R-:W-:Y:S01]  /*17b0*/  BSSY.RECONVERGENT B0, `(.L_x_65) ;  /* 0x0000021000007945 */ /* 0x000fe20003800200 */
[----:B------:R-:W-:Y:S02]  /*17c0*/  IMAD.MOV.U32 R18, RZ, RZ, -0x1 ;  /* 0xffffffffff127424 */ /* 0x000fe400078e00ff */
[----:B------:R-:W-:-:S04]  /*17d0*/  ISETP.NE.AND P1, PT, R24, RZ, PT ;  /* 0x000000ff1800720c */ /* 0x000fc80003f25270 */
[----:B------:R-:W-:Y:S02]  /*17e0*/  P2R R0, PR, RZ, 0x2 ;  /* 0x00000002ff007803 */ /* 0x000fe40000000000 */
[C---:B--2---:R-:W-:Y:S02]  /*17f0*/  ISETP.NE.AND P0, PT, R2.reuse, -0x1, PT ;  /* 0xffffffff0200780c */ /* 0x044fe40003f05270 */
[----:B------:R-:W-:-:S04]  /*1800*/  IADD3 R27, PT, PT, R2, 0x1, -R23 ;  /* 0x00000001021b7810 */ /* 0x000fc80007ffe817 */
[----:B------:R-:W-:Y:S01]  /*1810*/  SEL R27, R27, RZ, P0 ;  /* 0x000000ff1b1b7207 */ /* 0x000fe20000000000 */
[----:B------:R-:W-:Y:S06]  /*1820*/  @P1 BRA `(.L_x_66) ;  /* 0x0000000000641947 */ /* 0x000fec0003800000 */
[----:B------:R-:W0:Y:S01]  /*1830*/  S2UR UR5, SR_CgaCtaId ;  /* 0x00000000000579c3 */ /* 0x000e220000008800 */
[----:B------:R-:W-:Y:S01]  /*1840*/  VOTE.ANY R0, PT, PT ;  /* 0x0000000000007806 */ /* 0x000fe200038e0100 */
[----:B------:R-:W-:Y:S02]  /*1850*/  UMOV UR4, 0x400 ;  /* 0x0000040000047882 */ /* 0x000fe40000000000 */
[----:B------:R-:W-:Y:S01]  /*1860*/  UIADD3 UR4, UPT, UPT, UR4, 0x40b4, URZ ;  /* 0x000040b404047890 */ /* 0x000fe2000fffe0ff */
[----:B------:R-:W-:-:S03]  /*1870*/  ISETP.EQ.U32.AND P0, PT, R0, -0x1, PT ;  /* 0xffffffff0000780c */ /* 0x000fc60003f02070 */
[----:B0-----:R-:W-:-:S10]  /*1880*/  ULEA UR4, UR5, UR4, 0x18 ;  /* 0x0000000405047291 */ /* 0x001fd4000f8ec0ff */
[----:B------:R0:W1:Y:S01]  /*1890*/  @!P0 ATOMS.ADD R18, [UR4], R27 ;  /* 0x0000001bff12898c */ /* 0x0000620008000004 */
[----:B------:R-:W-:Y:S05]  /*18a0*/  @!P0 BRA `(.L_x_66) ;  /* 0x0000000000448947 */ /* 0x000fea0003800000 */
[----:B------:R-:W2:Y:S01]  /*18b0*/  SHFL.UP P0, R2, R27, 0x1, RZ ;  /* 0x042000001b027989 */ /* 0x000ea200000000ff */
[----:B------:R-:W-:Y:S02]  /*18c0*/  IMAD.MOV.U32 R0, RZ, RZ, R27 ;  /* 0x000000ffff007224 */ /* 0x000fe400078e001b */
[----:B--2---:R-:W-:Y:S02]  /*18d0*/  @P0 IMAD.IADD.U32 R0, R27, 0x1, R2 ;  /* 0x000000011b000824 */ /* 0x004fe400078e0002 */
[----:B------:R-:W2:Y:S03]  /*18e0*/  S2R R2, SR_LANEID ;  /* 0x0000000000027919 */ /* 0x000ea60000000000 */
[----:B------:R-:W3:Y:S02]  /*18f0*/  SHFL.UP P0, R3, R0, 0x2, RZ ;  /* 0x0440000000037989 */ /* 0x000ee400000000ff */
[----:B---3--:R-:W-:-:S02]  /*1900*/  @P0 IADD3 R0, PT, PT, R0, R3, RZ ;  /* 0x0000000300000210 */ /* 0x008fc40007ffe0ff */
[----:B--2---:R-:W-:-:S03]  /*1910*/  ISETP.EQ.U32.AND P1, PT, R2, 0x1f, PT ;  /* 0x0000001f0200780c */ /* 0x004fc60003f22070 */
[----:B------:R-:W2:Y:S02]  /*1920*/  SHFL.UP P0, R3, R0, 0x4, RZ ;  /* 0x0480000000037989 */ /* 0x000ea400000000ff */
[----:B--2---:R-:W-:-:S05]  /*1930*/  @P0 IMAD.IADD.U32 R0, R0, 0x1, R3 ;  /* 0x0000000100000824 */ /* 0x004fca00078e0003 */
[----:B------:R-:W2:Y:S02]  /*1940*/  SHFL.UP P0, R3, R0, 0x8, RZ ;  /* 0x0500000000037989 */ /* 0x000ea400000000ff */
[----:B--2---:R-:W-:-:S05]  /*1950*/  @P0 IMAD.IADD.U32 R0, R0, 0x1, R3 ;  /* 0x0000000100000824 */ /* 0x004fca00078e0003 */
[----:B------:R-:W2:Y:S02]  /*1960*/  SHFL.UP P0, R3, R0, 0x10, RZ ;  /* 0x0600000000037989 */ /* 0x000ea400000000ff */
[----:B--2---:R-:W-:-:S05]  /*1970*/  @P0 IMAD.IADD.U32 R0, R0, 0x1, R3 ;  /* 0x0000000100000824 */ /* 0x004fca00078e0003 */
[----:B------:R-:W1:Y:S04]  /*1980*/  @P1 ATOMS.ADD R2, [UR4], R0 ;  /* 0x00000000ff02198c */ /* 0x000e680008000004 */
[----:B------:R-:W-:Y:S04]  /*1990*/  SHFL.UP P0, R3, R0, 0x1, RZ ;  /* 0x0420000000037989 */ /* 0x000fe800000000ff */
[----:B-1----:R-:W1:Y:S02]  /*19a0*/  SHFL.IDX PT, R18, R2, 0x1f, 0x1f ;  /* 0x03e01f0002127f89 */ /* 0x002e6400000e0000 */
[----:B-1----:R-:W-:-:S07]  /*19b0*/  @P0 IMAD.IADD.U32 R18, R18, 0x1, R3 ;  /* 0x0000000112120824 */ /* 0x002fce00078e0003 */
.L_x_66:
[----:B------:R-:W-:Y:S05]  /*19c0*/  BSYNC.RECONVERGENT B0 ;  /* 0x0000000000007941 */ /* 0x000fea0003800200 */
.L_x_65:
[----:B------:R-:W-:-:S03]  /*19d0*/  UMOV UR4, 0xffffffff ;  /* 0xffffffff00047882 */ /* 0x000fc60000000000 */
[----:B------:R-:W-:Y:S05]  /*19e0*/  BRA.DIV UR4, `(.L_x_67) ;  /* 0x0000004a04847947 */ /* 0x000fea000b800000 */
[----:B-1----:R1:W2:Y:S02]  /*19f0*/  SHFL.IDX PT, R2, R18, RZ, 0x1f ;  /* 0x00001fff12027589 */ /* 0x0022a400000e0000 */
.L_x_158:
[----:B--2---:R-:W-:-:S13]  /*1a00*/  ISETP.NE.AND P0, PT, R2, -0x1, PT ;  /* 0xffffffff0200780c */ /* 0x004fda0003f05270 */
[----:B------:R-:W-:Y:S05]  /*1a10*/  @P0 BRA `(.L_x_68) ;  /* 0x0000000000400947 */ /* 0x000fea0003800000 */
[----:B------:R-:W-:Y:S01]  /*1a20*/  MOV R14, 0x8 ;  /* 0x00000008000e7802 */ /* 0x000fe20000000f00 */
[----:B------:R-:W2:Y:S01]  /*1a30*/  LDCU.64 UR4, c[0x4][0x78] ;  /* 0x01000f00ff0477ac */ /* 0x000ea20008000a00 */
[----:B------:R-:W-:Y:S02]  /*1a40*/  IMAD.MOV.U32 R8, RZ, RZ, 0x538 ;  /* 0x00000538ff087424 */ /* 0x000fe400078e00ff */
[----:B------:R-:W-:Y:S01]  /*1a50*/  IMAD.MOV.U32 R12, RZ, RZ, 0x1 ;  /* 0x00000001ff0c7424 */ /* 0x000fe200078e00ff */
[----:B------:R-:W3:Y:S01]  /*1a60*/  LDCU.64 UR8, c[0x4][0x60] ;  /* 0x01000c00ff0877ac */ /* 0x000ee20008000a00 */
[----:B------:R-:W4:Y:S01]  /*1a70*/  LDC.64 R14, c[0x4][R14] ;  /* 0x010000000e0e7b82 */ /* 0x000f220000000a00 */
[----:B------:R-:W-:Y:S01]  /*1a80*/  IMAD.MOV.U32 R13, RZ, RZ, RZ ;  /* 0x000000ffff0d7224 */ /* 0x000fe200078e00ff */
[----:B------:R-:W5:Y:S01]  /*1a90*/  LDCU.64 UR6, c[0x4][0x50] ;  /* 0x01000a00ff0677ac */ /* 0x000f620008000a00 */
[----:B--2---:R-:W-:Y:S01]  /*1aa0*/  MOV R4, UR4 ;  /* 0x0000000400047c02 */ /* 0x004fe20008000f00 */
[----:B------:R-:W-:-:S02]  /*1ab0*/  IMAD.U32 R5, RZ, RZ, UR5 ;  /* 0x00000005ff057e24 */ /* 0x000fc4000f8e00ff */
[----:B---3--:R-:W-:Y:S02]  /*1ac0*/  IMAD.U32 R6, RZ, RZ, UR8 ;  /* 0x00000008ff067e24 */ /* 0x008fe4000f8e00ff */
[----:B------:R-:W-:Y:S02]  /*1ad0*/  IMAD.U32 R7, RZ, RZ, UR9 ;  /* 0x00000009ff077e24 */ /* 0x000fe4000f8e00ff */
[----:B-----5:R-:W-:Y:S01]  /*1ae0*/  IMAD.U32 R10, RZ, RZ, UR6 ;  /* 0x00000006ff0a7e24 */ /* 0x020fe2000f8e00ff */
[----:B------:R-:W-:-:S07]  /*1af0*/  MOV R11, UR7 ;  /* 0x00000007000b7c02 */ /* 0x000fce0008000f00 */
[----:B------:R-:W-:-:S07]  /*1b00*/  LEPC R20, `(.L_x_68) ;  /* 0x000000001014794e */ /* 0x000fce0000000000 */
[----:B01--4-:R-:W-:Y:S05]  /*1b10*/  CALL.ABS.NOINC R14 ;  /* 0x000000000e007343 */ /* 0x013fea0003c00000 */
.L_x_68:
[----:B------:R-:W2:Y:S01]  /*1b20*/  S2R R0, SR_TID.X ;  /* 0x0000000000007919 */ /* 0x000ea20000002100 */
[----:B------:R-:W-:Y:S01]  /*1b30*/  ISETP.GE.AND P0, PT, R27, -0x1f, PT ;  /* 0xffffffe11b00780c */ /* 0x000fe20003f06270 */
[----:B------:R-:W-:-:S12]  /*1b40*/  BSSY.RECONVERGENT B2, `(.L_x_69) ;  /* 0x00000e7000027945 */ /* 0x000fd80003800200 */
[----:B------:R-:W-:Y:S05]  /*1b50*/  @!P0 BRA `(.L_x_70) ;  /* 0x0000000c00948947 */ /* 0x000fea0003800000 */
[----:B------:R-:W-:Y:S01]  /*1b60*/  SHF.R.S32.HI R4, RZ, 0x1f, R27 ;  /* 0x0000001fff047819 */ /* 0x000fe2000001141b */
[----:B------:R-:W-:Y:S01]  /*1b70*/  BSSY.RECONVERGENT B1, `(.L_x_71) ;  /* 0x00000c9000017945 */ /* 0x000fe20003800200 */
[----:B------:R-:W-:Y:S01]  /*1b80*/  HFMA2 R8, -RZ, RZ, 0, 0 ;  /* 0x00000000ff087431 */ /* 0x000fe200000001ff */
[----:B--2---:R-:W-:Y:S02]  /*1b90*/  LOP3.LUT R3, R0, 0x1f, RZ, 0xc0, !PT ;  /* 0x0000001f00037812 */ /* 0x004fe400078ec0ff */
[----:B------:R-:W-:-:S04]  /*1ba0*/  LEA.HI R4, R4, R27, RZ, 0x5 ;  /* 0x0000001b04047211 */ /* 0x000fc800078f28ff */
[----:B------:R-:W-:-:S04]  /*1bb0*/  SHF.R.S32.HI R4, RZ, 0x5, R4 ;  /* 0x00000005ff047819 */ /* 0x000fc80000011404 */
[C---:B------:R-:W-:Y:S01]  /*1bc0*/  ISETP.GE.U32.AND P0, PT, R4.reuse, 0x3, PT ;  /* 0x000000030400780c */ /* 0x040fe20003f06070 */
[----:B------:R-:W-:-:S05]  /*1bd0*/  VIADD R4, R4, 0x1 ;  /* 0x0000000104047836 */ /* 0x000fca0000000000 */
[----:B------:R-:W-:-:S07]  /*1be0*/  LOP3.LUT R9, R4, 0x3, RZ, 0xc0, !PT ;  /* 0x0000000304097812 */ /* 0x000fce00078ec0ff */
[----:B------:R-:W-:Y:S05]  /*1bf0*/  @!P0 BRA `(.L_x_72) ;  /* 0x0000000c00008947 */ /* 0x000fea0003800000 */
[----:B------:R-:W-:Y:S01]  /*1c00*/  LOP3.LUT R8, R4, 0xfffffffc, RZ, 0xc0, !PT ;  /* 0xfffffffc04087812 */ /* 0x000fe200078ec0ff */
[----:B------:R-:W-:Y:S01]  /*1c10*/  BSSY.RELIABLE B0, `(.L_x_73) ;  /* 0x00000a2000007945 */ /* 0x000fe20003800100 */
[----:B------:R-:W-:Y:S02]  /*1c20*/  IMAD.MOV.U32 R11, RZ, RZ, RZ ;  /* 0x000000ffff0b7224 */ /* 0x000fe400078e00ff */
[----:B------:R-:W-:-:S13]  /*1c30*/  ISETP.GT.AND P0, PT, R8, RZ, PT ;  /* 0x000000ff0800720c */ /* 0x000fda0003f04270 */
[----:B------:R-:W-:Y:S05]  /*1c40*/  @!P0 BRA `(.L_x_74) ;  /* 0x0000000800788947 */ /* 0x000fea0003800000 */
[----:B------:R-:W-:Y:S01]  /*1c50*/  IMAD.IADD R4, R8, 0x1, -R11 ;  /* 0x0000000108047824 */ /* 0x000fe200078e0a0b */
[----:B------:R-:W-:Y:S01]  /*1c60*/  BSSY.RECONVERGENT B3, `(.L_x_75) ;  /* 0x0000064000037945 */ /* 0x000fe20003800200 */
[----:B------:R-:W-:-:S03]  /*1c70*/  PLOP3.LUT P0, PT, PT, PT, PT, 0x80, 0x8 ;  /* 0x000000000008781c */ /* 0x000fc60003f0f070 */
[----:B------:R-:W-:-:S13]  /*1c80*/  ISETP.GT.AND P1, PT, R4, 0xc, PT ;  /* 0x0000000c0400780c */ /* 0x000fda0003f24270 */
[----:B------:R-:W-:Y:S05]  /*1c90*/  @!P1 BRA `(.L_x_76) ;  /* 0x0000000400809947 */ /* 0x000fea0003800000 */
[----:B------:R-:W2:Y:S01]  /*1ca0*/  S2UR UR5, SR_CgaCtaId ;  /* 0x00000000000579c3 */ /* 0x000ea20000008800 */
[----:B------:R-:W-:Y:S01]  /*1cb0*/  UMOV UR4, 0x400 ;  /* 0x0000040000047882 */ /* 0x000fe20000000000 */
[----:B------:R-:W-:Y:S01]  /*1cc0*/  PLOP3.LUT P0, PT, PT, PT, PT, 0x8, 0x80 ;  /* 0x000000000080781c */ /* 0x000fe20003f0e170 */
[----:B------:R-:W-:Y:S01]  /*1cd0*/  UIADD3 UR4, UPT, UPT, UR4, 0x2038, URZ ;  /* 0x0000203804047890 */ /* 0x000fe2000fffe0ff */
[----:B------:R-:W-:-:S04]  /*1ce0*/  VIADD R10, R8, 0xfffffff4 ;  /* 0xfffffff4080a7836 */ /* 0x000fc80000000000 */
[----:B------:R-:W3:Y:S01]  /*1cf0*/  LDC.64 R4, c[0x0][0x388] ;  /* 0x0000e200ff047b82 */ /* 0x000ee20000000a00 */
[----:B--2---:R-:W-:-:S06]  /*1d00*/  ULEA UR4, UR5, UR4, 0x18 ;  /* 0x0000000405047291 */ /* 0x004fcc000f8ec0ff */
[----:B------:R-:W-:-:S07]  /*1d10*/  IMAD.U32 R13, RZ, RZ, UR4 ;  /* 0x00000004ff0d7e24 */ /* 0x000fce000f8e00ff */
.L_x_77:
[----:B0-----:R-:W-:-:S04]  /*1d20*/  LEA R12, R11, R3, 0x5 ;  /* 0x000000030b0c7211 */ /* 0x001fc800078e28ff */
[CC--:B------:R-:W-:Y:S01]  /*1d30*/  ISETP.GE.AND P4, PT, R12.reuse, R27.reuse, PT ;  /* 0x0000001b0c00720c */ /* 0x0c0fe20003f86270 */
[C---:B------:R-:W-:Y:S02]  /*1d40*/  VIADD R6, R12.reuse, 0x20 ;  /* 0x000000200c067836 */ /* 0x040fe40000000000 */
[----:B------:R-:W-:Y:S02]  /*1d50*/  IMAD.IADD R7, R23, 0x1, R12 ;  /* 0x0000000117077824 */ /* 0x000fe400078e020c */
[----:B------:R-:W-:Y:S01]  /*1d60*/  VIADD R14, R12, 0x40 ;  /* 0x000000400c0e7836 */ /* 0x000fe20000000000 */
[----:B------:R-:W-:Y:S01]  /*1d70*/  ISETP.GE.AND P1, PT, R6, R27, PT ;  /* 0x0000001b0600720c */ /* 0x000fe20003f26270 */
[----:B---3--:R-:W-:-:S03]  /*1d80*/  IMAD.WIDE R6, R7, 0x4, R4 ;  /* 0x0000000407067825 */ /* 0x008fc600078e0204 */
[----:B------:R-:W-:-:S03]  /*1d90*/  ISETP.GE.AND P2, PT, R14, R27, PT ;  /* 0x0000001b0e00720c */ /* 0x000fc60003f46270 */
[----:B------:R-:W2:Y:S06]  /*1da0*/  @!P4 LDG.E R14, desc[UR36][R6.64+0x186a00] ;  /* 0x186a0024060ec981 */ /* 0x000eac000c1e1900 */
[----:B------:R-:W3:Y:S04]  /*1db0*/  @!P1 LDG.E R28, desc[UR36][R6.64+0x186a80] ;  /* 0x186a8024061c9981 */ /* 0x000ee8000c1e1900 */
[----:B------:R-:W4:Y:S01]  /*1dc0*/  @!P2 LDG.E R29, desc[UR36][R6.64+0x186b00] ;  /* 0x186b0024061da981 */ /* 0x000f22000c1e1900 */
[----:B------:R-:W-:-:S05]  /*1dd0*/  VIADD R20, R12, 0x60 ;  /* 0x000000600c147836 */ /* 0x000fca0000000000 */
[----:B------:R-:W-:Y:S02]  /*1de0*/  ISETP.GE.AND P3, PT, R20, R27, PT ;  /* 0x0000001b1400720c */ /* 0x000fe40003f66270 */
[----:B------:R-:W-:Y:S01]  /*1df0*/  IADD3 R20, PT, PT, R2, R12, RZ ;  /* 0x0000000c02147210 */ /* 0x000fe20007ffe0ff */
[----:B------:R-:W-:-:S04]  /*1e00*/  VIADD R26, R12, 0xa0 ;  /* 0x000000a00c1a7836 */ /* 0x000fc80000000000 */
[----:B------:R-:W-:Y:S02]  /*1e10*/  IMAD R13, R20, 0x4, R13 ;  /* 0x00000004140d7824 */ /* 0x000fe400078e020d */
[----:B------:R-:W-:-:S04]  /*1e20*/  VIADD R20, R12, 0x80 ;  /* 0x000000800c147836 */ /* 0x000fc80000000000 */
[----:B------:R5:W4:Y:S01]  /*1e30*/  @!P3 LDG.E R15, desc[UR36][R6.64+0x186b80] ;  /* 0x186b8024060fb981 */ /* 0x000b22000c1e1900 */
[----:B------:R-:W-:Y:S01]  /*1e40*/  ISETP.GE.AND P5, PT, R20, R27, PT ;  /* 0x0000001b1400720c */ /* 0x000fe20003fa6270 */
[----:B------:R-:W-:-:S04]  /*1e50*/  IMAD.IADD R21, R23, 0x1, R20 ;  /* 0x0000000117157824 */ /* 0x000fc800078e0214 */
[----:B-----5:R-:W-:-:S08]  /*1e60*/  IMAD.WIDE R6, R21, 0x4, R4 ;  /* 0x0000000415067825 */ /* 0x020fd000078e0204 */
[----:B------:R-:W5:Y:S04]  /*1e70*/  @!P5 LDG.E R21, desc[UR36][R6.64+0x186a00] ;  /* 0x186a00240615d981 */ /* 0x000f68000c1e1900 */
[----:B--2---:R2:W-:Y:S01]  /*1e80*/  @!P4 STS [R13], R14 ;  /* 0x0000000e0d00c388 */ /* 0x0045e20000000800 */
[-C--:B------:R-:W-:Y:S02]  /*1e90*/  ISETP.GE.AND P4, PT, R26, R27.reuse, PT ;  /* 0x0000001b1a00720c */ /* 0x080fe40003f86270 */
[----:B------:R-:W-:Y:S01]  /*1ea0*/  IADD3 R26, PT, PT, R12, 0xc0, RZ ;  /* 0x000000c00c1a7810 */ /* 0x000fe20007ffe0ff */
[----:B---3--:R3:W-:Y:S03]  /*1eb0*/  @!P1 STS [R13+0x80], R28 ;  /* 0x0000801c0d009388 */ /* 0x0087e60000000800 */
[-C--:B------:R-:W-:Y:S01]  /*1ec0*/  ISETP.GE.AND P1, PT, R26, R27.reuse, PT ;  /* 0x0000001b1a00720c */ /* 0x080fe20003f26270 */
[----:B--2---:R-:W-:Y:S01]  /*1ed0*/  VIADD R14, R12, 0xe0 ;  /* 0x000000e00c0e7836 */ /* 0x004fe20000000000 */
[----:B----4-:R-:W-:Y:S05]  /*1ee0*/  @!P2 STS [R13+0x100], R29 ;  /* 0x0001001d0d00a388 */ /* 0x010fea0000000800 */
[----:B------:R-:W2:Y:S01]  /*1ef0*/  @!P4 LDG.E R26, desc[UR36][R6.64+0x186a80] ;  /* 0x186a8024061ac981 */ /* 0x000ea2000c1e1900 */
[----:B------:R-:W-:-:S05]  /*1f00*/  ISETP.GE.AND P2, PT, R14, R27, PT ;  /* 0x0000001b0e00720c */ /* 0x000fca0003f46270 */
[----:B------:R-:W4:Y:S01]  /*1f10*/  @!P1 LDG.E R14, desc[UR36][R6.64+0x186b00] ;  /* 0x186b0024060e9981 */ /* 0x000f22000c1e1900 */
[----:B------:R-:W0:Y:S01]  /*1f20*/  S2UR UR5, SR_CgaCtaId ;  /* 0x00000000000579c3 */ /* 0x000e220000008800 */
[----:B------:R-:W-:Y:S02]  /*1f30*/  UMOV UR4, 0x400 ;  /* 0x0000040000047882 */ /* 0x000fe40000000000 */
[----:B------:R-:W-:Y:S01]  /*1f40*/  UIADD3 UR4, UPT, UPT, UR4, 0x2038, URZ ;  /* 0x0000203804047890 */ /* 0x000fe2000fffe0ff */
[----:B------:R-:W-:Y:S01]  /*1f50*/  IMAD.IADD R20, R2, 0x1, R20 ;  /* 0x0000000102147824 */ /* 0x000fe200078e0214 */
[----:B------:R1:W-:Y:S04]  /*1f60*/  @!P3 STS [R13+0x180], R15 ;  /* 0x0001800f0d00b388 */ /* 0x0003e80000000800 */
[----:B---3--:R3:W4:Y:S01]  /*1f70*/  @!P2 LDG.E R28, desc[UR36][R6.64+0x186b80] ;  /* 0x186b8024061ca981 */ /* 0x008722000c1e1900 */
[----:B0-----:R-:W-:-:S06]  /*1f80*/  ULEA UR4, UR5, UR4, 0x18 ;  /* 0x0000000405047291 */ /* 0x001fcc000f8ec0ff */
[----:B-1----:R-:W-:-:S04]  /*1f90*/  IMAD.U32 R13, RZ, RZ, UR4 ;  /* 0x00000004ff0d7e24 */ /* 0x002fc8000f8e00ff */
[----:B------:R-:W-:Y:S01]  /*1fa0*/  IMAD R29, R20, 0x4, R13 ;  /* 0x00000004141d7824 */ /* 0x000fe200078e020d */
[C---:B------:R-:W-:Y:S01]  /*1fb0*/  IADD3 R20, PT, PT, R12.reuse, 0x100, RZ ;  /* 0x000001000c147810 */ /* 0x040fe20007ffe0ff */
[C---:B---3--:R-:W-:Y:S02]  /*1fc0*/  VIADD R6, R12.reuse, 0x120 ;  /* 0x000001200c067836 */ /* 0x048fe40000000000 */
[----:B------:R-:W-:Y:S01]  /*1fd0*/  VIADD R15, R12, 0x140 ;  /* 0x000001400c0f7836 */ /* 0x000fe20000000000 */
[-C--:B------:R-:W-:Y:S01]  /*1fe0*/  ISETP.GE.AND P3, PT, R20, R27.reuse, PT ;  /* 0x0000001b1400720c */ /* 0x080fe20003f66270 */
[----:B------:R-:W-:Y:S01]  /*1ff0*/  IMAD.IADD R7, R23, 0x1, R20 ;  /* 0x0000000117077824 */ /* 0x000fe200078e0214 */
[----:B-----5:R-:W-:Y:S02]  /*2000*/  @!P5 STS [R29], R21 ;  /* 0x000000151d00d388 */ /* 0x020fe40000000800 */
[-C--:B------:R-:W-:Y:S02]  /*2010*/  ISETP.GE.AND P5, PT, R15, R27.reuse, PT ;  /* 0x0000001b0f00720c */ /* 0x080fe40003fa6270 */
[----:B--2---:R0:W-:Y:S01]  /*2020*/  @!P4 STS [R29+0x80], R26 ;  /* 0x0000801a1d00c388 */ /* 0x0041e20000000800 */
[----:B------:R-:W-:Y:S01]  /*2030*/  ISETP.GE.AND P4, PT, R6, R27, PT ;  /* 0x0000001b0600720c */ /* 0x000fe20003f86270 */
[----:B------:R-:W-:-:S05]  /*2040*/  IMAD.WIDE R6, R7, 0x4, R4 ;  /* 0x0000000407067825 */ /* 0x000fca00078e0204 */
[----:B------:R-:W2:Y:S04]  /*2050*/  @!P3 LDG.E R15, desc[UR36][R6.64+0x186a00] ;  /* 0x186a0024060fb981 */ /* 0x000ea8000c1e1900 */
[----:B----4-:R1:W-:Y:S04]  /*2060*/  @!P1 STS [R29+0x100], R14 ;  /* 0x0001000e1d009388 */ /* 0x0103e80000000800 */
[----:B0-----:R-:W3:Y:S04]  /*2070*/  @!P4 LDG.E R26, desc[UR36][R6.64+0x186a80] ;  /* 0x186a8024061ac981 */ /* 0x001ee8000c1e1900 */
[----:B-1----:R-:W4:Y:S01]  /*2080*/  @!P5 LDG.E R14, desc[UR36][R6.64+0x186b00] ;  /* 0x186b0024060ed981 */ /* 0x002f22000c1e1900 */
[----:B------:R-:W-:Y:S01]  /*2090*/  IADD3 R20, PT, PT, R2, R20, RZ ;  /* 0x0000001402147210 */ /* 0x000fe20007ffe0ff */
[----:B------:R-:W-:-:S02]  /*20a0*/  VIADD R21, R12, 0x160 ;  /* 0x000001600c157836 */ /* 0x000fc40000000000 */
[----:B------:R0:W-:Y:S02]  /*20b0*/  @!P2 STS [R29+0x180], R28 ;  /* 0x0001801c1d00a388 */ /* 0x0001e40000000800 */
[----:B------:R-:W-:Y:S01]  /*20c0*/  IMAD R20, R20, 0x4, R13 ;  /* 0x0000000414147824 */ /* 0x000fe200078e020d */
[----:B------:R-:W-:Y:S01]  /*20d0*/  ISETP.GE.AND P1, PT, R21, R27, PT ;  /* 0x0000001b1500720c */ /* 0x000fe20003f26270 */
[----:B0-----:R-:W-:-:S12]  /*20e0*/  VIADD R28, R12, 0x1a0 ;  /* 0x000001a00c1c7836 */ /* 0x001fd80000000000 */
[----:B------:R0:W5:Y:S04]  /*20f0*/  @!P1 LDG.E R21, desc[UR36][R6.64+0x186b80] ;  /* 0x186b802406159981 */ /* 0x000168000c1e1900 */
[----:B--2---:R1:W-:Y:S01]  /*2100*/  @!P3 STS [R20], R15 ;  /* 0x0000000f1400b388 */ /* 0x0043e20000000800 */
[-C--:B------:R-:W-:Y:S01]  /*2110*/  ISETP.GE.AND P3, PT, R28, R27.reuse, PT ;  /* 0x0000001b1c00720c */ /* 0x080fe20003f66270 */
[C---:B------:R-:W-:Y:S02]  /*2120*/  VIADD R28, R12.reuse, 0x180 ;  /* 0x000001800c1c7836 */ /* 0x040fe40000000000 */
[C---:B-1----:R-:W-:Y:S01]  /*2130*/  VIADD R15, R12.reuse, 0x1c0 ;  /* 0x000001c00c0f7836 */ /* 0x042fe20000000000 */
[----:B------:R-:W-:Y:S01]  /*2140*/  IADD3 R12, PT, PT, R12, 0x1e0, RZ ;  /* 0x000001e00c0c7810 */ /* 0x000fe20007ffe0ff */
[----:B---3--:R-:W-:Y:S01]  /*2150*/  @!P4 STS [R20+0x80], R26 ;  /* 0x0000801a1400c388 */ /* 0x008fe20000000800 */
[----:B------:R-:W-:-:S02]  /*2160*/  ISETP.GE.AND P4, PT, R28, R27, PT ;  /* 0x0000001b1c00720c */ /* 0x000fc40003f86270 */
[-C--:B------:R-:W-:Y:S01]  /*2170*/  ISETP.GE.AND P2, PT, R15, R27.reuse, PT ;  /* 0x0000001b0f00720c */ /* 0x080fe20003f46270 */
[----:B----4-:R1:W-:Y:S01]  /*2180*/  @!P5 STS [R20+0x100], R14 ;  /* 0x0001000e1400d388 */ /* 0x0103e20000000800 */
[----:B------:R-:W-:Y:S01]  /*2190*/  ISETP.GE.AND P5, PT, R12, R27, PT ;  /* 0x0000001b0c00720c */ /* 0x000fe20003fa6270 */
[----:B0-----:R-:W-:-:S04]  /*21a0*/  IMAD.IADD R7, R23, 0x1, R28 ;  /* 0x0000000117077824 */ /* 0x001fc800078e021c */
[----:B------:R-:W-:-:S05]  /*21b0*/  IMAD.WIDE R6, R7, 0x4, R4 ;  /* 0x0000000407067825 */ /* 0x000fca00078e0204 */
[----:B------:R-:W2:Y:S04]  /*21c0*/  @!P4 LDG.E R12, desc[UR36][R6.64+0x186a00] ;  /* 0x186a0024060cc981 */ /* 0x000ea8000c1e1900 */
[----:B------:R-:W3:Y:S04]  /*21d0*/  @!P3 LDG.E R15, desc[UR36][R6.64+0x186a80] ;  /* 0x186a8024060fb981 */ /* 0x000ee8000c1e1900 */
[----:B------:R-:W4:Y:S04]  /*21e0*/  @!P2 LDG.E R29, desc[UR36][R6.64+0x186b00] ;  /* 0x186b0024061da981 */ /* 0x000f28000c1e1900 */
[----:B-1----:R-:W4:Y:S01]  /*21f0*/  @!P5 LDG.E R14, desc[UR36][R6.64+0x186b80] ;  /* 0x186b8024060ed981 */ /* 0x002f22000c1e1900 */
[----:B------:R-:W-:-:S04]  /*2200*/  IMAD.IADD R28, R2, 0x1, R28 ;  /* 0x00000001021c7824 */ /* 0x000fc800078e021c */
[----:B------:R-:W-:Y:S01]  /*2210*/  IMAD R28, R28, 0x4, R13 ;  /* 0x000000041c1c7824 */ /* 0x000fe200078e020d */
[----:B-----5:R0:W-:Y:S01]  /*2220*/  @!P1 STS [R20+0x180], R21 ;  /* 0x0001801514009388 */ /* 0x0201e20000000800 */
[----:B------:R-:W-:-:S05]  /*2230*/  VIADD R11, R11, 0x10 ;  /* 0x000000100b0b7836 */ /* 0x000fca0000000000 */
[----:B------:R-:W-:Y:S01]  /*2240*/  ISETP.GE.AND P1, PT, R11, R10, PT ;  /* 0x0000000a0b00720c */ /* 0x000fe20003f26270 */
[----:B--2---:R0:W-:Y:S04]  /*2250*/  @!P4 STS [R28], R12 ;  /* 0x0000000c1c00c388 */ /* 0x0041e80000000800 */
[----:B---3--:R0:W-:Y:S04]  /*2260*/  @!P3 STS [R28+0x80], R15 ;  /* 0x0000800f1c00b388 */ /* 0x0081e80000000800 */
[----:B----4-:R0:W-:Y:S04]  /*2270*/  @!P2 STS [R28+0x100], R29 ;  /* 0x0001001d1c00a388 */ /* 0x0101e80000000800 */
[----:B------:R0:W-:Y:S01]  /*2280*/  @!P5 STS [R28+0x180], R14 ;  /* 0x0001800e1c00d388 */ /* 0x0001e20000000800 */
[----:B------:R-:W-:Y:S05]  /*2290*/  @!P1 BRA `(.L_x_77) ;  /* 0xfffffff800a09947 */ /* 0x000fea000383ffff */
.L_x_76:
[----:B------:R-:W-:Y:S05]  /*22a0*/  BSYNC.RECONVERGENT B3 ;  /* 0x0000000000037941 */ /* 0x000fea0003800200 */
.L_x_75:
[----:B------:R-:W-:Y:S01]  /*22b0*/  IADD3 R4, PT, PT, R8, -R11, RZ ;  /* 0x8000000b08047210 */ /* 0x000fe20007ffe0ff */
[----:B------:R-:W-:Y:S03]  /*22c0*/  BSSY.RECONVERGENT B3, `(.L_x_78) ;  /* 0x0000033000037945 */ /* 0x000fe60003800200 */
[----:B------:R-:W-:-:S13]  /*22d0*/  ISETP.GT.AND P1, PT, R4, 0x4, PT ;  /* 0x000000040400780c */ /* 0x000fda0003f24270 */
[----:B------:R-:W-:Y:S05]  /*22e0*/  @!P1 BRA `(.L_x_79) ;  /* 0x0000000000c09947 */ /* 0x000fea0003800000 */
[----:B------:R-:W2:Y:S01]  /*22f0*/  LDC.64 R4, c[0x0][0x388] ;  /* 0x0000e200ff047b82 */ /* 0x000ea20000000a00 */
[----:B------:R-:W-:-:S04]  /*2300*/  IMAD R13, R11, 0x20, R3 ;  /* 0x000000200b0d7824 */ /* 0x000fc800078e0203 */
[C---:B------:R-:W-:Y:S01]  /*2310*/  VIADD R6, R13.reuse, 0x20 ;  /* 0x000000200d067836 */ /* 0x040fe20000000000 */
[----:B------:R-:W-:Y:S01]  /*2320*/  ISETP.GE.AND P5, PT, R13, R27, PT ;  /* 0x0000001b0d00720c */ /* 0x000fe20003fa6270 */
[----:B------:R-:W-:-:S03]  /*2330*/  IMAD.IADD R7, R23, 0x1, R13 ;  /* 0x0000000117077824 */ /* 0x000fc600078e020d */
[----:B------:R-:W-:Y:S01]  /*2340*/  ISETP.GE.AND P0, PT, R6, R27, PT ;  /* 0x0000001b0600720c */ /* 0x000fe20003f06270 */
[----:B--2---:R-:W-:-:S08]  /*2350*/  IMAD.WIDE R6, R7, 0x4, R4 ;  /* 0x0000000407067825 */ /* 0x004fd000078e0204 */
[----:B0-----:R-:W2:Y:S04]  /*2360*/  @!P5 LDG.E R20, desc[UR36][R6.64+0x186a00] ;  /* 0x186a00240614d981 */ /* 0x001ea8000c1e1900 */
[----:B------:R-:W3:Y:S01]  /*2370*/  @!P0 LDG.E R14, desc[UR36][R6.64+0x186a80] ;  /* 0x186a8024060e8981 */ /* 0x000ee2000c1e1900 */
[----:B------:R-:W0:Y:S01]  /*2380*/  S2UR UR5, SR_CgaCtaId ;  /* 0x00000000000579c3 */ /* 0x000e220000008800 */
[----:B------:R-:W-:Y:S01]  /*2390*/  UMOV UR4, 0x400 ;  /* 0x0000040000047882 */ /* 0x000fe20000000000 */
[----:B------:R-:W-:Y:S01]  /*23a0*/  IADD3 R10, PT, PT, R11, 0x4, RZ ;  /* 0x000000040b0a7810 */ /* 0x000fe20007ffe0ff */
[----:B------:R-:W-:Y:S01]  /*23b0*/  UIADD3 UR4, UPT, UPT, UR4, 0x2038, URZ ;  /* 0x0000203804047890 */ /* 0x000fe2000fffe0ff */
[C---:B------:R-:W-:Y:S02]  /*23c0*/  VIADD R26, R13.reuse, 0x40 ;  /* 0x000000400d1a7836 */ /* 0x040fe40000000000 */
[----:B------:R-:W-:Y:S01]  /*23d0*/  VIADD R28, R13, 0x60 ;  /* 0x000000600d1c7836 */ /* 0x000fe20000000000 */
[----:B------:R-:W-:Y:S01]  /*23e0*/  IADD3 R13, PT, PT, R2, R13, RZ ;  /* 0x0000000d020d7210 */ /* 0x000fe20007ffe0ff */
[----:B------:R-:W-:Y:S01]  /*23f0*/  IMAD R12, R10, 0x20, R3 ;  /* 0x000000200a0c7824 */ /* 0x000fe200078e0203 */
[----:B------:R-:W-:-:S02]  /*2400*/  ISETP.GE.AND P1, PT, R26, R27, PT ;  /* 0x0000001b1a00720c */ /* 0x000fc40003f26270 */
[----:B------:R-:W-:Y:S01]  /*2410*/  ISETP.GE.AND P2, PT, R28, R27, PT ;  /* 0x0000001b1c00720c */ /* 0x000fe20003f46270 */
[C---:B------:R-:W-:Y:S01]  /*2420*/  VIADD R26, R12.reuse, 0x20 ;  /* 0x000000200c1a7836 */ /* 0x040fe20000000000 */
[----:B------:R-:W-:Y:S01]  /*2430*/  IADD3 R11, PT, PT, R23, R12, RZ ;  /* 0x0000000c170b7210 */ /* 0x000fe20007ffe0ff */
[----:B------:R-:W-:-:S03]  /*2440*/  VIADD R28, R12, 0x40 ;  /* 0x000000400c1c7836 */ /* 0x000fc60000000000 */
[-C--:B------:R-:W-:Y:S01]  /*2450*/  ISETP.GE.AND P3, PT, R26, R27.reuse, PT ;  /* 0x0000001b1a00720c */ /* 0x080fe20003f66270 */
[----:B------:R-:W-:Y:S01]  /*2460*/  VIADD R26, R12, 0x60 ;  /* 0x000000600c1a7836 */ /* 0x000fe20000000000 */
[----:B------:R-:W-:Y:S01]  /*2470*/  ISETP.GE.AND P4, PT, R28, R27, PT ;  /* 0x0000001b1c00720c */ /* 0x000fe20003f86270 */
[----:B------:R-:W-:Y:S01]  /*2480*/  IMAD.WIDE R4, R11, 0x4, R4 ;  /* 0x000000040b047825 */ /* 0x000fe200078e0204 */
[----:B0-----:R-:W-:-:S03]  /*2490*/  ULEA UR4, UR5, UR4, 0x18 ;  /* 0x0000000405047291 */ /* 0x001fc6000f8ec0ff */
[----:B------:R-:W4:Y:S03]  /*24a0*/  @!P2 LDG.E R28, desc[UR36][R6.64+0x186b80] ;  /* 0x186b8024061ca981 */ /* 0x000f26000c1e1900 */
[----:B------:R-:W-:-:S03]  /*24b0*/  LEA R13, R13, UR4, 0x2 ;  /* 0x000000040d0d7c11 */ /* 0x000fc6000f8e10ff */
[----:B------:R-:W5:Y:S04]  /*24c0*/  @!P3 LDG.E R21, desc[UR36][R4.64+0x186a80] ;  /* 0x186a80240415b981 */ /* 0x000f68000c1e1900 */
[----:B------:R-:W5:Y:S04]  /*24d0*/  @!P4 LDG.E R29, desc[UR36][R4.64+0x186b00] ;  /* 0x186b0024041dc981 */ /* 0x000f68000c1e1900 */
[----:B--2---:R0:W-:Y:S01]  /*24e0*/  @!P5 STS [R13], R20 ;  /* 0x000000140d00d388 */ /* 0x0041e20000000800 */
[----:B------:R-:W-:-:S03]  /*24f0*/  ISETP.GE.AND P5, PT, R12, R27, PT ;  /* 0x0000001b0c00720c */ /* 0x000fc60003fa6270 */
[----:B---3--:R2:W-:Y:S01]  /*2500*/  @!P0 STS [R13+0x80], R14 ;  /* 0x0000800e0d008388 */ /* 0x0085e20000000800 */
[----:B------:R-:W-:-:S03]  /*2510*/  ISETP.GE.AND P0, PT, R26, R27, PT ;  /* 0x0000001b1a00720c */ /* 0x000fc60003f06270 */
[----:B------:R-:W3:Y:S06]  /*2520*/  @!P1 LDG.E R26, desc[UR36][R6.64+0x186b00] ;  /* 0x186b0024061a9981 */ /* 0x000eec000c1e1900 */
[----:B------:R-:W2:Y:S04]  /*2530*/  @!P5 LDG.E R15, desc[UR36][R4.64+0x186a00] ;  /* 0x186a0024040fd981 */ /* 0x000ea8000c1e1900 */
[----:B0-----:R-:W2:Y:S01]  /*2540*/  @!P0 LDG.E R20, desc[UR36][R4.64+0x186b80] ;  /* 0x186b802404148981 */ /* 0x001ea2000c1e1900 */
[----:B------:R-:W-:-:S05]  /*2550*/  IMAD.IADD R12, R2, 0x1, R12 ;  /* 0x00000001020c7824 */ /* 0x000fca00078e020c */
[----:B------:R-:W-:Y:S01]  /*2560*/  LEA R12, R12, UR4, 0x2 ;  /* 0x000000040c0c7c11 */ /* 0x000fe2000f8e10ff */
[----:B----4-:R4:W-:Y:S01]  /*2570*/  @!P2 STS [R13+0x180], R28 ;  /* 0x0001801c0d00a388 */ /* 0x0109e20000000800 */
[----:B------:R-:W-:-:S03]  /*2580*/  VIADD R11, R10, 0x4 ;  /* 0x000000040a0b7836 */ /* 0x000fc60000000000 */
[----:B---3--:R4:W-:Y:S04]  /*2590*/  @!P1 STS [R13+0x100], R26 ;  /* 0x0001001a0d009388 */ /* 0x0089e80000000800 */
[----:B-----5:R4:W-:Y:S04]  /*25a0*/  @!P3 STS [R12+0x80], R21 ;  /* 0x000080150c00b388 */ /* 0x0209e80000000800 */
[----:B--2---:R4:W-:Y:S04]  /*25b0*/  @!P5 STS [R12], R15 ;  /* 0x0000000f0c00d388 */ /* 0x0049e80000000800 */
[----:B------:R4:W-:Y:S04]  /*25c0*/  @!P4 STS [R12+0x100], R29 ;  /* 0x0001001d0c00c388 */ /* 0x0009e80000000800 */
[----:B------:R4:W-:Y:S01]  /*25d0*/  @!P0 STS [R12+0x180], R20 ;  /* 0x000180140c008388 */ /* 0x0009e20000000800 */
[----:B------:R-:W-:-:S13]  /*25e0*/  PLOP3.LUT P0, PT, PT, PT, PT, 0x8, 0x80 ;  /* 0x000000000080781c */ /* 0x000fda0003f0e170 */
.L_x_79:
[----:B------:R-:W-:Y:S05]  /*25f0*/  BSYNC.RECONVERGENT B3 ;  /* 0x0000000000037941 */ /* 0x000fea0003800200 */
.L_x_78:
[----:B------:R-:W-:-:S13]  /*2600*/  ISETP.NE.OR P0, PT, R11, R8, P0 ;  /* 0x000000080b00720c */ /* 0x000fda0000705670 */
[----:B------:R-:W-:Y:S05]  /*2610*/  @!P0 BREAK.RELIABLE B0 ;  /* 0x0000000000008942 */ /* 0x000fea0003800100 */
[----:B------:R-:W-:Y:S05]  /*2620*/  @!P0 BRA `(.L_x_72) ;  /* 0x0000000000748947 */ /* 0x000fea0003800000 */
.L_x_74:
[----:B------:R-:W-:Y:S05]  /*2630*/  BSYNC.RELIABLE B0 ;  /* 0x0000000000007941 */ /* 0x000fea0003800100 */
.L_x_73:
[----:B------:R-:W2:Y:S01]  /*2640*/  S2R R7, SR_CgaCtaId ;  /* 0x0000000000077919 */ /* 0x000ea20000008800 */
[----:B------:R-:W3:Y:S01]  /*2650*/  LDC.64 R4, c[0x0][0x388] ;  /* 0x0000e200ff047b82 */ /* 0x000ee20000000a00 */
[----:B------:R-:W-:-:S05]  /*2660*/  MOV R6, 0x400 ;  /* 0x0000040000067802 */ /* 0x000fca0000000f00 */
[----:B------:R-:W-:-:S05]  /*2670*/  VIADD R6, R6, 0x2038 ;  /* 0x0000203806067836 */ /* 0x000fca0000000000 */
[----:B--2---:R-:W-:-:S07]  /*2680*/  LEA R10, R7, R6, 0x18 ;  /* 0x00000006070a7211 */ /* 0x004fce00078ec0ff */
.L_x_80:
[----:B----4-:R-:W-:-:S04]  /*2690*/  LEA R26, R11, R3, 0x5 ;  /* 0x000000030b1a7211 */ /* 0x010fc800078e28ff */
[----:B------:R-:W-:Y:S01]  /*26a0*/  IADD3 R7, PT, PT, R23, R26, RZ ;  /* 0x0000001a17077210 */ /* 0x000fe20007ffe0ff */
[C---:B------:R-:W-:Y:S01]  /*26b0*/  VIADD R6, R26.reuse, 0x20 ;  /* 0x000000201a067836 */ /* 0x040fe20000000000 */
[CC--:B------:R-:W-:Y:S01]  /*26c0*/  ISETP.GE.AND P0, PT, R26.reuse, R27.reuse, PT ;  /* 0x0000001b1a00720c */ /* 0x0c0fe20003f06270 */
[C---:B0-2---:R-:W-:Y:S02]  /*26d0*/  VIADD R12, R26.reuse, 0x40 ;  /* 0x000000401a0c7836 */ /* 0x045fe40000000000 */
[----:B------:R-:W-:Y:S01]  /*26e0*/  VIADD R14, R26, 0x60 ;  /* 0x000000601a0e7836 */ /* 0x000fe20000000000 */
[-C--:B------:R-:W-:Y:S01]  /*26f0*/  ISETP.GE.AND P1, PT, R6, R27.reuse, PT ;  /* 0x0000001b0600720c */ /* 0x080fe20003f26270 */
[----:B---3--:R-:W-:Y:S01]  /*2700*/  IMAD.WIDE R6, R7, 0x4, R4 ;  /* 0x0000000407067825 */ /* 0x008fe200078e0204 */
[-C--:B------:R-:W-:Y:S02]  /*2710*/  ISETP.GE.AND P2, PT, R12, R27.reuse, PT ;  /* 0x0000001b0c00720c */ /* 0x080fe40003f46270 */
[----:B------:R-:W-:-:S05]  /*2720*/  ISETP.GE.AND P3, PT, R14, R27, PT ;  /* 0x0000001b0e00720c */ /* 0x000fca0003f66270 */
[----:B------:R-:W2:Y:S04]  /*2730*/  @!P0 LDG.E R12, desc[UR36][R6.64+0x186a00] ;  /* 0x186a0024060c8981 */ /* 0x000ea8000c1e1900 */
[----:B------:R-:W3:Y:S04]  /*2740*/  @!P1 LDG.E R14, desc[UR36][R6.64+0x186a80] ;  /* 0x186a8024060e9981 */ /* 0x000ee8000c1e1900 */
[----:B------:R-:W4:Y:S04]  /*2750*/  @!P2 LDG.E R15, desc[UR36][R6.64+0x186b00] ;  /* 0x186b0024060fa981 */ /* 0x000f28000c1e1900 */
[----:B------:R-:W5:Y:S01]  /*2760*/  @!P3 LDG.E R20, desc[UR36][R6.64+0x186b80] ;  /* 0x186b80240614b981 */ /* 0x000f62000c1e1900 */
[----:B------:R-:W-:-:S02]  /*2770*/  IMAD.IADD R13, R2, 0x1, R26 ;  /* 0x00000001020d7824 */ /* 0x000fc400078e021a */
[----:B------:R-:W-:Y:S02]  /*2780*/  VIADD R11, R11, 0x4 ;  /* 0x000000040b0b7836 */ /* 0x000fe40000000000 */
[----:B------:R-:W-:-:S05]  /*2790*/  IMAD R13, R13, 0x4, R10 ;  /* 0x000000040d0d7824 */ /* 0x000fca00078e020a */
[----:B--2---:R2:W-:Y:S01]  /*27a0*/  @!P0 STS [R13], R12 ;  /* 0x0000000c0d008388 */ /* 0x0045e20000000800 */
[----:B------:R-:W-:-:S03]  /*27b0*/  ISETP.NE.AND P0, PT, R11, R8, PT ;  /* 0x000000080b00720c */ /* 0x000fc60003f05270 */
[----:B---3--:R2:W-:Y:S04]  /*27c0*/  @!P1 STS [R13+0x80], R14 ;  /* 0x0000800e0d009388 */ /* 0x0085e80000000800 */
[----:B----4-:R2:W-:Y:S04]  /*27d0*/  @!P2 STS [R13+0x100], R15 ;  /* 0x0001000f0d00a388 */ /* 0x0105e80000000800 */
[----:B-----5:R2:W-:Y:S02]  /*27e0*/  @!P3 STS [R13+0x180], R20 ;  /* 0x000180140d00b388 */ /* 0x0205e40000000800 */
[----:B------:R-:W-:Y:S05]  /*27f0*/  @P0 BRA `(.L_x_80) ;  /* 0xfffffffc00a40947 */ /* 0x000fea000383ffff */
.L_x_72:
[----:B------:R-:W-:Y:S05]  /*2800*/  BSYNC.RECONVERGENT B1 ;  /* 0x0000000000017941 */ /* 0x000fea0003800200 */
.L_x_71:
[----:B------:R-:W-:-:S13]  /*2810*/  ISETP.NE.AND P0, PT, R9, RZ, PT ;  /* 0x000000ff0900720c */ /* 0x000fda0003f05270 */
[----:B------:R-:W-:Y:S05]  /*2820*/  @!P0 BRA `(.L_x_70) ;  /* 0x0000000000608947 */ /* 0x000fea0003800000 */
[----:B------:R-:W3:Y:S01]  /*2830*/  LDC.64 R4, c[0x0][0x388] ;  /* 0x0000e200ff047b82 */ /* 0x000ee20000000a00 */
[----:B------:R-:W-:-:S04]  /*2840*/  LEA R8, R8, R3, 0x5 ;  /* 0x0000000308087211 */ /* 0x000fc800078e28ff */
[----:B------:R-:W-:Y:S01]  /*2850*/  ISETP.GE.AND P0, PT, R8, R27, PT ;  /* 0x0000001b0800720c */ /* 0x000fe20003f06270 */
[----:B------:R-:W-:-:S04]  /*2860*/  IMAD.IADD R23, R23, 0x1, R8 ;  /* 0x0000000117177824 */ /* 0x000fc800078e0208 */
[----:B---3--:R-:W-:-:S08]  /*2870*/  IMAD.WIDE R4, R23, 0x4, R4 ;  /* 0x0000000417047825 */ /* 0x008fd000078e0204 */
[----:B------:R-:W3:Y:S01]  /*2880*/  @!P0 LDG.E R3, desc[UR36][R4.64+0x186a00] ;  /* 0x186a002404038981 */ /* 0x000ee2000c1e1900 */
[----:B------:R-:W5:Y:S01]  /*2890*/  S2UR UR5, SR_CgaCtaId ;  /* 0x00000000000579c3 */ /* 0x000f620000008800 */
[----:B------:R-:W-:Y:S01]  /*28a0*/  UMOV UR4, 0x400 ;  /* 0x0000040000047882 */ /* 0x000fe20000000000 */
[----:B------:R-:W-:Y:S01]  /*28b0*/  IMAD.IADD R2, R2, 0x1, R8 ;  /* 0x0000000102027824 */ /* 0x000fe200078e0208 */
[----:B------:R-:W-:-:S04]  /*28c0*/  UIADD3 UR4, UPT, UPT, UR4, 0x2038, URZ ;  /* 0x0000203804047890 */ /* 0x000fc8000fffe0ff */
[----:B-----5:R-:W-:-:S06]  /*28d0*/  ULEA UR4, UR5, UR4, 0x18 ;  /* 0x0000000405047291 */ /* 0x020fcc000f8ec0ff */
[----:B------:R-:W-:-:S05]  /*28e0*/  LEA R10, R2, UR4, 0x2 ;  /* 0x00000004020a7c11 */ /* 0x000fca000f8e10ff */
[----:B---3--:R3:W-:Y:S01]  /*28f0*/  @!P0 STS [R10], R3 ;  /* 0x000000030a008388 */ /* 0x0087e20000000800 */
[----:B------:R-:W-:-:S13]  /*2900*/  ISETP.NE.AND P0, PT, R9, 0x1, PT ;  /* 0x000000010900780c */ /* 0x000fda0003f05270 */
[----:B---3--:R-:W-:Y:S05]  /*2910*/  @!P0 BRA `(.L_x_70) ;  /* 0x0000000000248947 */ /* 0x008fea0003800000 */
[C---:B------:R-:W-:Y:S01]  /*2920*/  VIADD R6, R8.reuse, 0x40 ;  /* 0x0000004008067836 */ /* 0x040fe20000000000 */
[----:B------:R-:W-:-:S04]  /*2930*/  IADD3 R2, PT, PT, R8, 0x20, RZ ;  /* 0x0000002008027810 */ /* 0x000fc80007ffe0ff */
[-C--:B------:R-:W-:Y:S02]  /*2940*/  ISETP.GE.AND P0, PT, R6, R27.reuse, PT ;  /* 0x0000001b0600720c */ /* 0x080fe40003f06270 */
[----:B------:R-:W-:Y:S02]  /*2950*/  ISETP.GE.AND P1, PT, R2, R27, PT ;  /* 0x0000001b0200720c */ /* 0x000fe40003f26270 */
[----:B------:R-:W-:-:S11]  /*2960*/  ISETP.EQ.OR P0, PT, R9, 0x2, P0 ;  /* 0x000000020900780c */ /* 0x000fd60000702670 */
[----:B------:R-:W3:Y:S04]  /*2970*/  @!P1 LDG.E R2, desc[UR36][R4.64+0x186a80] ;  /* 0x186a802404029981 */ /* 0x000ee8000c1e1900 */
[----:B------:R-:W5:Y:S04]  /*2980*/  @!P0 LDG.E R3, desc[UR36][R4.64+0x186b00] ;  /* 0x186b002404038981 */ /* 0x000f68000c1e1900 */
[----:B---3--:R3:W-:Y:S04]  /*2990*/  @!P1 STS [R10+0x80], R2 ;  /* 0x000080020a009388 */ /* 0x0087e80000000800 */
[----:B-----5:R3:W-:Y:S02]  /*29a0*/  @!P0 STS [R10+0x100], R3 ;  /* 0x000100030a008388 */ /* 0x0207e40000000800 */
.L_x_70:
[----:B------:R-:W-:Y:S05]  /*29b0*/  BSYNC.RECONVERGENT B2 ;  /* 0x0000000000027941 */ /* 0x000fea0003800200 */
.L_x_69:
[----:B------:R-:W-:-:S03]  /*29c0*/  UMOV UR4, 0xffffffff ;  /* 0xffffffff00047882 */ /* 0x000fc60000000000 */
[----:B------:R-:W-:Y:S05]  /*29d0*/  BRA.DIV UR4, `(.L_x_81) ;  /* 0x0000003a04b47947 */ /* 0x000fea000b800000 */
[----:B------:R-:W-:Y:S01]  /*29e0*/  NOP ;  /* 0x0000000000007918 */ /* 0x000fe20000000000 */
.L_x_161:
[----:B------:R-:W-:Y:S01]  /*29f0*/  ISETP.NE.AND P0, PT, R24, RZ, PT ;  /* 0x000000ff1800720c */ /* 0x000fe20003f05270 */
[----:B------:R-:W-:-:S12]  /*2a00*/  BSSY.RECONVERGENT B0, `(.L_x_82) ;  /* 0x0000010000007945 */ /* 0x000fd80003800200 */
[----:B------:R-:W-:Y:S05]  /*2a10*/  @P0 BRA `(.L_x_83) ;  /* 0x0000000000380947 */ /* 0x000fea0003800000 */
[----:B------:R-:W5:Y:S01]  /*2a20*/  S2UR UR6, SR_CgaCtaId ;  /* 0x00000000000679c3 */ /* 0x000f620000008800 */
[----:B------:R-:W-:Y:S01]  /*2a30*/  UMOV UR5, 0x400 ;  /* 0x0000040000057882 */ /* 0x000fe20000000000 */
[----:B---3--:R-:W-:Y:S01]  /*2a40*/  IMAD.SHL.U32 R3, R19, 0x20, RZ ;  /* 0x0000002013037824 */ /* 0x008fe200078e00ff */
[----:B------:R-:W-:Y:S01]  /*2a50*/  UIADD3 UR4, UPT, UPT, UR5, 0x4060, URZ ;  /* 0x0000406005047890 */ /* 0x000fe2000fffe0ff */
[----:B--2---:R-:W-:Y:S01]  /*2a60*/  SHF.R.U32.HI R0, RZ, 0x5, R0 ;  /* 0x00000005ff007819 */ /* 0x004fe20000011600 */
[----:B------:R-:W-:Y:S01]  /*2a70*/  UIADD3 UR5, UPT, UPT, UR5, 0x4088, URZ ;  /* 0x0000408805057890 */ /* 0x000fe2000fffe0ff */
[----:B0-----:R-:W-:Y:S02]  /*2a80*/  IADD3 R27, PT, PT, R27, -0x1, R18 ;  /* 0xffffffff1b1b7810 */ /* 0x001fe40007ffe012 */
[----:B------:R-:W-:Y:S01]  /*2a90*/  LOP3.LUT R0, R3, R0, RZ, 0xfc, !PT ;  /* 0x0000000003007212 */ /* 0x000fe200078efcff */
[----:B-----5:R-:W-:Y:S02]  /*2aa0*/  ULEA UR4, UR6, UR4, 0x18 ;  /* 0x0000000406047291 */ /* 0x020fe4000f8ec0ff */
[----:B------:R-:W-:-:S04]  /*2ab0*/  ULEA UR5, UR6, UR5, 0x18 ;  /* 0x0000000506057291 */ /* 0x000fc8000f8ec0ff */
[C---:B------:R-:W-:Y:S02]  /*2ac0*/  LEA R3, R0.reuse, UR4, 0x2 ;  /* 0x0000000400037c11 */ /* 0x040fe4000f8e10ff */
[----:B------:R-:W-:-:S03]  /*2ad0*/  LEA R0, R0, UR5, 0x2 ;  /* 0x0000000500007c11 */ /* 0x000fc6000f8e10ff */
[----:B------:R0:W-:Y:S04]  /*2ae0*/  STS [R3], R18 ;  /* 0x0000001203007388 */ /* 0x0001e80000000800 */
[----:B------:R0:W-:Y:S02]  /*2af0*/  STS [R0], R27 ;  /* 0x0000001b00007388 */ /* 0x0001e40000000800 */
.L_x_83:
[----:B------:R-:W-:Y:S05]  /*2b00*/  BSYNC.RECONVERGENT B0 ;  /* 0x0000000000007941 */ /* 0x000fea0003800200 */
.L_x_82:
[----:B------:R-:W-:-:S03]  /*2b10*/  UMOV UR4, 0xffffffff ;  /* 0xffffffff00047882 */ /* 0x000fc60000000000 */
[----:B------:R-:W-:Y:S05]  /*2b20*/  BRA.DIV UR4, `(.L_x_84) ;  /* 0x0000003a047c7947 */ /* 0x000fea000b800000 */
[----:B------:R-:W-:Y:S01]  /*2b30*/  NOP ;  /* 0x0000000000007918 */ /* 0x000fe20000000000 */
.L_x_164:
[----:B------:R-:W5:Y:S01]  /*2b40*/  S2UR UR5, SR_CgaCtaId ;  /* 0x00000000000579c3 */ /* 0x000f620000008800 */
[----:B------:R-:W-:Y:S02]  /*2b50*/  UMOV UR4, 0x400 ;  /* 0x0000040000047882 */ /* 0x000fe40000000000 */
[----:B-----5:R-:W-:-:S09]  /*2b60*/  ULEA UR4, UR5, UR4, 0x18 ;  /* 0x0000000405047291 */ /* 0x020fd2000f8ec0ff */
[----:B0-2---:R-:W0:Y:S03]  /*2b70*/  LDS R0, [UR4+0x40b0] ;  /* 0x0040b004ff007984 */ /* 0x005e260008000800 */
.L_x_58:
[----:B------:R-:W-:Y:S05]  /*2b80*/  BSYNC B7 ;  /* 0x0000000000077941 */ /* 0x000fea0003800000 */
.L_x_57:
[----:B------:R-:W-:Y:S01]  /*2b90*/  SHF.R.U32.HI R6, RZ, 0x5, R25 ;  /* 0x00000005ff067819 */ /* 0x000fe20000011619 */
[----:B------:R-:W-:-:S03]  /*2ba0*/  VIADD R19, R19, 0x1 ;  /* 0x0000000113137836 */ /* 0x000fc60000000000 */
[----:B------:R-:W2:Y:S01]  /*2bb0*/  I2F.U32.RP R4, R6 ;  /* 0x0000000600047306 */ /* 0x000ea20000209000 */
[----:B------:R-:W-:Y:S01]  /*2bc0*/  IMAD.MOV R5, RZ, RZ, -R6 ;  /* 0x000000ffff057224 */ /* 0x000fe200078e0a06 */
[----:B------:R-:W-:-:S06]  /*2bd0*/  ISETP.NE.U32.AND P2, PT, R6, RZ, PT ;  /* 0x000000ff0600720c */ /* 0x000fcc0003f45070 */
[----:B--2---:R-:W3:Y:S02]  /*2be0*/  MUFU.RCP R4, R4 ;  /* 0x0000000400047308 */ /* 0x004ee40000001000 */
[----:B---3--:R-:W-:-:S06]  /*2bf0*/  VIADD R2, R4, 0xffffffe ;  /* 0x0ffffffe04027836 */ /* 0x008fcc0000000000 */
[----:B------:R2:W3:Y:S02]  /*2c00*/  F2I.FTZ.U32.TRUNC.NTZ R3, R2 ;  /* 0x0000000200037305 */ /* 0x0004e4000021f000 */
[----:B--2---:R-:W-:Y:S02]  /*2c10*/  HFMA2 R2, -RZ, RZ, 0, 0 ;  /* 0x00000000ff027431 */ /* 0x004fe400000001ff */
[----:B---3--:R-:W-:-:S04]  /*2c20*/  IMAD R5, R5, R3, RZ ;  /* 0x0000000305057224 */ /* 0x008fc800078e02ff */
[----:B------:R-:W-:-:S06]  /*2c30*/  IMAD.HI.U32 R3, R3, R5, R2 ;  /* 0x0000000503037227 */ /* 0x000fcc00078e0002 */
[----:B0-----:R-:W-:-:S04]  /*2c40*/  IMAD.HI.U32 R3, R3, R0, RZ ;  /* 0x0000000003037227 */ /* 0x001fc800078e00ff */
[----:B------:R-:W-:-:S04]  /*2c50*/  IMAD.MOV R5, RZ, RZ, -R3 ;  /* 0x000000ffff057224 */ /* 0x000fc800078e0a03 */
[----:B------:R-:W-:-:S05]  /*2c60*/  IMAD R5, R6, R5, R0 ;  /* 0x0000000506057224 */ /* 0x000fca00078e0200 */
[----:B------:R-:W-:-:S13]  /*2c70*/  ISETP.GE.U32.AND P0, PT, R5, R6, PT ;  /* 0x000000060500720c */ /* 0x000fda0003f06070 */
[----:B------:R-:W-:Y:S02]  /*2c80*/  @P0 IMAD.IADD R5, R5, 0x1, -R6 ;  /* 0x0000000105050824 */ /* 0x000fe400078e0a06 */
[----:B------:R-:W-:-:S03]  /*2c90*/  @P0 VIADD R3, R3, 0x1 ;  /* 0x0000000103030836 */ /* 0x000fc60000000000 */
[----:B------:R-:W-:-:S13]  /*2ca0*/  ISETP.GE.U32.AND P1, PT, R5, R6, PT ;  /* 0x000000060500720c */ /* 0x000fda0003f26070 */
[----:B------:R-:W-:Y:S02]  /*2cb0*/  @P1 IADD3 R3, PT, PT, R3, 0x1, RZ ;  /* 0x0000000103031810 */ /* 0x000fe40007ffe0ff */
[----:B------:R-:W-:-:S05]  /*2cc0*/  @!P2 LOP3.LUT R3, RZ, R6, RZ, 0x33, !PT ;  /* 0x00000006ff03a212 */ /* 0x000fca00078e33ff */
[----:B------:R-:W-:-:S05]  /*2cd0*/  VIADD R2, R3, 0x1 ;  /* 0x0000000103027836 */ /* 0x000fca0000000000 */
[----:B------:R-:W-:-:S13]  /*2ce0*/  ISETP.GE.U32.AND P0, PT, R19, R2, PT ;  /* 0x000000021300720c */ /* 0x000fda0003f06070 */
[----:B------:R-:W-:Y:S05]  /*2cf0*/  @!P0 BRA `(.L_x_85) ;  /* 0xffffffe4004c8947 */ /* 0x000fea000383ffff */
.L_x_56:
[----:B------:R-:W-:Y:S05]  /*2d00*/  WARPSYNC.ALL ;  /* 0x0000000000007948 */ /* 0x000fea0003800000 */
[----:B------:R-:W0:Y:S08]  /*2d10*/  S2UR UR5, SR_CgaCtaId ;  /* 0x00000000000579c3 */ /* 0x000e300000008800 */
[----:B------:R-:W-:Y:S06]  /*2d20*/  BAR.SYNC.DEFER_BLOCKING 0x0 ;  /* 0x0000000000007b1d */ /* 0x000fec0000010000 */
[----:B------:R-:W-:-:S02]  /*2d30*/  UMOV UR4, 0x400 ;  /* 0x0000040000047882 */ /* 0x000fc40000000000 */
[----:B0-----:R-:W-:-:S09]  /*2d40*/  ULEA UR4, UR5, UR4, 0x18 ;  /* 0x0000000405047291 */ /* 0x001fd2000f8ec0ff */
[----:B------:R-:W0:Y:S02]  /*2d50*/  LDS R0, [UR4+0x28] ;  /* 0x00002804ff007984 */ /* 0x000e240008000800 */
[----:B0-----:R-:W-:-:S13]  /*2d60*/  ISETP.GE.AND P0, PT, R0, 0xb, PT ;  /* 0x0000000b0000780c */ /* 0x001fda0003f06270 */
[----:B------:R-:W-:Y:S05]  /*2d70*/  @!P0 BRA `(.L_x_86) ;  /* 0x0000000000408947 */ /* 0x000fea0003800000 */
[----:B------:R-:W-:Y:S01]  /*2d80*/  MOV R2, 0x8 ;  /* 0x0000000800027802 */ /* 0x000fe20000000f00 */
[----:B------:R-:W0:Y:S01]  /*2d90*/  LDCU.64 UR4, c[0x4][0x80] ;  /* 0x01001000ff0477ac */ /* 0x000e220008000a00 */
[----:B------:R-:W-:Y:S02]  /*2da0*/  IMAD.MOV.U32 R8, RZ, RZ, 0x54b ;  /* 0x0000054bff087424 */ /* 0x000fe400078e00ff */
[----:B----4-:R-:W-:Y:S01]  /*2db0*/  IMAD.MOV.U32 R12, RZ, RZ, 0x1 ;  /* 0x00000001ff0c7424 */ /* 0x010fe200078e00ff */
[----:B------:R-:W2:Y:S01]  /*2dc0*/  LDCU.64 UR6, c[0x4][0x60] ;  /* 0x01000c00ff0677ac */ /* 0x000ea20008000a00 */
[----:B------:R-:W3:Y:S01]  /*2dd0*/  LDC.64 R2, c[0x4][R2] ;  /* 0x0100000002027b82 */ /* 0x000ee20000000a00 */
[----:B------:R-:W-:Y:S01]  /*2de0*/  IMAD.MOV.U32 R13, RZ, RZ, RZ ;  /* 0x000000ffff0d7224 */ /* 0x000fe200078e00ff */
[----:B------:R-:W4:Y:S01]  /*2df0*/  LDCU.64 UR8, c[0x4][0x50] ;  /* 0x01000a00ff0877ac */ /* 0x000f220008000a00 */
[----:B0-----:R-:W-:Y:S01]  /*2e00*/  IMAD.U32 R4, RZ, RZ, UR4 ;  /* 0x00000004ff047e24 */ /* 0x001fe2000f8e00ff */
[----:B------:R-:W-:Y:S01]  /*2e10*/  MOV R5, UR5 ;  /* 0x0000000500057c02 */ /* 0x000fe20008000f00 */
[----:B--2---:R-:W-:-:S02]  /*2e20*/  IMAD.U32 R6, RZ, RZ, UR6 ;  /* 0x00000006ff067e24 */ /* 0x004fc4000f8e00ff */
[----:B------:R-:W-:Y:S02]  /*2e30*/  IMAD.U32 R7, RZ, RZ, UR7 ;  /* 0x00000007ff077e24 */ /* 0x000fe4000f8e00ff */
[----:B----4-:R-:W-:Y:S01]  /*2e40*/  IMAD.U32 R10, RZ, RZ, UR8 ;  /* 0x00000008ff0a7e24 */ /* 0x010fe2000f8e00ff */
[----:B------:R-:W-:-:S07]  /*2e50*/  MOV R11, UR9 ;  /* 0x00000009000b7c02 */ /* 0x000fce0008000f00 */
[----:B------:R-:W-:-:S07]  /*2e60*/  LEPC R20, `(.L_x_86) ;  /* 0x000000001014794e */ /* 0x000fce0000000000 */
[----:B-1-3--:R-:W-:Y:S05]  /*2e70*/  CALL.ABS.NOINC R2 ;  /* 0x0000000002007343 */ /* 0x00afea0003c00000 */
.L_x_86:
[----:B------:R-:W0:Y:S01]  /*2e80*/  S2R R0, SR_TID.X ;  /* 0x0000000000007919 */ /* 0x000e220000002100 */
[----:B------:R-:W2:Y:S01]  /*2e90*/  S2UR UR5, SR_CgaCtaId ;  /* 0x00000000000579c3 */ /* 0x000ea20000008800 */
[----:B------:R-:W-:Y:S01]  /*2ea0*/  UMOV UR4, 0x400 ;  /* 0x0000040000047882 */ /* 0x000fe20000000000 */
[----:B------:R-:W-:Y:S01]  /*2eb0*/  MOV R19, 0xffffffff ;  /* 0xffffffff00137802 */ /* 0x000fe20000000f00 */
[----:B------:R-:W-:Y:S01]  /*2ec0*/  UIADD3 UR4, UPT, UPT, UR4, 0x2c, URZ ;  /* 0x0000002c04047890 */ /* 0x000fe2000fffe0ff */
[----:B------:R-:W-:Y:S02]  /*2ed0*/  IMAD.MOV.U32 R2, RZ, RZ, -0x1 ;  /* 0xffffffffff027424 */ /* 0x000fe400078e00ff */
[----:B------:R-:W-:Y:S01]  /*2ee0*/  IMAD.MOV.U32 R3, RZ, RZ, -0x1 ;  /* 0xffffffffff037424 */ /* 0x000fe200078e00ff */
[----:B--2---:R-:W-:-:S06]  /*2ef0*/  ULEA UR4, UR5, UR4, 0x18 ;  /* 0x0000000405047291 */ /* 0x004fcc000f8ec0ff */
[----:B0-----:R-:W-:Y:S01]  /*2f00*/  LEA R4, R0, UR4, 0x3 ;  /* 0x0000000400047c11 */ /* 0x001fe2000f8e18ff */
[----:B------:R-:W-:Y:S02]  /*2f10*/  UMOV UR4, 0x400 ;  /* 0x0000040000047882 */ /* 0x000fe40000000000 */
[----:B------:R-:W-:Y:S02]  /*2f20*/  ULEA UR4, UR5, UR4, 0x18 ;  /* 0x0000000405047291 */ /* 0x000fe4000f8ec0ff */
[----:B------:R-:W0:Y:S04]  /*2f30*/  LDS R0, [R4+0x4] ;  /* 0x0000040004007984 */ /* 0x000e280000000800 */
[----:B------:R-:W2:Y:S01]  /*2f40*/  LDS R22, [R4] ;  /* 0x0000000004167984 */ /* 0x000ea20000000800 */
[----:B0-----:R-:W-:-:S04]  /*2f50*/  ISETP.NE.AND P1, PT, R0, -0x1, PT ;  /* 0xffffffff0000780c */ /* 0x001fc80003f25270 */
[C---:B--2---:R-:W-:Y:S02]  /*2f60*/  ISETP.NE.AND P2, PT, R22.reuse, -0x1, P1 ;  /* 0xffffffff1600780c */ /* 0x044fe40000f45270 */
[----:B------:R-:W-:-:S11]  /*2f70*/  LEA R8, R22, UR4, 0x2 ;  /* 0x0000000416087c11 */ /* 0x000fd6000f8e10ff */
[----:B------:R-:W-:Y:S05]  /*2f80*/  @!P2 BRA `(.L_x_87) ;  /* 0x000000000038a947 */ /* 0x000fea0003800000 */
[----:B------:R-:W0:Y:S01]  /*2f90*/  LDS R6, [R8] ;  /* 0x0000000008067984 */ /* 0x000e220000000800 */
[----:B------:R-:W0:Y:S02]  /*2fa0*/  LDCU UR4, c[0x0][0x370] ;  /* 0x00006e00ff0477ac */ /* 0x000e240008000800 */
[----:B0-----:R-:W-:-:S13]  /*2fb0*/  ISETP.GE.U32.AND P0, PT, R6, UR4, PT ;  /* 0x0000000406007c0c */ /* 0x001fda000bf06070 */
[----:B------:R-:W-:Y:S05]  /*2fc0*/  @P0 BRA `(.L_x_87) ;  /* 0x0000000000280947 */ /* 0x000fea0003800000 */
[----:B------:R-:W0:Y:S01]  /*2fd0*/  LDC.64 R4, c[0x0][0x3b8] ;  /* 0x0000ee00ff047b82 */ /* 0x000e220000000a00 */
[----:B------:R-:W-:-:S07]  /*2fe0*/  IMAD.SHL.U32 R3, R6, 0x2, RZ ;  /* 0x0000000206037824 */ /* 0x000fce00078e00ff */
[----:B------:R-:W2:Y:S01]  /*2ff0*/  LDC.64 R6, c[0x0][0x3b0] ;  /* 0x0000ec00ff067b82 */ /* 0x000ea20000000a00 */
[----:B0-----:R-:W-:-:S06]  /*3000*/  IMAD.WIDE.U32 R4, R3, 0x4, R4 ;  /* 0x0000000403047825 */ /* 0x001fcc00078e0004 */
[----:B------:R-:W3:Y:S02]  /*3010*/  LDG.E R5, desc[UR36][R4.64] ;  /* 0x0000002404057981 */ /* 0x000ee4000c1e1900 */
[----:B---3--:R-:W-:-:S05]  /*3020*/  LEA R3, R0, R5, 0x1 ;  /* 0x0000000500037211 */ /* 0x008fca00078e08ff */
[----:B--2---:R-:W-:-:S05]  /*3030*/  IMAD.WIDE R6, R3, 0x4, R6 ;  /* 0x0000000403067825 */ /* 0x004fca00078e0206 */
[----:B------:R-:W2:Y:S04]  /*3040*/  LDG.E R2, desc[UR36][R6.64+0x4] ;  /* 0x0000042406027981 */ /* 0x000ea8000c1e1900 */
[----:B------:R0:W5:Y:S02]  /*3050*/  LDG.E R19, desc[UR36][R6.64] ;  /* 0x0000002406137981 */ /* 0x000164000c1e1900 */
[----:B0-2---:R-:W-:-:S07]  /*3060*/  SHF.R.S32.HI R3, RZ, 0x1f, R2 ;  /* 0x0000001fff037819 */ /* 0x005fce0000011402 */
.L_x_87:
[----:B------:R-:W-:Y:S05]  /*3070*/  WARPSYNC.ALL ;  /* 0x0000000000007948 */ /* 0x000fea0003800000 */
[----:B------:R-:W-:Y:S01]  /*3080*/  BAR.SYNC.DEFER_BLOCKING 0x0 ;  /* 0x0000000000007b1d */ /* 0x000fe20000010000 */
[----:B------:R-:W-:Y:S02]  /*3090*/  ISETP.NE.AND P3, PT, R22, -0x1, PT ;  /* 0xffffffff1600780c */ /* 0x000fe40003f65270 */
[----:B------:R-:W-:-:S03]  /*30a0*/  PLOP3.LUT P0, PT, PT, PT, PT, 0x8, 0x80 ;  /* 0x000000000080781c */ /* 0x000fc60003f0e170 */
[----:B------:R-:W-:Y:S08]  /*30b0*/  BSSY B8, `(.L_x_88) ;  /* 0x000016e000087945 */ /* 0x000ff00003800000 */
[----:B------:R-:W0:Y:S01]  /*30c0*/  @P3 LDC R5, c[0x0][0x370] ;  /* 0x0000dc00ff053b82 */ /* 0x000e220000000800 */
[----:B------:R-:W0:Y:S02]  /*30d0*/  @P3 LDS R0, [R8] ;  /* 0x0000000008003984 */ /* 0x000e240000000800 */
[----:B0-----:R-:W-:-:S04]  /*30e0*/  @P3 ISETP.LT.U32.AND P0, PT, R0, R5, P1 ;  /* 0x000000050000320c */ /* 0x001fc80000f01070 */
[----:B-----5:R-:W-:-:S13]  /*30f0*/  ISETP.EQ.OR P0, PT, R19, -0x1, !P0 ;  /* 0xffffffff1300780c */ /* 0x020fda0004702670 */
[----:B------:R-:W0:Y:S02]  /*3100*/  @!P0 LDC R0, c[0x0][0x370] ;  /* 0x0000dc00ff008b82 */ /* 0x000e240000000800 */
[----:B0-----:R-:W-:-:S13]  /*3110*/  ISETP.LT.U32.AND P0, PT, R19, R0, !P0 ;  /* 0x000000001300720c */ /* 0x001fda0004701070 */
[----:B------:R-:W-:Y:S01]  /*3120*/  VOTEU.ANY UR38, UPT, P0 ;  /* 0x0000000000267886 */ /* 0x000fe200000e0100 */
[----:B------:R-:W-:Y:S05]  /*3130*/  @!P2 BRA `(.L_x_89) ;  /* 0x000000140094a947 */ /* 0x000fea0003800000 */
[----:B------:R-:W0:Y:S01]  /*3140*/  LDS R0, [R8] ;  /* 0x0000000008007984 */ /* 0x000e220000000800 */
[----:B------:R-:W2:Y:S01]  /*3150*/  LDCU UR4, c[0x0][0x370] ;  /* 0x00006e00ff0477ac */ /* 0x000ea20008000800 */
[----:B0-----:R-:W-:-:S04]  /*3160*/  VIMNMX.U32 R0, PT, PT, R0, R19, !PT ;  /* 0x0000001300007248 */ /* 0x001fc80007fe0000 */
[----:B--2---:R-:W-:-:S13]  /*3170*/  ISETP.GE.U32.AND P0, PT, R0, UR4, PT ;  /* 0x0000000400007c0c */ /* 0x004fda000bf06070 */
[----:B------:R-:W-:Y:S05]  /*3180*/  @P0 BRA `(.L_x_89) ;  /* 0x0000001400800947 */ /* 0x000fea0003800000 */
[----:B------:R-:W0:Y:S01]  /*3190*/  LDCU.64 UR4, c[0x0][0x388] ;  /* 0x00007100ff0477ac */ /* 0x000e220008000a00 */
[----:B------:R-:W2:Y:S01]  /*31a0*/  LDC.64 R4, c[0x0][0x3a0] ;  /* 0x0000e800ff047b82 */ /* 0x000ea20000000a00 */
[----:B------:R-:W3:Y:S01]  /*31b0*/  LDCU.64 UR6, c[0x0][0x390] ;  /* 0x00007200ff0677ac */ /* 0x000ee20008000a00 */
[----:B0-----:R-:W-:-:S04]  /*31c0*/  UIADD3 UR8, UP0, UPT, UR4, 0x1000000, URZ ;  /* 0x0100000004087890 */ /* 0x001fc8000ff1e0ff */
[----:B------:R-:W-:Y:S01]  /*31d0*/  UIADD3.X UR4, UPT, UPT, URZ, UR5, URZ, UP0, !UPT ;  /* 0x00000005ff047290 */ /* 0x000fe200087fe4ff */
[----:B---3--:R-:W-:Y:S01]  /*31e0*/  LEA R6, P0, R2, UR6, 0x2 ;  /* 0x0000000602067c11 */ /* 0x008fe2000f8010ff */
[----:B------:R-:W-:-:S03]  /*31f0*/  IMAD.U32 R8, RZ, RZ, UR8 ;  /* 0x00000008ff087e24 */ /* 0x000fc6000f8e00ff */
[----:B------:R-:W-:Y:S01]  /*3200*/  LEA.HI.X R7, R2, UR7, R3, 0x2, P0 ;  /* 0x0000000702077c11 */ /* 0x000fe200080f1403 */
[----:B------:R-:W-:-:S04]  /*3210*/  IMAD.U32 R9, RZ, RZ, UR4 ;  /* 0x00000004ff097e24 */ /* 0x000fc8000f8e00ff */
[----:B------:R-:W3:Y:S04]  /*3220*/  LDG.E R2, desc[UR36][R6.64] ;  /* 0x0000002406027981 */ /* 0x000ee8000c1e1900 */
[----:B------:R-:W4:Y:S01]  /*3230*/  LDG.E R3, desc[UR36][R8.64+-0x63bb20] ;  /* 0x9c44e02408037981 */ /* 0x000f22000c1e1900 */
[----:B------:R-:W-:-:S04]  /*3240*/  IMAD.SHL.U32 R19, R19, 0x2, RZ ;  /* 0x0000000213137824 */ /* 0x000fc800078e00ff */
[----:B--2---:R-:W-:-:S05]  /*3250*/  IMAD.WIDE.U32 R4, R19, 0x4, R4 ;  /* 0x0000000413047825 */ /* 0x004fca00078e0004 */
[----:B-1----:R0:W5:Y:S01]  /*3260*/  LDG.E R18, desc[UR36][R4.64] ;  /* 0x0000002404127981 */ /* 0x002162000c1e1900 */
[----:B------:R-:W-:Y:S01]  /*3270*/  BSSY.RECONVERGENT B6, `(.L_x_90) ;  /* 0x0000024000067945 */ /* 0x000fe20003800200 */
[C---:B---3--:R-:W-:Y:S02]  /*3280*/  ISETP.GT.AND P1, PT, R2.reuse, -0x1, PT ;  /* 0xffffffff0200780c */ /* 0x048fe40003f24270 */
[----:B----4-:R-:W-:-:S13]  /*3290*/  ISETP.GE.AND P0, PT, R2, R3, PT ;  /* 0x000000030200720c */ /* 0x010fda0003f06270 */
[----:B0-----:R-:W-:Y:S05]  /*32a0*/  @!P0 BRA P1, `(.L_x_91) ;  /* 0x0000000000808947 */ /* 0x001fea0000800000 */
[----:B------:R-:W-:Y:S01]  /*32b0*/  MOV R8, 0x0 ;  /* 0x0000000000087802 */ /* 0x000fe20000000f00 */
[----:B------:R0:W-:Y:S01]  /*32c0*/  STL.64 [R1], R2 ;  /* 0x0000000201007387 */ /* 0x0001e20000100a00 */
[----:B------:R-:W1:Y:S01]  /*32d0*/  LDCU.64 UR4, c[0x4][0x90] ;  /* 0x01001200ff0477ac */ /* 0x000e620008000a00 */
[----:B------:R-:W-:Y:S02]  /*32e0*/  IMAD.MOV.U32 R6, RZ, RZ, R17 ;  /* 0x000000ffff067224 */ /* 0x000fe400078e0011 */
[----:B------:R-:W-:Y:S01]  /*32f0*/  IMAD.MOV.U32 R7, RZ, RZ, R16 ;  /* 0x000000ffff077224 */ /* 0x000fe200078e0010 */
[----:B------:R-:W2:Y:S01]  /*3300*/  LDC.64 R8, c[0x4][R8] ;  /* 0x0100000008087b82 */ /* 0x000ea20000000a00 */
[----:B-1----:R-:W-:Y:S01]  /*3310*/  MOV R4, UR4 ;  /* 0x0000000400047c02 */ /* 0x002fe20008000f00 */
[----:B0-----:R-:W-:-:S07]  /*3320*/  IMAD.U32 R5, RZ, RZ, UR5 ;  /* 0x00000005ff057e24 */ /* 0x001fce000f8e00ff */
[----:B------:R-:W-:-:S07]  /*3330*/  LEPC R20, `(.L_x_92) ;  /* 0x000000001014794e */ /* 0x000fce0000000000 */
[----:B--2--5:R-:W-:Y:S05]  /*3340*/  CALL.ABS.NOINC R8 ;  /* 0x0000000008007343 */ /* 0x024fea0003c00000 */
.L_x_92:
        /* <DEDUP_REMOVED lines=8> */
[----:B0-----:R-:W-:Y:S01]  /*33d0*/  MOV R4, UR4 ;  /* 0x0000000400047c02 */ /* 0x001fe20008000f00 */
[----:B------:R-:W-:-:S02]  /*33e0*/  IMAD.U32 R5, RZ, RZ, UR5 ;  /* 0x00000005ff057e24 */ /* 0x000fc4000f8e00ff */
[----:B-1----:R-:W-:Y:S02]  /*33f0*/  IMAD.U32 R6, RZ, RZ, UR6 ;  /* 0x00000006ff067e24 */ /* 0x002fe4000f8e00ff */
[----:B------:R-:W-:Y:S01]  /*3400*/  IMAD.U32 R7, RZ, RZ, UR7 ;  /* 0x00000007ff077e24 */ /* 0x000fe2000f8e00ff */
[----:B---3--:R-:W-:Y:S01]  /*3410*/  MOV R10, UR8 ;  /* 0x00000008000a7c02 */ /* 0x008fe20008000f00 */
[----:B------:R-:W-:-:S07]  /*3420*/  IMAD.U32 R11, RZ, RZ, UR9 ;  /* 0x00000009ff0b7e24 */ /* 0x000fce000f8e00ff */
[----:B------:R-:W-:-:S07]  /*3430*/  LEPC R20, `(.L_x_93) ;  /* 0x000000001014794e */ /* 0x000fce0000000000 */
[----:B--2---:R-:W-:Y:S05]  /*3440*/  CALL.ABS.NOINC R14 ;  /* 0x000000000e007343 */ /* 0x004fea0003c00000 */
.L_x_93:
[----:B------:R-:W0:Y:S02]  /*3450*/  LDCU.64 UR4, c[0x0][0x388] ;  /* 0x00007100ff0477ac */ /* 0x000e240008000a00 */
[----:B0-----:R-:W-:-:S04]  /*3460*/  UIADD3 UR6, UP0, UPT, UR4, 0x1000000, URZ ;  /* 0x0100000004067890 */ /* 0x001fc8000ff1e0ff */
[----:B------:R-:W-:Y:S02]  /*3470*/  UIADD3.X UR4, UPT, UPT, URZ, UR5, URZ, UP0, !UPT ;  /* 0x00000005ff047290 */ /* 0x000fe400087fe4ff */
[----:B------:R-:W-:-:S04]  /*3480*/  IMAD.U32 R4, RZ, RZ, UR6 ;  /* 0x00000006ff047e24 */ /* 0x000fc8000f8e00ff */
[----:B------:R-:W-:-:S05]  /*3490*/  IMAD.U32 R5, RZ, RZ, UR4 ;  /* 0x00000004ff057e24 */ /* 0x000fca000f8e00ff */
[----:B------:R0:W5:Y:S02]  /*34a0*/  LDG.E R3, desc[UR36][R4.64+-0x63bb20] ;  /* 0x9c44e02404037981 */ /* 0x000164000c1e1900 */
.L_x_91:
[----:B------:R-:W-:Y:S05]  /*34b0*/  BSYNC.RECONVERGENT B6 ;  /* 0x0000000000067941 */ /* 0x000fea0003800200 */
.L_x_90:
[----:B------:R-:W1:Y:S02]  /*34c0*/  LDC.64 R26, c[0x0][0x388] ;  /* 0x0000e200ff1a7b82 */ /* 0x000e640000000a00 */
[----:B-1----:R-:W-:-:S05]  /*34d0*/  IMAD.WIDE R26, R2, 0x10, R26 ;  /* 0x00000010021a7825 */ /* 0x002fca00078e021a */
[----:B------:R1:W5:Y:S02]  /*34e0*/  LDG.E R23, desc[UR36][R26.64+0x8] ;  /* 0x000008241a177981 */ /* 0x000364000c1e1900 */
[C---:B-----5:R-:W-:Y:S01]  /*34f0*/  ISETP.GE.AND P0, PT, R2.reuse, R3, PT ;  /* 0x000000030200720c */ /* 0x060fe20003f06270 */
[----:B------:R-:W-:Y:S01]  /*3500*/  BSSY.RECONVERGENT B6, `(.L_x_94) ;  /* 0x0000013000067945 */ /* 0x000fe20003800200 */
[----:B------:R-:W-:-:S13]  /*3510*/  ISETP.GT.AND P1, PT, R2, -0x1, PT ;  /* 0xffffffff0200780c */ /* 0x000fda0003f24270 */
[----:B-1----:R-:W-:Y:S05]  /*3520*/  @!P0 BRA P1, `(.L_x_95) ;  /* 0x0000000000408947 */ /* 0x002fea0000800000 */
[----:B------:R-:W-:Y:S01]  /*3530*/  MOV R2, 0x8 ;  /* 0x0000000800027802 */ /* 0x000fe20000000f00 */
[----:B------:R-:W0:Y:S01]  /*3540*/  LDCU.64 UR4, c[0x4][0xa0] ;  /* 0x01001400ff0477ac */ /* 0x000e220008000a00 */
[----:B------:R-:W-:Y:S02]  /*3550*/  IMAD.MOV.U32 R8, RZ, RZ, 0xe3 ;  /* 0x000000e3ff087424 */ /* 0x000fe400078e00ff */
        /* <DEDUP_REMOVED lines=8> */
[----:B------:R-:W-:Y:S02]  /*35e0*/  IMAD.U32 R7, RZ, RZ, UR7 ;  /* 0x00000007ff077e24 */ /* 0x000fe4000f8e00ff */
[----:B---3--:R-:W-:Y:S01]  /*35f0*/  IMAD.U32 R10, RZ, RZ, UR8 ;  /* 0x00000008ff0a7e24 */ /* 0x008fe2000f8e00ff */
[----:B------:R-:W-:-:S07]  /*3600*/  MOV R11, UR9 ;  /* 0x00000009000b7c02 */ /* 0x000fce0008000f00 */
[----:B------:R-:W-:-:S07]  /*3610*/  LEPC R20, `(.L_x_95) ;  /* 0x000000001014794e */ /* 0x000fce0000000000 */
[----:B--2---:R-:W-:Y:S05]  /*3620*/  CALL.ABS.NOINC R2 ;  /* 0x0000000002007343 */ /* 0x004fea0003c00000 */
.L_x_95:
[----:B------:R-:W-:Y:S05]  /*3630*/  BSYNC.RECONVERGENT B6 ;  /* 0x0000000000067941 */ /* 0x000fea0003800200 */
.L_x_94:
[----:B------:R1:W5:Y:S01]  /*3640*/  LDG.E R26, desc[UR36][R26.64+0xc] ;  /* 0x00000c241a1a7981 */ /* 0x000362000c1e1900 */
[----:B------:R-:W-:Y:S05]  /*3650*/  BRA.DIV UR38, `(.L_x_96) ;  /* 0x0000002e26cc7947 */ /* 0x000fea000b800000 */
[----:B------:R-:W-:Y:S01]  /*3660*/  MOV R0, UR38 ;  /* 0x0000002600007c02 */ /* 0x000fe20008000f00 */
[----:B------:R-:W-:-:S06]  /*3670*/  NOP ;  /* 0x0000000000007918 */ /* 0x000fcc0000000000 */
.L_x_166:
[----:B-----5:R-:W-:Y:S01]  /*3680*/  ISETP.NE.AND P0, PT, R26, -0x1, PT ;  /* 0xffffffff1a00780c */ /* 0x020fe20003f05270 */
[----:B------:R-:W-:-:S12]  /*3690*/  BSSY B7, `(.L_x_97) ;  /* 0x000010c000077945 */ /* 0x000fd80003800000 */
[----:B------:R-:W-:Y:S05]  /*36a0*/  @!P0 BRA `(.L_x_98) ;  /* 0x0000001000288947 */ /* 0x000fea0003800000 */
[----:B------:R-:W2:Y:S01]  /*36b0*/  S2R R0, SR_TID.X ;  /* 0x0000000000007919 */ /* 0x000ea20000002100 */
[----:B------:R-:W-:Y:S05]  /*36c0*/  BRA.DIV UR38, `(.L_x_99) ;  /* 0x0000002e26c47947 */ /* 0x000fea000b800000 */
[----:B------:R-:W-:Y:S01]  /*36d0*/  IMAD.U32 R2, RZ, RZ, UR38 ;  /* 0x00000026ff027e24 */ /* 0x000fe2000f8e00ff */
[----:B------:R-:W-:-:S06]  /*36e0*/  NOP ;  /* 0x0000000000007918 */ /* 0x000fcc0000000000 */
.L_x_169:
[----:B--2---:R-:W-:Y:S01]  /*36f0*/  LOP3.LUT P0, RZ, R0, 0x3, RZ, 0xc0, !PT ;  /* 0x0000000300ff7812 */ /* 0x004fe2000780c0ff */
[----:B------:R-:W-:Y:S01]  /*3700*/  BSSY.RECONVERGENT B0, `(.L_x_100) ;  /* 0x0000008000007945 */ /* 0x000fe20003800200 */
[----:B------:R-:W-:-:S11]  /*3710*/  IMAD.MOV.U32 R13, RZ, RZ, -0x1 ;  /* 0xffffffffff0d7424 */ /* 0x000fd600078e00ff */
[----:B------:R-:W-:Y:S05]  /*3720*/  @P0 BRA `(.L_x_101) ;  /* 0x0000000000140947 */ /* 0x000fea0003800000 */
[----:B------:R-:W2:Y:S01]  /*3730*/  LDCU.64 UR4, c[0x0][0x3a8] ;  /* 0x00007500ff0477ac */ /* 0x000ea20008000a00 */
[----:B------:R-:W-:Y:S02]  /*3740*/  IADD3 R13, PT, PT, R26, 0x1, -R23 ;  /* 0x000000011a0d7810 */ /* 0x000fe40007ffe817 */
[----:B--2---:R-:W-:-:S04]  /*3750*/  LEA R2, P0, R19, UR4, 0x2 ;  /* 0x0000000413027c11 */ /* 0x004fc8000f8010ff */
[----:B------:R-:W-:-:S05]  /*3760*/  LEA.HI.X R3, R19, UR5, RZ, 0x2, P0 ;  /* 0x0000000513037c11 */ /* 0x000fca00080f14ff */
[----:B------:R2:W5:Y:S04]  /*3770*/  ATOMG.E.ADD.STRONG.GPU PT, R13, desc[UR36][R2.64+0x4], R13 ;  /* 0x8000040d020d79a8 */ /* 0x00056800081ef124 */
.L_x_101:
[----:B------:R-:W-:Y:S05]  /*3780*/  BSYNC.RECONVERGENT B0 ;  /* 0x0000000000007941 */ /* 0x000fea0003800200 */
.L_x_100:
[----:B------:R-:W-:Y:S05]  /*3790*/  BRA.DIV UR38, `(.L_x_102) ;  /* 0x0000002e26ac7947 */ /* 0x000fea000b800000 */
[----:B------:R-:W-:Y:S01]  /*37a0*/  IMAD.U32 R0, RZ, RZ, UR38 ;  /* 0x00000026ff007e24 */ /* 0x000fe2000f8e00ff */
[----:B-----5:R3:W4:Y:S06]  /*37b0*/  SHFL.IDX PT, R19, R13, RZ, 0x1c1f ;  /* 0x001c1fff0d137589 */ /* 0x02072c00000e0000 */
.L_x_172:
[----:B----4-:R-:W-:Y:S01]  /*37c0*/  ISETP.NE.AND P0, PT, R19, -0x1, PT ;  /* 0xffffffff1300780c */ /* 0x010fe20003f05270 */
[----:B------:R-:W-:-:S12]  /*37d0*/  BSSY.RECONVERGENT B6, `(.L_x_103) ;  /* 0x0000012000067945 */ /* 0x000fd80003800200 */
[----:B------:R-:W-:Y:S05]  /*37e0*/  @P0 BRA `(.L_x_104) ;  /* 0x0000000000400947 */ /* 0x000fea0003800000 */
[----:B--2---:R-:W-:Y:S01]  /*37f0*/  MOV R2, 0x8 ;  /* 0x0000000800027802 */ /* 0x004fe20000000f00 */
[----:B------:R-:W0:Y:S01]  /*3800*/  LDCU.64 UR4, c[0x4][0x88] ;  /* 0x01001100ff0477ac */ /* 0x000e220008000a00 */
[----:B---3--:R-:W-:Y:S02]  /*3810*/  HFMA2 R13, -RZ, RZ, 0, 0 ;  /* 0x00000000ff0d7431 */ /* 0x008fe400000001ff */
[----:B------:R-:W-:Y:S01]  /*3820*/  IMAD.MOV.U32 R8, RZ, RZ, 0x59f ;  /* 0x0000059fff087424 */ /* 0x000fe200078e00ff */
[----:B------:R-:W2:Y:S01]  /*3830*/  LDCU.64 UR6, c[0x4][0x60] ;  /* 0x01000c00ff0677ac */ /* 0x000ea20008000a00 */
[----:B------:R-:W3:Y:S01]  /*3840*/  LDC.64 R2, c[0x4][R2] ;  /* 0x0100000002027b82 */ /* 0x000ee20000000a00 */
[----:B------:R-:W-:Y:S01]  /*3850*/  IMAD.MOV.U32 R12, RZ, RZ, 0x1 ;  /* 0x00000001ff0c7424 */ /* 0x000fe200078e00ff */
[----:B------:R-:W4:Y:S01]  /*3860*/  LDCU.64 UR8, c[0x4][0x50] ;  /* 0x01000a00ff0877ac */ /* 0x000f220008000a00 */
[----:B0-----:R-:W-:Y:S01]  /*3870*/  MOV R4, UR4 ;  /* 0x0000000400047c02 */ /* 0x001fe20008000f00 */
[----:B------:R-:W-:-:S02]  /*3880*/  IMAD.U32 R5, RZ, RZ, UR5 ;  /* 0x00000005ff057e24 */ /* 0x000fc4000f8e00ff */
[----:B--2---:R-:W-:Y:S02]  /*3890*/  IMAD.U32 R6, RZ, RZ, UR6 ;  /* 0x00000006ff067e24 */ /* 0x004fe4000f8e00ff */
[----:B------:R-:W-:Y:S01]  /*38a0*/  IMAD.U32 R7, RZ, RZ, UR7 ;  /* 0x00000007ff077e24 */ /* 0x000fe2000f8e00ff */
[----:B----4-:R-:W-:Y:S01]  /*38b0*/  MOV R10, UR8 ;  /* 0x00000008000a7c02 */ /* 0x010fe20008000f00 */
[----:B------:R-:W-:-:S07]  /*38c0*/  IMAD.U32 R11, RZ, RZ, UR9 ;  /* 0x00000009ff0b7e24 */ /* 0x000fce000f8e00ff */
[----:B------:R-:W-:-:S07]  /*38d0*/  LEPC R20, `(.L_x_104) ;  /* 0x000000001014794e */ /* 0x000fce0000000000 */
[----:B-1-3--:R-:W-:Y:S05]  /*38e0*/  CALL.ABS.NOINC R2 ;  /* 0x0000000002007343 */ /* 0x00afea0003c00000 */
.L_x_104:
[----:B------:R-:W-:Y:S05]  /*38f0*/  BSYNC.RECONVERGENT B6 ;  /* 0x0000000000067941 */ /* 0x000fea0003800200 */
.L_x_103:
[----:B------:R-:W2:Y:S01]  /*3900*/  S2R R0, SR_CgaCtaId ;  /* 0x0000000000007919 */ /* 0x000ea20000008800 */
[----:B------:R-:W-:Y:S01]  /*3910*/  MOV R9, 0x400 ;  /* 0x0000040000097802 */ /* 0x000fe20000000f00 */
[----:B------:R-:W4:Y:S03]  /*3920*/  S2R R8, SR_TID.X ;  /* 0x0000000000087919 */ /* 0x000f260000002100 */
[----:B--2---:R-:W-:Y:S02]  /*3930*/  LEA R3, R0, R9, 0x18 ;  /* 0x0000000900037211 */ /* 0x004fe400078ec0ff */
[----:B----4-:R-:W-:-:S04]  /*3940*/  LOP3.LUT R8, R8, 0x3, RZ, 0xc0, !PT ;  /* 0x0000000308087812 */ /* 0x010fc800078ec0ff */
[----:B------:R-:W2:Y:S02]  /*3950*/  LDS R3, [R3+0x40b0] ;  /* 0x0040b00003037984 */ /* 0x000ea40000000800 */
[----:B--2---:R-:W-:-:S13]  /*3960*/  ISETP.GE.AND P0, PT, R22, R3, PT ;  /* 0x000000031600720c */ /* 0x004fda0003f06270 */
[----:B------:R-:W-:Y:S05]  /*3970*/  @!P0 BRA `(.L_x_105) ;  /* 0x0000000000dc8947 */ /* 0x000fea0003800000 */
[----:B------:R-:W-:Y:S01]  /*3980*/  IMAD.IADD R3, R23, 0x1, R8 ;  /* 0x0000000117037824 */ /* 0x000fe200078e0208 */
[----:B------:R-:W-:Y:S04]  /*3990*/  BSSY.RECONVERGENT B0, `(.L_x_106) ;  /* 0x0000034000007945 */ /* 0x000fe80003800200 */
[----:B------:R-:W-:-:S13]  /*39a0*/  ISETP.GT.AND P0, PT, R3, R26, PT ;  /* 0x0000001a0300720c */ /* 0x000fda0003f04270 */
[----:B------:R-:W-:Y:S05]  /*39b0*/  @P0 BRA `(.L_x_107) ;  /* 0x0000000000c40947 */ /* 0x000fea0003800000 */
[----:B---3--:R-:W-:Y:S01]  /*39c0*/  IMAD.MOV.U32 R13, RZ, RZ, R3 ;  /* 0x000000ffff0d7224 */ /* 0x008fe200078e0003 */
[----:B------:R-:W-:Y:S01]  /*39d0*/  LOP3.LUT R0, RZ, R23, RZ, 0x33, !PT ;  /* 0x00000017ff007212 */ /* 0x000fe200078e33ff */
[----:B------:R-:W-:Y:S01]  /*39e0*/  VIADD R26, R26, 0x1 ;  /* 0x000000011a1a7836 */ /* 0x000fe20000000000 */
[----:B------:R-:W-:Y:S01]  /*39f0*/  BSSY.RECONVERGENT B1, `(.L_x_108) ;  /* 0x000001e000017945 */ /* 0x000fe20003800200 */
[----:B------:R-:W-:Y:S02]  /*3a00*/  IADD3 R18, PT, PT, R19, R18, R8 ;  /* 0x0000001213127210 */ /* 0x000fe40007ffe008 */
[----:B------:R-:W-:Y:S02]  /*3a10*/  MOV R9, RZ ;  /* 0x000000ff00097202 */ /* 0x000fe40000000f00 */
[----:B------:R-:W-:-:S04]  /*3a20*/  VIADDMNMX R3, R13, 0x4, R26, !PT ;  /* 0x000000040d037846 */ /* 0x000fc8000780011a */
[----:B------:R-:W-:-:S04]  /*3a30*/  IADD3 R3, PT, PT, -R8, R3, R0 ;  /* 0x0000000308037210 */ /* 0x000fc80007ffe100 */
[C---:B------:R-:W-:Y:S02]  /*3a40*/  ISETP.GE.U32.AND P0, PT, R3.reuse, 0xc, PT ;  /* 0x0000000c0300780c */ /* 0x040fe40003f06070 */
[----:B------:R-:W-:-:S04]  /*3a50*/  LEA.HI R6, R3, 0x1, RZ, 0x1e ;  /* 0x0000000103067811 */ /* 0x000fc800078ff0ff */
[----:B------:R-:W-:-:S04]  /*3a60*/  LOP3.LUT R0, R6, 0x3, RZ, 0xc0, !PT ;  /* 0x0000000306007812 */ /* 0x000fc800078ec0ff */
[----:B------:R-:W-:-:S03]  /*3a70*/  ISETP.NE.AND P1, PT, R0, RZ, PT ;  /* 0x000000ff0000720c */ /* 0x000fc60003f25270 */
[----:B------:R-:W-:Y:S10]  /*3a80*/  @!P0 BRA `(.L_x_109) ;  /* 0x0000000000508947 */ /* 0x000ff40003800000 */
[----:B0-----:R-:W0:Y:S01]  /*3a90*/  LDC.64 R4, c[0x0][0x388] ;  /* 0x0000e200ff047b82 */ /* 0x001e220000000a00 */
[----:B------:R-:W-:Y:S01]  /*3aa0*/  LOP3.LUT R9, R6, 0x7ffffffc, RZ, 0xc0, !PT ;  /* 0x7ffffffc06097812 */ /* 0x000fe200078ec0ff */
[----:B------:R-:W-:-:S06]  /*3ab0*/  IMAD.MOV.U32 R12, RZ, RZ, RZ ;  /* 0x000000ffff0c7224 */ /* 0x000fcc00078e00ff */
[----:B------:R-:W2:Y:S02]  /*3ac0*/  LDC.64 R2, c[0x0][0x390] ;  /* 0x0000e400ff027b82 */ /* 0x000ea40000000a00 */
.L_x_110:
[----:B0-----:R-:W-:-:S05]  /*3ad0*/  IMAD.WIDE R6, R13, 0x4, R4 ;  /* 0x000000040d067825 */ /* 0x001fca00078e0204 */
[----:B---3--:R-:W3:Y:S01]  /*3ae0*/  LDG.E R15, desc[UR36][R6.64+0x186a00] ;  /* 0x186a0024060f7981 */ /* 0x008ee2000c1e1900 */
[----:B------:R-:W-:-:S04]  /*3af0*/  IMAD R11, R12, 0x4, R18 ;  /* 0x000000040c0b7824 */ /* 0x000fc800078e0212 */
[----:B--2---:R-:W-:-:S05]  /*3b00*/  IMAD.WIDE R10, R11, 0x4, R2 ;  /* 0x000000040b0a7825 */ /* 0x004fca00078e0202 */
[----:B---3--:R3:W-:Y:S04]  /*3b10*/  STG.E desc[UR36][R10.64], R15 ;  /* 0x0000000f0a007986 */ /* 0x0087e8000c101924 */
[----:B------:R-:W2:Y:S04]  /*3b20*/  LDG.E R19, desc[UR36][R6.64+0x186a10] ;  /* 0x186a102406137981 */ /* 0x000ea8000c1e1900 */
[----:B--2---:R3:W-:Y:S04]  /*3b30*/  STG.E desc[UR36][R10.64+0x10], R19 ;  /* 0x000010130a007986 */ /* 0x0047e8000c101924 */
[----:B------:R-:W2:Y:S04]  /*3b40*/  LDG.E R21, desc[UR36][R6.64+0x186a20] ;  /* 0x186a202406157981 */ /* 0x000ea8000c1e1900 */
[----:B--2---:R3:W-:Y:S04]  /*3b50*/  STG.E desc[UR36][R10.64+0x20], R21 ;  /* 0x000020150a007986 */ /* 0x0047e8000c101924 */
[----:B-1----:R-:W2:Y:S01]  /*3b60*/  LDG.E R27, desc[UR36][R6.64+0x186a30] ;  /* 0x186a3024061b7981 */ /* 0x002ea2000c1e1900 */
[----:B------:R-:W-:Y:S01]  /*3b70*/  VIADD R12, R12, 0x4 ;  /* 0x000000040c0c7836 */ /* 0x000fe20000000000 */
[----:B------:R-:W-:-:S04]  /*3b80*/  IADD3 R23, PT, PT, R23, 0x10, RZ ;  /* 0x0000001017177810 */ /* 0x000fc80007ffe0ff */
[----:B------:R-:W-:Y:S01]  /*3b90*/  ISETP.NE.AND P0, PT, R12, R9, PT ;  /* 0x000000090c00720c */ /* 0x000fe20003f05270 */
[----:B------:R-:W-:Y:S01]  /*3ba0*/  IMAD.IADD R13, R8, 0x1, R23 ;  /* 0x00000001080d7824 */ /* 0x000fe200078e0217 */
[----:B--2---:R3:W-:Y:S11]  /*3bb0*/  STG.E desc[UR36][R10.64+0x30], R27 ;  /* 0x0000301b0a007986 */ /* 0x0047f6000c101924 */
[----:B------:R-:W-:Y:S05]  /*3bc0*/  @P0 BRA `(.L_x_110) ;  /* 0xfffffffc00c00947 */ /* 0x000fea000383ffff */
.L_x_109:
[----:B------:R-:W-:Y:S05]  /*3bd0*/  BSYNC.RECONVERGENT B1 ;  /* 0x0000000000017941 */ /* 0x000fea0003800200 */
.L_x_108:
[----:B------:R-:W-:Y:S05]  /*3be0*/  @!P1 BRA `(.L_x_107) ;  /* 0x0000000000389947 */ /* 0x000fea0003800000 */
[----:B0-----:R-:W0:Y:S01]  /*3bf0*/  LDC.64 R4, c[0x0][0x388] ;  /* 0x0000e200ff047b82 */ /* 0x001e220000000a00 */
[----:B---3--:R-:W-:-:S07]  /*3c00*/  IMAD.MOV.U32 R15, RZ, RZ, RZ ;  /* 0x000000ffff0f7224 */ /* 0x008fce00078e00ff */
[----:B------:R-:W2:Y:S02]  /*3c10*/  LDC.64 R2, c[0x0][0x390] ;  /* 0x0000e400ff027b82 */ /* 0x000ea40000000a00 */
.L_x_111:
[----:B0---4-:R-:W-:-:S06]  /*3c20*/  IMAD.WIDE R10, R13, 0x4, R4 ;  /* 0x000000040d0a7825 */ /* 0x011fcc00078e0204 */
[----:B------:R-:W3:Y:S01]  /*3c30*/  LDG.E R11, desc[UR36][R10.64+0x186a00] ;  /* 0x186a00240a0b7981 */ /* 0x000ee2000c1e1900 */
[----:B------:R-:W-:Y:S01]  /*3c40*/  IMAD R7, R9, 0x4, R18 ;  /* 0x0000000409077824 */ /* 0x000fe200078e0212 */
[----:B------:R-:W-:Y:S01]  /*3c50*/  IADD3 R15, PT, PT, R15, 0x1, RZ ;  /* 0x000000010f0f7810 */ /* 0x000fe20007ffe0ff */
[----:B------:R-:W-:Y:S02]  /*3c60*/  VIADD R23, R23, 0x4 ;  /* 0x0000000417177836 */ /* 0x000fe40000000000 */
[----:B--2---:R-:W-:Y:S01]  /*3c70*/  IMAD.WIDE R6, R7, 0x4, R2 ;  /* 0x0000000407067825 */ /* 0x004fe200078e0202 */
[----:B------:R-:W-:-:S03]  /*3c80*/  ISETP.NE.AND P0, PT, R15, R0, PT ;  /* 0x000000000f00720c */ /* 0x000fc60003f05270 */
[----:B------:R-:W-:Y:S02]  /*3c90*/  VIADD R9, R9, 0x1 ;  /* 0x0000000109097836 */ /* 0x000fe40000000000 */
[----:B------:R-:W-:Y:S01]  /*3ca0*/  IMAD.IADD R13, R8, 0x1, R23 ;  /* 0x00000001080d7824 */ /* 0x000fe200078e0217 */
[----:B---3--:R4:W-:Y:S07]  /*3cb0*/  STG.E desc[UR36][R6.64], R11 ;  /* 0x0000000b06007986 */ /* 0x0089ee000c101924 */
[----:B------:R-:W-:Y:S05]  /*3cc0*/  @P0 BRA `(.L_x_111) ;  /* 0xfffffffc00d40947 */ /* 0x000fea000383ffff */
.L_x_107:
[----:B------:R-:W-:Y:S05]  /*3cd0*/  BSYNC.RECONVERGENT B0 ;  /* 0x0000000000007941 */ /* 0x000fea0003800200 */
.L_x_106:
[----:B------:R-:W-:Y:S05]  /*3ce0*/  BRA `(.L_x_98) ;  /* 0x0000000800987947 */ /* 0x000fea0003800000 */
.L_x_105:
[C---:B------:R-:W-:Y:S01]  /*3cf0*/  IADD3 R3, PT, PT, R9.reuse, 0x4060, RZ ;  /* 0x0000406009037810 */ /* 0x040fe20007ffe0ff */
[----:B0-----:R-:W-:-:S03]  /*3d00*/  VIADD R5, R9, 0x4088 ;  /* 0x0000408809057836 */ /* 0x001fc60000000000 */
[C---:B------:R-:W-:Y:S02]  /*3d10*/  LEA R3, R0.reuse, R3, 0x18 ;  /* 0x0000000300037211 */ /* 0x040fe400078ec0ff */
[----:B------:R-:W-:-:S03]  /*3d20*/  LEA R5, R0, R5, 0x18 ;  /* 0x0000000500057211 */ /* 0x000fc600078ec0ff */
[C---:B------:R-:W-:Y:S02]  /*3d30*/  IMAD R2, R22.reuse, 0x4, R3 ;  /* 0x0000000416027824 */ /* 0x040fe400078e0203 */
[----:B------:R-:W-:-:S03]  /*3d40*/  IMAD R22, R22, 0x4, R5 ;  /* 0x0000000416167824 */ /* 0x000fc600078e0205 */
[----:B------:R-:W0:Y:S04]  /*3d50*/  LDS R11, [R2] ;  /* 0x00000000020b7984 */ /* 0x000e280000000800 */
[----:B------:R-:W2:Y:S01]  /*3d60*/  LDS R22, [R22] ;  /* 0x0000000016167984 */ /* 0x000ea20000000800 */
[----:B0-----:R-:W-:-:S04]  /*3d70*/  IADD3 R21, PT, PT, R8, R11, RZ ;  /* 0x0000000b08157210 */ /* 0x001fc80007ffe0ff */
[----:B--2---:R-:W-:-:S13]  /*3d80*/  ISETP.GT.AND P0, PT, R21, R22, PT ;  /* 0x000000161500720c */ /* 0x004fda0003f04270 */
[----:B------:R-:W-:Y:S05]  /*3d90*/  @P0 BRA `(.L_x_98) ;  /* 0x00000008006c0947 */ /* 0x000fea0003800000 */
[----:B------:R-:W-:Y:S01]  /*3da0*/  VIADD R22, R22, 0x1 ;  /* 0x0000000116167836 */ /* 0x000fe20000000000 */
[----:B------:R-:W-:Y:S01]  /*3db0*/  LOP3.LUT R2, RZ, R11, RZ, 0x33, !PT ;  /* 0x0000000bff027212 */ /* 0x000fe200078e33ff */
[----:B------:R-:W-:Y:S01]  /*3dc0*/  BSSY.RECONVERGENT B1, `(.L_x_112) ;  /* 0x0000087000017945 */ /* 0x000fe20003800200 */
[----:B------:R-:W-:Y:S01]  /*3dd0*/  IADD3 R18, PT, PT, R19, R18, R8 ;  /* 0x0000001213127210 */ /* 0x000fe20007ffe008 */
[----:B---3--:R-:W-:Y:S01]  /*3de0*/  IMAD.MOV.U32 R13, RZ, RZ, RZ ;  /* 0x000000ffff0d7224 */ /* 0x008fe200078e00ff */
[----:B------:R-:W-:-:S04]  /*3df0*/  VIADDMNMX R3, R21, 0x4, R22, !PT ;  /* 0x0000000415037846 */ /* 0x000fc80007800116 */
[----:B------:R-:W-:-:S04]  /*3e00*/  IADD3 R2, PT, PT, -R8, R3, R2 ;  /* 0x0000000308027210 */ /* 0x000fc80007ffe102 */
[C---:B------:R-:W-:Y:S02]  /*3e10*/  ISETP.GE.U32.AND P0, PT, R2.reuse, 0xc, PT ;  /* 0x0000000c0200780c */ /* 0x040fe40003f06070 */
[----:B------:R-:W-:-:S04]  /*3e20*/  LEA.HI R2, R2, 0x1, RZ, 0x1e ;  /* 0x0000000102027811 */ /* 0x000fc800078ff0ff */
[----:B------:R-:W-:-:S07]  /*3e30*/  LOP3.LUT R10, R2, 0x3, RZ, 0xc0, !PT ;  /* 0x00000003020a7812 */ /* 0x000fce00078ec0ff */
[----:B------:R-:W-:Y:S05]  /*3e40*/  @!P0 BRA `(.L_x_113) ;  /* 0x0000000400f88947 */ /* 0x000fea0003800000 */
[----:B------:R-:W-:Y:S01]  /*3e50*/  LOP3.LUT R13, R2, 0x7ffffffc, RZ, 0xc0, !PT ;  /* 0x7ffffffc020d7812 */ /* 0x000fe200078ec0ff */
[----:B------:R-:W-:Y:S01]  /*3e60*/  BSSY.RELIABLE B0, `(.L_x_114) ;  /* 0x0000069000007945 */ /* 0x000fe20003800100 */
[----:B------:R-:W-:Y:S02]  /*3e70*/  IMAD.MOV.U32 R12, RZ, RZ, RZ ;  /* 0x000000ffff0c7224 */ /* 0x000fe400078e00ff */
[----:B------:R-:W-:-:S13]  /*3e80*/  ISETP.GT.AND P0, PT, R13, RZ, PT ;  /* 0x000000ff0d00720c */ /* 0x000fda0003f04270 */
[----:B------:R-:W-:Y:S05]  /*3e90*/  @!P0 BRA `(.L_x_115) ;  /* 0x0000000400948947 */ /* 0x000fea0003800000 */
[----:B------:R-:W-:Y:S01]  /*3ea0*/  IADD3 R2, PT, PT, R13, -R12, RZ ;  /* 0x8000000c0d027210 */ /* 0x000fe20007ffe0ff */
[----:B------:R-:W-:Y:S01]  /*3eb0*/  BSSY.RECONVERGENT B2, `(.L_x_116) ;  /* 0x000003d000027945 */ /* 0x000fe20003800200 */
[----:B------:R-:W-:Y:S02]  /*3ec0*/  PLOP3.LUT P0, PT, PT, PT, PT, 0x80, 0x8 ;  /* 0x000000000008781c */ /* 0x000fe40003f0f070 */
[----:B------:R-:W-:-:S13]  /*3ed0*/  ISETP.GT.AND P1, PT, R2, 0xc, PT ;  /* 0x0000000c0200780c */ /* 0x000fda0003f24270 */
[----:B------:R-:W-:Y:S05]  /*3ee0*/  @!P1 BRA `(.L_x_117) ;  /* 0x0000000000e49947 */ /* 0x000fea0003800000 */
[----:B------:R-:W0:Y:S01]  /*3ef0*/  LDC.64 R2, c[0x0][0x390] ;  /* 0x0000e400ff027b82 */ /* 0x000e220000000a00 */
[----:B------:R-:W-:Y:S01]  /*3f00*/  VIADD R5, R9, 0x2038 ;  /* 0x0000203809057836 */ /* 0x000fe20000000000 */
[----:B------:R-:W-:Y:S01]  /*3f10*/  PLOP3.LUT P0, PT, PT, PT, PT, 0x8, 0x80 ;  /* 0x000000000080781c */ /* 0x000fe20003f0e170 */
[----:B------:R-:W-:-:S03]  /*3f20*/  VIADD R15, R13, 0xfffffff4 ;  /* 0xfffffff40d0f7836 */ /* 0x000fc60000000000 */
[----:B------:R-:W-:-:S09]  /*3f30*/  LEA R14, R0, R5, 0x18 ;  /* 0x00000005000e7211 */ /* 0x000fd200078ec0ff */
.L_x_118:
[----:B--2---:R-:W-:Y:S01]  /*3f40*/  IADD3 R5, PT, PT, R8, 0x10, R11 ;  /* 0x0000001008057810 */ /* 0x004fe20007ffe00b */
[----:B------:R-:W-:Y:S02]  /*3f50*/  IMAD R21, R21, 0x4, R14 ;  /* 0x0000000415157824 */ /* 0x000fe400078e020e */
[C---:B------:R-:W-:Y:S01]  /*3f60*/  IMAD R19, R12.reuse, 0x4, R18 ;  /* 0x000000040c137824 */ /* 0x040fe200078e0212 */
[----:B------:R-:W-:Y:S01]  /*3f70*/  LEA R6, R5, R14, 0x2 ;  /* 0x0000000e05067211 */ /* 0x000fe200078e10ff */
[----:B------:R-:W-:Y:S01]  /*3f80*/  VIADD R12, R12, 0x10 ;  /* 0x000000100c0c7836 */ /* 0x000fe20000000000 */
[----:B------:R-:W2:Y:S01]  /*3f90*/  LDS R23, [R21] ;  /* 0x0000000015177984 */ /* 0x000ea20000000800 */
[C---:B------:R-:W-:Y:S02]  /*3fa0*/  VIADD R7, R19.reuse, 0x10 ;  /* 0x0000001013077836 */ /* 0x040fe40000000000 */
[----:B0-----:R-:W-:Y:S01]  /*3fb0*/  IMAD.WIDE R4, R19, 0x4, R2 ;  /* 0x0000000413047825 */ /* 0x001fe200078e0202 */
[----:B------:R-:W0:Y:S01]  /*3fc0*/  LDS R26, [R21+0x10] ;  /* 0x00001000151a7984 */ /* 0x000e220000000800 */
[----:B------:R-:W-:-:S03]  /*3fd0*/  ISETP.GE.AND P1, PT, R12, R15, PT ;  /* 0x0000000f0c00720c */ /* 0x000fc60003f26270 */
[----:B------:R-:W3:Y:S04]  /*3fe0*/  LDS R24, [R21+0x20] ;  /* 0x0000200015187984 */ /* 0x000ee80000000800 */
[----:B------:R4:W5:Y:S04]  /*3ff0*/  LDS R28, [R21+0x30] ;  /* 0x00003000151c7984 */ /* 0x0009680000000800 */
[----:B------:R-:W5:Y:S04]  /*4000*/  LDS R22, [R6] ;  /* 0x0000000006167984 */ /* 0x000f680000000800 */
[----:B------:R-:W5:Y:S01]  /*4010*/  LDS R20, [R6+0x10] ;  /* 0x0000100006147984 */ /* 0x000f620000000800 */
[----:B----4-:R-:W-:-:S03]  /*4020*/  IADD3 R21, PT, PT, R8, 0x20, R11 ;  /* 0x0000002008157810 */ /* 0x010fc60007ffe00b */
[----:B-1----:R-:W1:Y:S04]  /*4030*/  LDS R27, [R6+0x20] ;  /* 0x00002000061b7984 */ /* 0x002e680000000800 */
[----:B------:R4:W1:Y:S02]  /*4040*/  LDS R29, [R6+0x30] ;  /* 0x00003000061d7984 */ /* 0x0008640000000800 */
[----:B----4-:R-:W-:Y:S02]  /*4050*/  IMAD.WIDE R6, R7, 0x4, R2 ;  /* 0x0000000407067825 */ /* 0x010fe400078e0202 */
[----:B--2---:R-:W-:Y:S04]  /*4060*/  STG.E desc[UR36][R4.64], R23 ;  /* 0x0000001704007986 */ /* 0x004fe8000c101924 */
[----:B0-----:R0:W-:Y:S04]  /*4070*/  STG.E desc[UR36][R4.64+0x10], R26 ;  /* 0x0000101a04007986 */ /* 0x0011e8000c101924 */
[----:B---3--:R-:W-:Y:S04]  /*4080*/  STG.E desc[UR36][R4.64+0x20], R24 ;  /* 0x0000201804007986 */ /* 0x008fe8000c101924 */
[----:B-----5:R2:W-:Y:S04]  /*4090*/  STG.E desc[UR36][R4.64+0x30], R28 ;  /* 0x0000301c04007986 */ /* 0x0205e8000c101924 */
[----:B------:R3:W-:Y:S01]  /*40a0*/  STG.E desc[UR36][R6.64], R22 ;  /* 0x0000001606007986 */ /* 0x0007e2000c101924 */
[----:B0-----:R-:W-:-:S03]  /*40b0*/  IMAD R26, R21, 0x4, R14 ;  /* 0x00000004151a7824 */ /* 0x001fc600078e020e */
[----:B------:R0:W-:Y:S04]  /*40c0*/  STG.E desc[UR36][R6.64+0x10], R20 ;  /* 0x0000101406007986 */ /* 0x0001e8000c101924 */
[----:B------:R-:W4:Y:S01]  /*40d0*/  LDS R21, [R26] ;  /* 0x000000001a157984 */ /* 0x000f220000000800 */
[C---:B--2---:R-:W-:Y:S02]  /*40e0*/  VIADD R5, R19.reuse, 0x20 ;  /* 0x0000002013057836 */ /* 0x044fe40000000000 */
[----:B------:R-:W-:Y:S01]  /*40f0*/  VIADD R19, R19, 0x30 ;  /* 0x0000003013137836 */ /* 0x000fe20000000000 */
[----:B---3--:R-:W-:Y:S01]  /*4100*/  IADD3 R22, PT, PT, R8, 0x30, R11 ;  /* 0x0000003008167810 */ /* 0x008fe20007ffe00b */
[----:B------:R-:W2:Y:S01]  /*4110*/  LDS R23, [R26+0x10] ;  /* 0x000010001a177984 */ /* 0x000ea20000000800 */
[----:B------:R-:W-:Y:S01]  /*4120*/  IMAD.WIDE R4, R5, 0x4, R2 ;  /* 0x0000000405047825 */ /* 0x000fe200078e0202 */
[----:B------:R-:W-:-:S02]  /*4130*/  IADD3 R11, PT, PT, R11, 0x40, RZ ;  /* 0x000000400b0b7810 */ /* 0x000fc40007ffe0ff */
[----:B0-----:R-:W-:Y:S01]  /*4140*/  LEA R20, R22, R14, 0x2 ;  /* 0x0000000e16147211 */ /* 0x001fe200078e10ff */
[----:B-1----:R-:W-:Y:S04]  /*4150*/  STG.E desc[UR36][R6.64+0x20], R27 ;  /* 0x0000201b06007986 */ /* 0x002fe8000c101924 */
[----:B------:R-:W0:Y:S04]  /*4160*/  LDS R24, [R26+0x20] ;  /* 0x000020001a187984 */ /* 0x000e280000000800 */
[----:B------:R-:W1:Y:S04]  /*4170*/  LDS R26, [R26+0x30] ;  /* 0x000030001a1a7984 */ /* 0x000e680000000800 */
[----:B------:R-:W3:Y:S04]  /*4180*/  LDS R28, [R20] ;  /* 0x00000000141c7984 */ /* 0x000ee80000000800 */
[----:B------:R-:W5:Y:S04]  /*4190*/  LDS R22, [R20+0x10] ;  /* 0x0000100014167984 */ /* 0x000f680000000800 */
[----:B------:R-:W5:Y:S04]  /*41a0*/  LDS R27, [R20+0x20] ;  /* 0x00002000141b7984 */ /* 0x000f680000000800 */
[----:B------:R-:W5:Y:S04]  /*41b0*/  LDS R20, [R20+0x30] ;  /* 0x0000300014147984 */ /* 0x000f680000000800 */
[----:B------:R0:W-:Y:S04]  /*41c0*/  STG.E desc[UR36][R6.64+0x30], R29 ;  /* 0x0000301d06007986 */ /* 0x0001e8000c101924 */
[----:B----4-:R4:W-:Y:S04]  /*41d0*/  STG.E desc[UR36][R4.64], R21 ;  /* 0x0000001504007986 */ /* 0x0109e8000c101924 */
[----:B--2---:R2:W-:Y:S01]  /*41e0*/  STG.E desc[UR36][R4.64+0x10], R23 ;  /* 0x0000101704007986 */ /* 0x0045e2000c101924 */
[----:B0-----:R-:W-:-:S03]  /*41f0*/  IMAD.WIDE R6, R19, 0x4, R2 ;  /* 0x0000000413067825 */ /* 0x001fc600078e0202 */
[----:B------:R2:W-:Y:S01]  /*4200*/  STG.E desc[UR36][R4.64+0x20], R24 ;  /* 0x0000201804007986 */ /* 0x0005e2000c101924 */
[----:B----4-:R-:W-:-:S03]  /*4210*/  IMAD.IADD R21, R8, 0x1, R11 ;  /* 0x0000000108157824 */ /* 0x010fc600078e020b */
[----:B-1----:R2:W-:Y:S04]  /*4220*/  STG.E desc[UR36][R4.64+0x30], R26 ;  /* 0x0000301a04007986 */ /* 0x0025e8000c101924 */
[----:B---3--:R2:W-:Y:S04]  /*4230*/  STG.E desc[UR36][R6.64], R28 ;  /* 0x0000001c06007986 */ /* 0x0085e8000c101924 */
[----:B-----5:R2:W-:Y:S04]  /*4240*/  STG.E desc[UR36][R6.64+0x10], R22 ;  /* 0x0000101606007986 */ /* 0x0205e8000c101924 */
[----:B------:R2:W-:Y:S04]  /*4250*/  STG.E desc[UR36][R6.64+0x20], R27 ;  /* 0x0000201b06007986 */ /* 0x0005e8000c101924 */
[----:B------:R2:W-:Y:S01]  /*4260*/  STG.E desc[UR36][R6.64+0x30], R20 ;  /* 0x0000301406007986 */ /* 0x0005e2000c101924 */
[----:B------:R-:W-:Y:S05]  /*4270*/  @!P1 BRA `(.L_x_118) ;  /* 0xfffffffc00309947 */ /* 0x000fea000383ffff */
.L_x_117:
[----:B------:R-:W-:Y:S05]  /*4280*/  BSYNC.RECONVERGENT B2 ;  /* 0x0000000000027941 */ /* 0x000fea0003800200 */
.L_x_116:
[----:B------:R-:W-:Y:S01]  /*4290*/  IMAD.IADD R2, R13, 0x1, -R12 ;  /* 0x000000010d027824 */ /* 0x000fe200078e0a0c */
[----:B------:R-:W-:Y:S04]  /*42a0*/  BSSY.RECONVERGENT B2, `(.L_x_119) ;  /* 0x0000021000027945 */ /* 0x000fe80003800200 */
[----:B------:R-:W-:-:S13]  /*42b0*/  ISETP.GT.AND P1, PT, R2, 0x4, PT ;  /* 0x000000040200780c */ /* 0x000fda0003f24270 */
[----:B------:R-:W-:Y:S05]  /*42c0*/  @!P1 BRA `(.L_x_120) ;  /* 0x0000000000789947 */ /* 0x000fea0003800000 */
[----:B------:R-:W-:Y:S01]  /*42d0*/  VIADD R3, R9, 0x2038 ;  /* 0x0000203809037836 */ /* 0x000fe20000000000 */
[----:B------:R-:W-:Y:S01]  /*42e0*/  IADD3 R2, PT, PT, R8, 0x10, R11 ;  /* 0x0000001008027810 */ /* 0x000fe20007ffe00b */
[----:B--2---:R-:W0:Y:S01]  /*42f0*/  LDC.64 R4, c[0x0][0x390] ;  /* 0x0000e400ff047b82 */ /* 0x004e220000000a00 */
[----:B------:R-:W-:Y:S02]  /*4300*/  IADD3 R11, PT, PT, R11, 0x20, RZ ;  /* 0x000000200b0b7810 */ /* 0x000fe40007ffe0ff */
[----:B------:R-:W-:Y:S02]  /*4310*/  LEA R3, R0, R3, 0x18 ;  /* 0x0000000300037211 */ /* 0x000fe400078ec0ff */
[----:B------:R-:W-:Y:S02]  /*4320*/  PLOP3.LUT P0, PT, PT, PT, PT, 0x8, 0x80 ;  /* 0x000000000080781c */ /* 0x000fe40003f0e170 */
[----:B------:R-:W-:Y:S01]  /*4330*/  LEA R21, R21, R3, 0x2 ;  /* 0x0000000315157211 */ /* 0x000fe200078e10ff */
[----:B------:R-:W-:-:S02]  /*4340*/  IMAD R6, R2, 0x4, R3 ;  /* 0x0000000402067824 */ /* 0x000fc400078e0203 */
[C---:B------:R-:W-:Y:S02]  /*4350*/  IMAD R3, R12.reuse, 0x4, R18 ;  /* 0x000000040c037824 */ /* 0x040fe400078e0212 */
[----:B------:R-:W2:Y:S01]  /*4360*/  LDS R7, [R21] ;  /* 0x0000000015077984 */ /* 0x000ea20000000800 */
[----:B------:R-:W-:Y:S02]  /*4370*/  VIADD R12, R12, 0x8 ;  /* 0x000000080c0c7836 */ /* 0x000fe40000000000 */
[C---:B------:R-:W-:Y:S01]  /*4380*/  VIADD R29, R3.reuse, 0x10 ;  /* 0x00000010031d7836 */ /* 0x040fe20000000000 */
[----:B------:R-:W3:Y:S04]  /*4390*/  LDS R15, [R21+0x10] ;  /* 0x00001000150f7984 */ /* 0x000ee80000000800 */
[----:B------:R-:W4:Y:S04]  /*43a0*/  LDS R19, [R21+0x20] ;  /* 0x0000200015137984 */ /* 0x000f280000000800 */
[----:B------:R5:W4:Y:S01]  /*43b0*/  LDS R23, [R21+0x30] ;  /* 0x0000300015177984 */ /* 0x000b220000000800 */
[----:B0-----:R-:W-:-:S03]  /*43c0*/  IMAD.WIDE R2, R3, 0x4, R4 ;  /* 0x0000000403027825 */ /* 0x001fc600078e0204 */
[----:B-1----:R-:W0:Y:S01]  /*43d0*/  LDS R27, [R6] ;  /* 0x00000000061b7984 */ /* 0x002e220000000800 */
[----:B------:R-:W-:-:S03]  /*43e0*/  IMAD.WIDE R4, R29, 0x4, R4 ;  /* 0x000000041d047825 */ /* 0x000fc600078e0204 */
[----:B------:R-:W1:Y:S01]  /*43f0*/  LDS R14, [R6+0x10] ;  /* 0x00001000060e7984 */ /* 0x000e620000000800 */
[----:B-----5:R-:W-:-:S03]  /*4400*/  IMAD.IADD R21, R8, 0x1, R11 ;  /* 0x0000000108157824 */ /* 0x020fc600078e020b */
[----:B------:R-:W5:Y:S04]  /*4410*/  LDS R20, [R6+0x20] ;  /* 0x0000200006147984 */ /* 0x000f680000000800 */
[----:B------:R-:W5:Y:S04]  /*4420*/  LDS R22, [R6+0x30] ;  /* 0x0000300006167984 */ /* 0x000f680000000800 */
[----:B--2---:R2:W-:Y:S04]  /*4430*/  STG.E desc[UR36][R2.64], R7 ;  /* 0x0000000702007986 */ /* 0x0045e8000c101924 */
[----:B---3--:R2:W-:Y:S04]  /*4440*/  STG.E desc[UR36][R2.64+0x10], R15 ;  /* 0x0000100f02007986 */ /* 0x0085e8000c101924 */
[----:B----4-:R2:W-:Y:S04]  /*4450*/  STG.E desc[UR36][R2.64+0x20], R19 ;  /* 0x0000201302007986 */ /* 0x0105e8000c101924 */
[----:B------:R2:W-:Y:S04]  /*4460*/  STG.E desc[UR36][R2.64+0x30], R23 ;  /* 0x0000301702007986 */ /* 0x0005e8000c101924 */
[----:B0-----:R2:W-:Y:S04]  /*4470*/  STG.E desc[UR36][R4.64], R27 ;  /* 0x0000001b04007986 */ /* 0x0015e8000c101924 */
[----:B-1----:R2:W-:Y:S04]  /*4480*/  STG.E desc[UR36][R4.64+0x10], R14 ;  /* 0x0000100e04007986 */ /* 0x0025e8000c101924 */
[----:B-----5:R2:W-:Y:S04]  /*4490*/  STG.E desc[UR36][R4.64+0x20], R20 ;  /* 0x0000201404007986 */ /* 0x0205e8000c101924 */
[----:B------:R2:W-:Y:S02]  /*44a0*/  STG.E desc[UR36][R4.64+0x30], R22 ;  /* 0x0000301604007986 */ /* 0x0005e4000c101924 */
.L_x_120:
[----:B------:R-:W-:Y:S05]  /*44b0*/  BSYNC.RECONVERGENT B2 ;  /* 0x0000000000027941 */ /* 0x000fea0003800200 */
.L_x_119:
[----:B------:R-:W-:-:S13]  /*44c0*/  ISETP.NE.OR P0, PT, R12, R13, P0 ;  /* 0x0000000d0c00720c */ /* 0x000fda0000705670 */
[----:B------:R-:W-:Y:S05]  /*44d0*/  @!P0 BREAK.RELIABLE B0 ;  /* 0x0000000000008942 */ /* 0x000fea0003800100 */
[----:B------:R-:W-:Y:S05]  /*44e0*/  @!P0 BRA `(.L_x_113) ;  /* 0x0000000000508947 */ /* 0x000fea0003800000 */
.L_x_115:
[----:B------:R-:W-:Y:S05]  /*44f0*/  BSYNC.RELIABLE B0 ;  /* 0x0000000000007941 */ /* 0x000fea0003800100 */
.L_x_114:
[----:B--2---:R-:W0:Y:S01]  /*4500*/  LDC.64 R2, c[0x0][0x390] ;  /* 0x0000e400ff027b82 */ /* 0x004e220000000a00 */
[----:B------:R-:W-:-:S05]  /*4510*/  VIADD R5, R9, 0x2038 ;  /* 0x0000203809057836 */ /* 0x000fca0000000000 */
[----:B------:R-:W-:-:S07]  /*4520*/  LEA R6, R0, R5, 0x18 ;  /* 0x0000000500067211 */ /* 0x000fce00078ec0ff */
.L_x_121:
[----:B------:R-:W-:Y:S01]  /*4530*/  LEA R14, R21, R6, 0x2 ;  /* 0x00000006150e7211 */ /* 0x000fe200078e10ff */
[C---:B--2---:R-:W-:Y:S02]  /*4540*/  IMAD R5, R12.reuse, 0x4, R18 ;  /* 0x000000040c057824 */ /* 0x044fe400078e0212 */
[----:B------:R-:W-:Y:S02]  /*4550*/  VIADD R12, R12, 0x4 ;  /* 0x000000040c0c7836 */ /* 0x000fe40000000000 */
[----:B------:R-:W2:Y:S01]  /*4560*/  LDS R7, [R14] ;  /* 0x000000000e077984 */ /* 0x000ea20000000800 */
[----:B0-----:R-:W-:Y:S02]  /*4570*/  IMAD.WIDE R4, R5, 0x4, R2 ;  /* 0x0000000405047825 */ /* 0x001fe400078e0202 */
[----:B------:R-:W-:Y:S01]  /*4580*/  ISETP.NE.AND P0, PT, R12, R13, PT ;  /* 0x0000000d0c00720c */ /* 0x000fe20003f05270 */
[----:B------:R-:W0:Y:S01]  /*4590*/  LDS R15, [R14+0x10] ;  /* 0x000010000e0f7984 */ /* 0x000e220000000800 */
[----:B------:R-:W-:-:S03]  /*45a0*/  VIADD R11, R11, 0x10 ;  /* 0x000000100b0b7836 */ /* 0x000fc60000000000 */
[----:B------:R-:W3:Y:S02]  /*45b0*/  LDS R19, [R14+0x20] ;  /* 0x000020000e137984 */ /* 0x000ee40000000800 */
[----:B------:R-:W-:Y:S02]  /*45c0*/  IADD3 R21, PT, PT, R8, R11, RZ ;  /* 0x0000000b08157210 */ /* 0x000fe40007ffe0ff */
[----:B------:R-:W4:Y:S04]  /*45d0*/  LDS R23, [R14+0x30] ;  /* 0x000030000e177984 */ /* 0x000f280000000800 */
[----:B--2---:R2:W-:Y:S04]  /*45e0*/  STG.E desc[UR36][R4.64], R7 ;  /* 0x0000000704007986 */ /* 0x0045e8000c101924 */
[----:B0-----:R2:W-:Y:S04]  /*45f0*/  STG.E desc[UR36][R4.64+0x10], R15 ;  /* 0x0000100f04007986 */ /* 0x0015e8000c101924 */
[----:B---3--:R2:W-:Y:S04]  /*4600*/  STG.E desc[UR36][R4.64+0x20], R19 ;  /* 0x0000201304007986 */ /* 0x0085e8000c101924 */
[----:B----4-:R2:W-:Y:S01]  /*4610*/  STG.E desc[UR36][R4.64+0x30], R23 ;  /* 0x0000301704007986 */ /* 0x0105e2000c101924 */
[----:B------:R-:W-:Y:S05]  /*4620*/  @P0 BRA `(.L_x_121) ;  /* 0xfffffffc00c00947 */ /* 0x000fea000383ffff */
.L_x_113:
[----:B------:R-:W-:Y:S05]  /*4630*/  BSYNC.RECONVERGENT B1 ;  /* 0x0000000000017941 */ /* 0x000fea0003800200 */
.L_x_112:
[----:B------:R-:W-:-:S13]  /*4640*/  ISETP.NE.AND P0, PT, R10, RZ, PT ;  /* 0x000000ff0a00720c */ /* 0x000fda0003f05270 */
[----:B------:R-:W-:Y:S05]  /*4650*/  @!P0 BRA `(.L_x_98) ;  /* 0x00000000003c8947 */ /* 0x000fea0003800000 */
[----:B--2---:R-:W0:Y:S01]  /*4660*/  LDC.64 R2, c[0x0][0x390] ;  /* 0x0000e400ff027b82 */ /* 0x004e220000000a00 */
[----:B------:R-:W-:Y:S02]  /*4670*/  VIADD R9, R9, 0x2038 ;  /* 0x0000203809097836 */ /* 0x000fe40000000000 */
[----:B------:R-:W-:-:S03]  /*4680*/  IMAD.MOV.U32 R7, RZ, RZ, RZ ;  /* 0x000000ffff077224 */ /* 0x000fc600078e00ff */
[----:B------:R-:W-:-:S07]  /*4690*/  LEA R0, R0, R9, 0x18 ;  /* 0x0000000900007211 */ /* 0x000fce00078ec0ff */
.L_x_122:
[----:B----4-:R-:W-:Y:S01]  /*46a0*/  IMAD R9, R21, 0x4, R0 ;  /* 0x0000000415097824 */ /* 0x010fe200078e0200 */
[----:B------:R-:W-:Y:S01]  /*46b0*/  LEA R5, R13, R18, 0x2 ;  /* 0x000000120d057211 */ /* 0x000fe200078e10ff */
[----:B------:R-:W-:Y:S02]  /*46c0*/  VIADD R7, R7, 0x1 ;  /* 0x0000000107077836 */ /* 0x000fe40000000000 */
[----:B------:R-:W-:Y:S02]  /*46d0*/  VIADD R11, R11, 0x4 ;  /* 0x000000040b0b7836 */ /* 0x000fe40000000000 */
[----:B------:R-:W2:Y:S01]  /*46e0*/  LDS R9, [R9] ;  /* 0x0000000009097984 */ /* 0x000ea20000000800 */
[----:B0-----:R-:W-:Y:S01]  /*46f0*/  IMAD.WIDE R4, R5, 0x4, R2 ;  /* 0x0000000405047825 */ /* 0x001fe200078e0202 */
[----:B------:R-:W-:Y:S02]  /*4700*/  ISETP.NE.AND P0, PT, R7, R10, PT ;  /* 0x0000000a0700720c */ /* 0x000fe40003f05270 */
[----:B------:R-:W-:Y:S01]  /*4710*/  IADD3 R21, PT, PT, R8, R11, RZ ;  /* 0x0000000b08157210 */ /* 0x000fe20007ffe0ff */
[----:B------:R-:W-:Y:S01]  /*4720*/  VIADD R13, R13, 0x1 ;  /* 0x000000010d0d7836 */ /* 0x000fe20000000000 */
[----:B--2---:R4:W-:Y:S09]  /*4730*/  STG.E desc[UR36][R4.64], R9 ;  /* 0x0000000904007986 */ /* 0x0049f2000c101924 */
[----:B------:R-:W-:Y:S05]  /*4740*/  @P0 BRA `(.L_x_122) ;  /* 0xfffffffc00d40947 */ /* 0x000fea000383ffff */
.L_x_98:
[----:B------:R-:W-:Y:S05]  /*4750*/  BSYNC B7 ;  /* 0x0000000000077941 */ /* 0x000fea0003800000 */
.L_x_97:
[----:B------:R-:W-:Y:S05]  /*4760*/  BRA.DIV UR38, `(.L_x_123) ;  /* 0x0000001e26e07947 */ /* 0x000fea000b800000 */
[----:B------:R-:W-:Y:S01]  /*4770*/  IMAD.U32 R0, RZ, RZ, UR38 ;  /* 0x00000026ff007e24 */ /* 0x000fe2000f8e00ff */
[----:B------:R-:W-:-:S06]  /*4780*/  NOP ;  /* 0x0000000000007918 */ /* 0x000fcc0000000000 */
.L_x_89:
[----:B------:R-:W-:Y:S05]  /*4790*/  BSYNC B8 ;  /* 0x0000000000087941 */ /* 0x000fea0003800000 */
.L_x_88:
[----:B------:R-:W-:-:S03]  /*47a0*/  UMOV UR4, 0xffffffff ;  /* 0xffffffff00047882 */ /* 0x000fc60000000000 */
[----:B------:R-:W-:Y:S05]  /*47b0*/  BRA.DIV UR4, `(.L_x_124) ;  /* 0x0000001e04e87947 */ /* 0x000fea000b800000 */
[----:B------:R-:W-:Y:S01]  /*47c0*/  NOP ;  /* 0x0000000000007918 */ /* 0x000fe20000000000 */
.L_x_177:
[----:B------:R-:W-:Y:S05]  /*47d0*/  WARPSYNC.ALL ;  /* 0x0000000000007948 */ /* 0x000fea0003800000 */
[----:B------:R-:W-:Y:S08]  /*47e0*/  BAR.SYNC.DEFER_BLOCKING 0x0 ;  /* 0x0000000000007b1d */ /* 0x000ff00000010000 */
[----:B------:R-:W5:Y:S01]  /*47f0*/  S2UR UR5, SR_CgaCtaId ;  /* 0x00000000000579c3 */ /* 0x000f620000008800 */
[----:B------:R-:W-:-:S07]  /*4800*/  UMOV UR4, 0x400 ;  /* 0x0000040000047882 */ /* 0x000fce0000000000 */
[----:B------:R-:W-:Y:S01]  /*4810*/  BAR.SYNC.DEFER_BLOCKING 0x0 ;  /* 0x0000000000007b1d */ /* 0x000fe20000010000 */
[----:B-----5:R-:W-:-:S09]  /*4820*/  ULEA UR4, UR5, UR4, 0x18 ;  /* 0x0000000405047291 */ /* 0x020fd2000f8ec0ff */
[----:B--2---:R-:W2:Y:S04]  /*4830*/  LDS R2, [UR4+0x2030] ;  /* 0x00203004ff027984 */ /* 0x004ea80008000800 */
[----:B------:R-:W5:Y:S01]  /*4840*/  LDS R0, [UR4+0x202c] ;  /* 0x00202c04ff007984 */ /* 0x000f620008000800 */
[----:B--2---:R-:W-:-:S04]  /*4850*/  ISETP.NE.AND P0, PT, R2, -0x1, PT ;  /* 0xffffffff0200780c */ /* 0x004fc80003f05270 */
[----:B-----5:R-:W-:-:S13]  /*4860*/  ISETP.EQ.OR P0, PT, R0, -0x1, !P0 ;  /* 0xffffffff0000780c */ /* 0x020fda0004702670 */
[----:B------:R-:W-:Y:S05]  /*4870*/  @P0 EXIT ;  /* 0x000000000000094d */ /* 0x000fea0003800000 */
[----:B------:R-:W-:Y:S01]  /*4880*/  LEA R0, R0, UR4, 0x2 ;  /* 0x0000000400007c11 */ /* 0x000fe2000f8e10ff */
[----:B------:R-:W2:Y:S05]  /*4890*/  LDC.64 R2, c[0x0][0x3b8] ;  /* 0x0000ee00ff027b82 */ /* 0x000eaa0000000a00 */
[----:B------:R-:W0:Y:S02]  /*48a0*/  LDS R0, [R0] ;  /* 0x0000000000007984 */ /* 0x000e240000000800 */
[----:B0---4-:R-:W-:-:S04]  /*48b0*/  IMAD.SHL.U32 R5, R0, 0x2, RZ ;  /* 0x0000000200057824 */ /* 0x011fc800078e00ff */
[----:B--2---:R-:W-:-:S05]  /*48c0*/  IMAD.WIDE R2, R5, 0x4, R2 ;  /* 0x0000000405027825 */ /* 0x004fca00078e0202 */
[----:B------:R0:W5:Y:S01]  /*48d0*/  LDG.E R23, desc[UR36][R2.64] ;  /* 0x0000002402177981 */ /* 0x000162000c1e1900 */
[----:B------:R-:W-:Y:S01]  /*48e0*/  BAR.SYNC.DEFER_BLOCKING 0x0 ;  /* 0x0000000000007b1d */ /* 0x000fe20000010000 */
[----:B------:R-:W-:-:S05]  /*48f0*/  ISETP.NE.AND P0, PT, R25, 0x1, PT ;  /* 0x000000011900780c */ /* 0x000fca0003f05270 */
[----:B------:R-:W2:Y:S02]  /*4900*/  LDS R4, [UR4+0x2030] ;  /* 0x00203004ff047984 */ /* 0x000ea40008000800 */
[----:B--2---:R-:W-:-:S13]  /*4910*/  ISETP.EQ.AND P1, PT, R4, -0x1, PT ;  /* 0xffffffff0400780c */ /* 0x004fda0003f22270 */
[----:B0-----:R-:W-:Y:S05]  /*4920*/  @!P0 BRA P1, `(.L_x_125) ;  /* 0x0000000800e08947 */ /* 0x001fea0000800000 */
[----:B------:R-:W-:Y:S01]  /*4930*/  IADD3 R17, P0, PT, R17, 0x8, RZ ;  /* 0x0000000811117810 */ /* 0x000fe20007f1e0ff */
[----:B------:R-:W-:-:S03]  /*4940*/  IMAD.MOV.U32 R22, RZ, RZ, RZ ;  /* 0x000000ffff167224 */ /* 0x000fc600078e00ff */
[----:B------:R-:W-:-:S09]  /*4950*/  IADD3.X R16, PT, PT, RZ, R16, RZ, P0, !PT ;  /* 0x00000010ff107210 */ /* 0x000fd200007fe4ff */
.L_x_137:
[----:B------:R-:W0:Y:S01]  /*4960*/  S2R R3, SR_TID.X ;  /* 0x0000000000037919 */ /* 0x000e220000002100 */
[----:B------:R-:W-:Y:S05]  /*4970*/  YIELD ;  /* 0x0000000000007946 */ /* 0x000fea0003800000 */
[----:B------:R-:W-:Y:S01]  /*4980*/  BSSY.RECONVERGENT B7, `(.L_x_126) ;  /* 0x0000098000077945 */ /* 0x000fe20003800200 */
[----:B0-----:R-:W-:-:S05]  /*4990*/  IMAD R3, R25, R22, R3 ;  /* 0x0000001619037224 */ /* 0x001fca00078e0203 */
[----:B------:R-:W-:-:S13]  /*49a0*/  ISETP.GE.AND P0, PT, R3, R4, PT ;  /* 0x000000040300720c */ /* 0x000fda0003f06270 */
[----:B------:R-:W-:Y:S05]  /*49b0*/  @P0 BRA `(.L_x_127) ;  /* 0x0000000800500947 */ /* 0x000fea0003800000 */
[----:B------:R-:W0:Y:S01]  /*49c0*/  S2UR UR5, SR_CgaCtaId ;  /* 0x00000000000579c3 */ /* 0x000e220000008800 */
[----:B------:R-:W-:-:S07]  /*49d0*/  UMOV UR4, 0x400 ;  /* 0x0000040000047882 */ /* 0x000fce0000000000 */
[----:B------:R-:W2:Y:S08]  /*49e0*/  LDC.64 R4, c[0x0][0x3b0] ;  /* 0x0000ec00ff047b82 */ /* 0x000eb00000000a00 */
[----:B------:R-:W4:Y:S01]  /*49f0*/  LDC.64 R6, c[0x0][0x390] ;  /* 0x0000e400ff067b82 */ /* 0x000f220000000a00 */
[----:B0-----:R-:W-:-:S07]  /*4a00*/  ULEA UR4, UR5, UR4, 0x18 ;  /* 0x0000000405047291 */ /* 0x001fce000f8ec0ff */
[----:B------:R-:W0:Y:S02]  /*4a10*/  LDC.64 R8, c[0x0][0x3a0] ;  /* 0x0000e800ff087b82 */ /* 0x000e240000000a00 */
[----:B------:R-:W1:Y:S02]  /*4a20*/  LDS R0, [UR4+0x2034] ;  /* 0x00203404ff007984 */ /* 0x000e640008000800 */
[----:B-1----:R-:W-:-:S04]  /*4a30*/  IMAD.IADD R0, R3, 0x1, R0 ;  /* 0x0000000103007824 */ /* 0x002fc800078e0200 */
[----:B-----5:R-:W-:-:S04]  /*4a40*/  IMAD R3, R0, 0x2, R23 ;  /* 0x0000000200037824 */ /* 0x020fc800078e0217 */
[----:B--2---:R-:W-:-:S05]  /*4a50*/  IMAD.WIDE R4, R3, 0x4, R4 ;  /* 0x0000000403047825 */ /* 0x004fca00078e0204 */
[----:B------:R-:W4:Y:S04]  /*4a60*/  LDG.E R3, desc[UR36][R4.64+0x4] ;  /* 0x0000042404037981 */ /* 0x000f28000c1e1900 */
[----:B---3--:R-:W2:Y:S01]  /*4a70*/  LDG.E R19, desc[UR36][R4.64] ;  /* 0x0000002404137981 */ /* 0x008ea2000c1e1900 */
[----:B------:R-:W1:Y:S02]  /*4a80*/  LDCU.64 UR4, c[0x0][0x388] ;  /* 0x00007100ff0477ac */ /* 0x000e640008000a00 */
[----:B-1----:R-:W-:-:S04]  /*4a90*/  UIADD3 UR6, UP0, UPT, UR4, 0x1000000, URZ ;  /* 0x0100000004067890 */ /* 0x002fc8000ff1e0ff */
[----:B------:R-:W-:Y:S02]  /*4aa0*/  UIADD3.X UR4, UPT, UPT, URZ, UR5, URZ, UP0, !UPT ;  /* 0x00000005ff047290 */ /* 0x000fe400087fe4ff */
[----:B------:R-:W-:-:S04]  /*4ab0*/  IMAD.U32 R10, RZ, RZ, UR6 ;  /* 0x00000006ff0a7e24 */ /* 0x000fc8000f8e00ff */
[----:B------:R-:W-:Y:S01]  /*4ac0*/  MOV R11, UR4 ;  /* 0x00000004000b7c02 */ /* 0x000fe20008000f00 */
[----:B----4-:R-:W-:-:S04]  /*4ad0*/  IMAD.WIDE R6, R3, 0x4, R6 ;  /* 0x0000000403067825 */ /* 0x010fc800078e0206 */
[----:B------:R-:W3:Y:S04]  /*4ae0*/  LDG.E R3, desc[UR36][R10.64+-0x63bb20] ;  /* 0x9c44e0240a037981 */ /* 0x000ee8000c1e1900 */
[----:B------:R-:W4:Y:S01]  /*4af0*/  LDG.E R2, desc[UR36][R6.64] ;  /* 0x0000002406027981 */ /* 0x000f22000c1e1900 */
[----:B--2---:R-:W-:-:S04]  /*4b00*/  IMAD.SHL.U32 R19, R19, 0x2, RZ ;  /* 0x0000000213137824 */ /* 0x004fc800078e00ff */
[----:B0-----:R-:W-:-:S05]  /*4b10*/  IMAD.WIDE R4, R19, 0x4, R8 ;  /* 0x0000000413047825 */ /* 0x001fca00078e0208 */
[----:B------:R0:W5:Y:S01]  /*4b20*/  LDG.E R18, desc[UR36][R4.64] ;  /* 0x0000002404127981 */ /* 0x000162000c1e1900 */
[----:B------:R-:W-:Y:S01]  /*4b30*/  BSSY.RECONVERGENT B6, `(.L_x_128) ;  /* 0x0000024000067945 */ /* 0x000fe20003800200 */
[C---:B----4-:R-:W-:Y:S02]  /*4b40*/  ISETP.GT.AND P1, PT, R2.reuse, -0x1, PT ;  /* 0xffffffff0200780c */ /* 0x050fe40003f24270 */
[----:B---3--:R-:W-:-:S13]  /*4b50*/  ISETP.GE.AND P0, PT, R2, R3, PT ;  /* 0x000000030200720c */ /* 0x008fda0003f06270 */
[----:B0-----:R-:W-:Y:S05]  /*4b60*/  @!P0 BRA P1, `(.L_x_129) ;  /* 0x0000000000808947 */ /* 0x001fea0000800000 */
[----:B------:R-:W-:Y:S01]  /*4b70*/  MOV R8, 0x0 ;  /* 0x0000000000087802 */ /* 0x000fe20000000f00 */
[----:B------:R0:W-:Y:S01]  /*4b80*/  STL.64 [R1+0x8], R2 ;  /* 0x0000080201007387 */ /* 0x0001e20000100a00 */
[----:B------:R-:W1:Y:S01]  /*4b90*/  LDCU.64 UR4, c[0x4][0x90] ;  /* 0x01001200ff0477ac */ /* 0x000e620008000a00 */
[----:B------:R-:W-:Y:S01]  /*4ba0*/  MOV R6, R17 ;  /* 0x0000001100067202 */ /* 0x000fe20000000f00 */
[----:B------:R-:W-:Y:S02]  /*4bb0*/  IMAD.MOV.U32 R7, RZ, RZ, R16 ;  /* 0x000000ffff077224 */ /* 0x000fe400078e0010 */
[----:B------:R-:W2:Y:S01]  /*4bc0*/  LDC.64 R8, c[0x4][R8] ;  /* 0x0100000008087b82 */ /* 0x000ea20000000a00 */
[----:B-1----:R-:W-:Y:S02]  /*4bd0*/  IMAD.U32 R4, RZ, RZ, UR4 ;  /* 0x00000004ff047e24 */ /* 0x002fe4000f8e00ff */
[----:B0-----:R-:W-:-:S07]  /*4be0*/  IMAD.U32 R5, RZ, RZ, UR5 ;  /* 0x00000005ff057e24 */ /* 0x001fce000f8e00ff */
[----:B------:R-:W-:-:S07]  /*4bf0*/  LEPC R20, `(.L_x_130) ;  /* 0x000000001014794e */ /* 0x000fce0000000000 */
[----:B--2--5:R-:W-:Y:S05]  /*4c00*/  CALL.ABS.NOINC R8 ;  /* 0x0000000008007343 */ /* 0x024fea0003c00000 */
.L_x_130:
        /* <DEDUP_REMOVED lines=16> */
.L_x_131:
[----:B------:R-:W0:Y:S02]  /*4d10*/  LDCU.64 UR4, c[0x0][0x388] ;  /* 0x00007100ff0477ac */ /* 0x000e240008000a00 */
[----:B0-----:R-:W-:-:S04]  /*4d20*/  UIADD3 UR6, UP0, UPT, UR4, 0x1000000, URZ ;  /* 0x0100000004067890 */ /* 0x001fc8000ff1e0ff */
[----:B------:R-:W-:Y:S02]  /*4d30*/  UIADD3.X UR4, UPT, UPT, URZ, UR5, URZ, UP0, !UPT ;  /* 0x00000005ff047290 */ /* 0x000fe400087fe4ff */
[----:B------:R-:W-:-:S04]  /*4d40*/  IMAD.U32 R4, RZ, RZ, UR6 ;  /* 0x00000006ff047e24 */ /* 0x000fc8000f8e00ff */
[----:B------:R-:W-:-:S05]  /*4d50*/  MOV R5, UR4 ;  /* 0x0000000400057c02 */ /* 0x000fca0008000f00 */
[----:B------:R0:W5:Y:S02]  /*4d60*/  LDG.E R3, desc[UR36][R4.64+-0x63bb20] ;  /* 0x9c44e02404037981 */ /* 0x000164000c1e1900 */
.L_x_129:
[----:B------:R-:W-:Y:S05]  /*4d70*/  BSYNC.RECONVERGENT B6 ;  /* 0x0000000000067941 */ /* 0x000fea0003800200 */
.L_x_128:
        /* <DEDUP_REMOVED lines=23> */
.L_x_133:
[----:B------:R-:W-:Y:S05]  /*4ef0*/  BSYNC.RECONVERGENT B6 ;  /* 0x0000000000067941 */ /* 0x000fea0003800200 */
.L_x_132:
[----:B------:R-:W2:Y:S02]  /*4f00*/  LDG.E R27, desc[UR36][R26.64+0xc] ;  /* 0x00000c241a1b7981 */ /* 0x000ea4000c1e1900 */
[----:B--2---:R-:W-:-:S13]  /*4f10*/  ISETP.NE.AND P0, PT, R27, -0x1, PT ;  /* 0xffffffff1b00780c */ /* 0x004fda0003f05270 */
[----:B------:R-:W-:Y:S05]  /*4f20*/  @!P0 BRA `(.L_x_127) ;  /* 0x0000000000f48947 */ /* 0x000fea0003800000 */
[----:B------:R-:W1:Y:S01]  /*4f30*/  LDCU.64 UR4, c[0x0][0x3a8] ;  /* 0x00007500ff0477ac */ /* 0x000e620008000a00 */
[----:B------:R-:W-:Y:S01]  /*4f40*/  SHF.R.S32.HI R0, RZ, 0x1f, R19 ;  /* 0x0000001fff007819 */ /* 0x000fe20000011413 */
[----:B0-----:R-:W-:-:S04]  /*4f50*/  IMAD.IADD R4, R27, 0x1, -R24 ;  /* 0x000000011b047824 */ /* 0x001fc800078e0a18 */
[----:B------:R-:W-:Y:S01]  /*4f60*/  VIADD R5, R4, 0x1 ;  /* 0x0000000104057836 */ /* 0x000fe20000000000 */
[----:B-1----:R-:W-:-:S04]  /*4f70*/  LEA R2, P0, R19, UR4, 0x2 ;  /* 0x0000000413027c11 */ /* 0x002fc8000f8010ff */
[----:B------:R-:W-:Y:S02]  /*4f80*/  LEA.HI.X R3, R19, UR5, R0, 0x2, P0 ;  /* 0x0000000513037c11 */ /* 0x000fe400080f1400 */
[----:B------:R-:W-:-:S04]  /*4f90*/  ISETP.GE.AND P0, PT, R27, R24, PT ;  /* 0x000000181b00720c */ /* 0x000fc80003f06270 */
[----:B------:R2:W5:Y:S09]  /*4fa0*/  ATOMG.E.ADD.STRONG.GPU PT, R3, desc[UR36][R2.64+0x4], R5 ;  /* 0x80000405020379a8 */ /* 0x00057200081ef124 */
[----:B------:R-:W-:Y:S05]  /*4fb0*/  @!P0 BRA `(.L_x_127) ;  /* 0x0000000000d08947 */ /* 0x000fea0003800000 */
[----:B------:R-:W-:Y:S01]  /*4fc0*/  ISETP.GE.U32.AND P0, PT, R4, 0x3, PT ;  /* 0x000000030400780c */ /* 0x000fe20003f06070 */
[----:B------:R-:W-:Y:S01]  /*4fd0*/  BSSY.RECONVERGENT B0, `(.L_x_134) ;  /* 0x0000022000007945 */ /* 0x000fe20003800200 */
[----:B------:R-:W-:Y:S01]  /*4fe0*/  LOP3.LUT R8, R5, 0x3, RZ, 0xc0, !PT ;  /* 0x0000000305087812 */ /* 0x000fe200078ec0ff */
[----:B------:R-:W-:Y:S01]  /*4ff0*/  IMAD.MOV.U32 R0, RZ, RZ, RZ ;  /* 0x000000ffff007224 */ /* 0x000fe200078e00ff */
[----:B-----5:R-:W-:Y:S02]  /*5000*/  IADD3 R7, PT, PT, R18, R3, RZ ;  /* 0x0000000312077210 */ /* 0x020fe40007ffe0ff */
[----:B------:R-:W-:-:S07]  /*5010*/  ISETP.NE.AND P1, PT, R8, RZ, PT ;  /* 0x000000ff0800720c */ /* 0x000fce0003f25270 */
[----:B------:R-:W-:Y:S06]  /*5020*/  @!P0 BRA `(.L_x_135) ;  /* 0x0000000000708947 */ /* 0x000fec0003800000 */
[----:B------:R-:W-:Y:S01]  /*5030*/  LOP3.LUT R0, R5, 0xfffffffc, RZ, 0xc0, !PT ;  /* 0xfffffffc05007812 */ /* 0x000fe200078ec0ff */
[----:B------:R-:W-:-:S04]  /*5040*/  IMAD.MOV.U32 R9, RZ, RZ, R7 ;  /* 0x000000ffff097224 */ /* 0x000fc800078e0007 */
[----:B------:R-:W-:-:S07]  /*5050*/  IMAD.MOV R6, RZ, RZ, -R0 ;  /* 0x000000ffff067224 */ /* 0x000fce00078e0a00 */
.L_x_136:
[----:B0-----:R-:W0:Y:S02]  /*5060*/  LDCU.64 UR4, c[0x0][0x388] ;  /* 0x00007100ff0477ac */ /* 0x001e240008000a00 */
[----:B0-----:R-:W-:-:S04]  /*5070*/  UIADD3 UR4, UP0, UPT, UR4, 0x186a0c, URZ ;  /* 0x00186a0c04047890 */ /* 0x001fc8000ff1e0ff */
[----:B------:R-:W-:Y:S02]  /*5080*/  UIADD3.X UR5, UPT, UPT, URZ, UR5, URZ, UP0, !UPT ;  /* 0x00000005ff057290 */ /* 0x000fe400087fe4ff */
[----:B--2---:R-:W-:-:S04]  /*5090*/  MOV R2, UR4 ;  /* 0x0000000400027c02 */ /* 0x004fc80008000f00 */
[----:B------:R-:W-:Y:S02]  /*50a0*/  IMAD.U32 R3, RZ, RZ, UR5 ;  /* 0x00000005ff037e24 */ /* 0x000fe4000f8e00ff */
[----:B------:R-:W-:-:S03]  /*50b0*/  IMAD.WIDE R2, R24, 0x4, R2 ;  /* 0x0000000418027825 */ /* 0x000fc600078e0202 */
[----:B------:R-:W0:Y:S02]  /*50c0*/  LDCU.64 UR4, c[0x0][0x390] ;  /* 0x00007200ff0477ac */ /* 0x000e240008000a00 */
[----:B------:R-:W2:Y:S01]  /*50d0*/  LDG.E R11, desc[UR36][R2.64+-0xc] ;  /* 0xfffff424020b7981 */ /* 0x000ea2000c1e1900 */
[----:B0-----:R-:W-:-:S04]  /*50e0*/  UIADD3 UR4, UP0, UPT, UR4, 0x8, URZ ;  /* 0x0000000804047890 */ /* 0x001fc8000ff1e0ff */
[----:B------:R-:W-:Y:S02]  /*50f0*/  UIADD3.X UR5, UPT, UPT, URZ, UR5, URZ, UP0, !UPT ;  /* 0x00000005ff057290 */ /* 0x000fe400087fe4ff */
[----:B------:R-:W-:-:S04]  /*5100*/  IMAD.U32 R4, RZ, RZ, UR4 ;  /* 0x00000004ff047e24 */ /* 0x000fc8000f8e00ff */
[----:B------:R-:W-:Y:S02]  /*5110*/  IMAD.U32 R5, RZ, RZ, UR5 ;  /* 0x00000005ff057e24 */ /* 0x000fe4000f8e00ff */
[----:B------:R-:W-:-:S05]  /*5120*/  IMAD.WIDE R4, R9, 0x4, R4 ;  /* 0x0000000409047825 */ /* 0x000fca00078e0204 */
[----:B--2---:R0:W-:Y:S04]  /*5130*/  STG.E desc[UR36][R4.64+-0x8], R11 ;  /* 0xfffff80b04007986 */ /* 0x0041e8000c101924 */
[----:B------:R-:W2:Y:S04]  /*5140*/  LDG.E R13, desc[UR36][R2.64+-0x8] ;  /* 0xfffff824020d7981 */ /* 0x000ea8000c1e1900 */
[----:B--2---:R0:W-:Y:S04]  /*5150*/  STG.E desc[UR36][R4.64+-0x4], R13 ;  /* 0xfffffc0d04007986 */ /* 0x0041e8000c101924 */
[----:B------:R-:W2:Y:S04]  /*5160*/  LDG.E R15, desc[UR36][R2.64+-0x4] ;  /* 0xfffffc24020f7981 */ /* 0x000ea8000c1e1900 */
[----:B--2---:R0:W-:Y:S04]  /*5170*/  STG.E desc[UR36][R4.64], R15 ;  /* 0x0000000f04007986 */ /* 0x0041e8000c101924 */
[----:B------:R-:W2:Y:S01]  /*5180*/  LDG.E R19, desc[UR36][R2.64] ;  /* 0x0000002402137981 */ /* 0x000ea2000c1e1900 */
[----:B------:R-:W-:Y:S01]  /*5190*/  IADD3 R6, PT, PT, R6, 0x4, RZ ;  /* 0x0000000406067810 */ /* 0x000fe20007ffe0ff */
[----:B------:R-:W-:-:S02]  /*51a0*/  VIADD R24, R24, 0x4 ;  /* 0x0000000418187836 */ /* 0x000fc40000000000 */
[----:B------:R-:W-:Y:S01]  /*51b0*/  VIADD R9, R9, 0x4 ;  /* 0x0000000409097836 */ /* 0x000fe20000000000 */
[----:B------:R-:W-:Y:S01]  /*51c0*/  ISETP.NE.AND P0, PT, R6, RZ, PT ;  /* 0x000000ff0600720c */ /* 0x000fe20003f05270 */
[----:B--2---:R0:W-:-:S12]  /*51d0*/  STG.E desc[UR36][R4.64+0x4], R19 ;  /* 0x0000041304007986 */ /* 0x0041d8000c101924 */
[----:B------:R-:W-:Y:S05]  /*51e0*/  @P0 BRA `(.L_x_136) ;  /* 0xfffffffc009c0947 */ /* 0x000fea000383ffff */
.L_x_135:
[----:B------:R-:W-:Y:S05]  /*51f0*/  BSYNC.RECONVERGENT B0 ;  /* 0x0000000000007941 */ /* 0x000fea0003800200 */
.L_x_134:
[----:B------:R-:W-:Y:S05]  /*5200*/  @!P1 BRA `(.L_x_127) ;  /* 0x00000000003c9947 */ /* 0x000fea0003800000 */
[----:B--2---:R-:W1:Y:S08]  /*5210*/  LDC.64 R2, c[0x0][0x388] ;  /* 0x0000e200ff027b82 */ /* 0x004e700000000a00 */
[----:B0-----:R-:W0:Y:S01]  /*5220*/  LDC.64 R4, c[0x0][0x390] ;  /* 0x0000e400ff047b82 */ /* 0x001e220000000a00 */
[----:B-1----:R-:W-:-:S05]  /*5230*/  IMAD.WIDE R2, R24, 0x4, R2 ;  /* 0x0000000418027825 */ /* 0x002fca00078e0202 */
[----:B------:R-:W2:Y:S01]  /*5240*/  LDG.E R9, desc[UR36][R2.64+0x186a00] ;  /* 0x186a002402097981 */ /* 0x000ea2000c1e1900 */
[----:B------:R-:W-:Y:S01]  /*5250*/  IMAD.IADD R7, R7, 0x1, R0 ;  /* 0x0000000107077824 */ /* 0x000fe200078e0200 */
[----:B------:R-:W-:-:S03]  /*5260*/  ISETP.NE.AND P0, PT, R8, 0x1, PT ;  /* 0x000000010800780c */ /* 0x000fc60003f05270 */
[----:B0-----:R-:W-:-:S05]  /*5270*/  IMAD.WIDE R4, R7, 0x4, R4 ;  /* 0x0000000407047825 */ /* 0x001fca00078e0204 */
[----:B--2---:R4:W-:Y:S05]  /*5280*/  STG.E desc[UR36][R4.64], R9 ;  /* 0x0000000904007986 */ /* 0x0049ea000c101924 */
[----:B------:R-:W-:Y:S05]  /*5290*/  @!P0 BRA `(.L_x_127) ;  /* 0x0000000000188947 */ /* 0x000fea0003800000 */
[----:B------:R-:W2:Y:S01]  /*52a0*/  LDG.E R7, desc[UR36][R2.64+0x186a04] ;  /* 0x186a042402077981 */ /* 0x000ea2000c1e1900 */
[----:B------:R-:W-:-:S03]  /*52b0*/  ISETP.NE.AND P0, PT, R8, 0x2, PT ;  /* 0x000000020800780c */ /* 0x000fc60003f05270 */
[----:B--2---:R0:W-:Y:S10]  /*52c0*/  STG.E desc[UR36][R4.64+0x4], R7 ;  /* 0x0000040704007986 */ /* 0x0041f4000c101924 */
[----:B------:R-:W-:Y:S05]  /*52d0*/  @!P0 BRA `(.L_x_127) ;  /* 0x0000000000088947 */ /* 0x000fea0003800000 */
[----:B------:R-:W2:Y:S04]  /*52e0*/  LDG.E R3, desc[UR36][R2.64+0x186a08] ;  /* 0x186a082402037981 */ /* 0x000ea8000c1e1900 */
[----:B--2---:R1:W-:Y:S02]  /*52f0*/  STG.E desc[UR36][R4.64+0x8], R3 ;  /* 0x0000080304007986 */ /* 0x0043e4000c101924 */
.L_x_127:
[----:B------:R-:W-:Y:S05]  /*5300*/  BSYNC.RECONVERGENT B7 ;  /* 0x0000000000077941 */ /* 0x000fea0003800200 */
.L_x_126:
[----:B------:R-:W2:Y:S01]  /*5310*/  S2UR UR5, SR_CgaCtaId ;  /* 0x00000000000579c3 */ /* 0x000ea20000008800 */
[----:B------:R-:W3:Y:S01]  /*5320*/  I2F.U32.RP R0, R25 ;  /* 0x0000001900007306 */ /* 0x000ee20000209000 */
[----:B------:R-:W-:Y:S01]  /*5330*/  UMOV UR4, 0x400 ;  /* 0x0000040000047882 */ /* 0x000fe20000000000 */
[----:B------:R-:W-:Y:S01]  /*5340*/  ISETP.NE.U32.AND P2, PT, R25, RZ, PT ;  /* 0x000000ff1900720c */ /* 0x000fe20003f45070 */
[----:B------:R-:W-:-:S05]  /*5350*/  VIADD R22, R22, 0x1 ;  /* 0x0000000116167836 */ /* 0x000fca0000000000 */
[----:B---3--:R-:W3:Y:S01]  /*5360*/  MUFU.RCP R0, R0 ;  /* 0x0000000000007308 */ /* 0x008ee20000001000 */
[----:B--2---:R-:W-:-:S09]  /*5370*/  ULEA UR4, UR5, UR4, 0x18 ;  /* 0x0000000405047291 */ /* 0x004fd2000f8ec0ff */
[----:B01--4-:R-:W0:Y:S01]  /*5380*/  LDS R4, [UR4+0x2030] ;  /* 0x00203004ff047984 */ /* 0x013e220008000800 */
[----:B---3--:R-:W-:-:S04]  /*5390*/  IADD3 R2, PT, PT, R0, 0xffffffe, RZ ;  /* 0x0ffffffe00027810 */ /* 0x008fc80007ffe0ff */
[----:B-----5:R1:W2:Y:S02]  /*53a0*/  F2I.FTZ.U32.TRUNC.NTZ R3, R2 ;  /* 0x0000000200037305 */ /* 0x0202a4000021f000 */
[----:B-1----:R-:W-:Y:S02]  /*53b0*/  IMAD.MOV.U32 R2, RZ, RZ, RZ ;  /* 0x000000ffff027224 */ /* 0x002fe400078e00ff */
[----:B--2---:R-:W-:-:S04]  /*53c0*/  IMAD.MOV R6, RZ, RZ, -R3 ;  /* 0x000000ffff067224 */ /* 0x004fc800078e0a03 */
[----:B------:R-:W-:-:S04]  /*53d0*/  IMAD R5, R6, R25, RZ ;  /* 0x0000001906057224 */ /* 0x000fc800078e02ff */
[----:B------:R-:W-:-:S06]  /*53e0*/  IMAD.HI.U32 R3, R3, R5, R2 ;  /* 0x0000000503037227 */ /* 0x000fcc00078e0002 */
[----:B0-----:R-:W-:-:S04]  /*53f0*/  IMAD.HI.U32 R3, R3, R4, RZ ;  /* 0x0000000403037227 */ /* 0x001fc800078e00ff */
[----:B------:R-:W-:-:S04]  /*5400*/  IMAD.MOV R0, RZ, RZ, -R3 ;  /* 0x000000ffff007224 */ /* 0x000fc800078e0a03 */
[----:B------:R-:W-:-:S05]  /*5410*/  IMAD R0, R25, R0, R4 ;  /* 0x0000000019007224 */ /* 0x000fca00078e0204 */
[----:B------:R-:W-:-:S13]  /*5420*/  ISETP.GE.U32.AND P0, PT, R0, R25, PT ;  /* 0x000000190000720c */ /* 0x000fda0003f06070 */
[----:B------:R-:W-:Y:S01]  /*5430*/  @P0 IADD3 R0, PT, PT, R0, -R25, RZ ;  /* 0x8000001900000210 */ /* 0x000fe20007ffe0ff */
[----:B------:R-:W-:-:S03]  /*5440*/  @P0 VIADD R3, R3, 0x1 ;  /* 0x0000000103030836 */ /* 0x000fc60000000000 */
[----:B------:R-:W-:-:S13]  /*5450*/  ISETP.GE.U32.AND P1, PT, R0, R25, PT ;  /* 0x000000190000720c */ /* 0x000fda0003f26070 */
[----:B------:R-:W-:Y:S01]  /*5460*/  @P1 VIADD R3, R3, 0x1 ;  /* 0x0000000103031836 */ /* 0x000fe20000000000 */
[----:B------:R-:W-:-:S04]  /*5470*/  @!P2 LOP3.LUT R3, RZ, R25, RZ, 0x33, !PT ;  /* 0x00000019ff03a212 */ /* 0x000fc800078e33ff */
[----:B------:R-:W-:-:S04]  /*5480*/  IADD3 R3, PT, PT, R3, 0x1, RZ ;  /* 0x0000000103037810 */ /* 0x000fc80007ffe0ff */
[----:B------:R-:W-:-:S13]  /*5490*/  ISETP.GE.U32.AND P0, PT, R22, R3, PT ;  /* 0x000000031600720c */ /* 0x000fda0003f06070 */
[----:B------:R-:W-:Y:S05]  /*54a0*/  @!P0 BRA `(.L_x_137) ;  /* 0xfffffff4002c8947 */ /* 0x000fea000383ffff */
.L_x_125:
[----:B------:R-:W-:Y:S05]  /*54b0*/  WARPSYNC.ALL ;  /* 0x0000000000007948 */ /* 0x000fea0003800000 */
[----:B------:R-:W-:Y:S06]  /*54c0*/  BAR.SYNC.DEFER_BLOCKING 0x0 ;  /* 0x0000000000007b1d */ /* 0x000fec0000010000 */
[----:B------:R-:W-:Y:S05]  /*54d0*/  EXIT ;  /* 0x000000000000794d */ /* 0x000fea0003800000 */
.L_x_32:
[----:B------:R-:W0:Y:S01]  /*54e0*/  LDCU.64 UR4, c[0x0][0x388] ;  /* 0x00007100ff0477ac */ /* 0x000e220008000a00 */
[----:B------:R-:W1:Y:S01]  /*54f0*/  S2R R2, SR_CTAID.X ;  /* 0x0000000000027919 */ /* 0x000e620000002500 */
[----:B------:R-:W2:Y:S01]  /*5500*/  LDC.64 R18, c[0x0][0x3a0] ;  /* 0x0000e800ff127b82 */ /* 0x000ea20000000a00 */
[----:B0-----:R-:W-:-:S04]  /*5510*/  UIADD3 UR6, UP0, UPT, UR4, 0x1000000, URZ ;  /* 0x0100000004067890 */ /* 0x001fc8000ff1e0ff */
[----:B------:R-:W-:Y:S02]  /*5520*/  UIADD3.X UR4, UPT, UPT, URZ, UR5, URZ, UP0, !UPT ;  /* 0x00000005ff047290 */ /* 0x000fe400087fe4ff */
[----:B------:R-:W-:-:S04]  /*5530*/  IMAD.U32 R4, RZ, RZ, UR6 ;  /* 0x00000006ff047e24 */ /* 0x000fc8000f8e00ff */
[----:B------:R-:W-:-:S05]  /*5540*/  IMAD.U32 R5, RZ, RZ, UR4 ;  /* 0x00000004ff057e24 */ /* 0x000fca000f8e00ff */
[----:B------:R-:W3:Y:S01]  /*5550*/  LDG.E R3, desc[UR36][R4.64+-0x63bb20] ;  /* 0x9c44e02404037981 */ /* 0x000ee2000c1e1900 */
[----:B-1----:R-:W-:-:S04]  /*5560*/  IMAD.SHL.U32 R22, R2, 0x2, RZ ;  /* 0x0000000202167824 */ /* 0x002fc800078e00ff */
[----:B--2---:R-:W-:-:S06]  /*5570*/  IMAD.WIDE.U32 R18, R22, 0x4, R18 ;  /* 0x0000000416127825 */ /* 0x004fcc00078e0012 */
[----:B------:R0:W5:Y:S01]  /*5580*/  LDG.E R18, desc[UR36][R18.64] ;  /* 0x0000002412127981 */ /* 0x000162000c1e1900 */
[----:B---3--:R-:W-:-:S13]  /*5590*/  ISETP.GE.AND P0, PT, R2, R3, PT ;  /* 0x000000030200720c */ /* 0x008fda0003f06270 */
[----:B0-----:R-:W-:Y:S05]  /*55a0*/  @!P0 BRA `(.L_x_138) ;  /* 0x0000000000808947 */ /* 0x001fea0003800000 */
[----:B------:R-:W-:Y:S01]  /*55b0*/  MOV R0, 0x0 ;  /* 0x0000000000007802 */ /* 0x000fe20000000f00 */
[----:B------:R0:W-:Y:S01]  /*55c0*/  STL.64 [R1], R2 ;  /* 0x0000000201007387 */ /* 0x0001e20000100a00 */
[----:B------:R-:W1:Y:S01]  /*55d0*/  LDCU.64 UR4, c[0x4][0x90] ;  /* 0x01001200ff0477ac */ /* 0x000e620008000a00 */
[----:B------:R-:W-:Y:S01]  /*55e0*/  IMAD.MOV.U32 R6, RZ, RZ, R17 ;  /* 0x000000ffff067224 */ /* 0x000fe200078e0011 */
[----:B------:R0:W2:Y:S01]  /*55f0*/  LDC.64 R8, c[0x4][R0] ;  /* 0x0100000000087b82 */ /* 0x0000a20000000a00 */
[----:B------:R-:W-:Y:S01]  /*5600*/  IMAD.MOV.U32 R7, RZ, RZ, R16 ;  /* 0x000000ffff077224 */ /* 0x000fe200078e0010 */
[----:B-1----:R-:W-:Y:S01]  /*5610*/  MOV R4, UR4 ;  /* 0x0000000400047c02 */ /* 0x002fe20008000f00 */
[----:B0-----:R-:W-:-:S07]  /*5620*/  IMAD.U32 R5, RZ, RZ, UR5 ;  /* 0x00000005ff057e24 */ /* 0x001fce000f8e00ff */
[----:B------:R-:W-:-:S07]  /*5630*/  LEPC R20, `(.L_x_139) ;  /* 0x000000001014794e */ /* 0x000fce0000000000 */
[----:B--2--5:R-:W-:Y:S05]  /*5640*/  CALL.ABS.NOINC R8 ;  /* 0x0000000008007343 */ /* 0x024fea0003c00000 */
.L_x_139:
        /* <DEDUP_REMOVED lines=16> */
.L_x_140:
[----:B------:R-:W0:Y:S02]  /*5750*/  LDCU.64 UR4, c[0x0][0x388] ;  /* 0x00007100ff0477ac */ /* 0x000e240008000a00 */
[----:B0-----:R-:W-:-:S04]  /*5760*/  UIADD3 UR6, UP0, UPT, UR4, 0x1000000, URZ ;  /* 0x0100000004067890 */ /* 0x001fc8000ff1e0ff */
[----:B------:R-:W-:Y:S02]  /*5770*/  UIADD3.X UR4, UPT, UPT, URZ, UR5, URZ, UP0, !UPT ;  /* 0x00000005ff047290 */ /* 0x000fe400087fe4ff */
[----:B------:R-:W-:-:S04]  /*5780*/  IMAD.U32 R4, RZ, RZ, UR6 ;  /* 0x00000006ff047e24 */ /* 0x000fc8000f8e00ff */
[----:B------:R-:W-:-:S05]  /*5790*/  IMAD.U32 R5, RZ, RZ, UR4 ;  /* 0x00000004ff057e24 */ /* 0x000fca000f8e00ff */
[----:B------:R0:W5:Y:S02]  /*57a0*/  LDG.E R3, desc[UR36][R4.64+-0x63bb20] ;  /* 0x9c44e02404037981 */ /* 0x000164000c1e1900 */
.L_x_138:
[----:B------:R-:W1:Y:S02]  /*57b0*/  LDC.64 R16, c[0x0][0x388] ;  /* 0x0000e200ff107b82 */ /* 0x000e640000000a00 */
[----:B-1----:R-:W-:-:S05]  /*57c0*/  IMAD.WIDE.U32 R16, R2, 0x10, R16 ;  /* 0x0000001002107825 */ /* 0x002fca00078e0010 */
[----:B------:R1:W5:Y:S02]  /*57d0*/  LDG.E R19, desc[UR36][R16.64+0x8] ;  /* 0x0000082410137981 */ /* 0x000364000c1e1900 */
[----:B-----5:R-:W-:-:S13]  /*57e0*/  ISETP.GE.AND P0, PT, R2, R3, PT ;  /* 0x000000030200720c */ /* 0x020fda0003f06270 */
[----:B-1----:R-:W-:Y:S05]  /*57f0*/  @!P0 BRA `(.L_x_141) ;  /* 0x0000000000408947 */ /* 0x002fea0003800000 */
        /* <DEDUP_REMOVED lines=16> */
.L_x_141:
[----:B------:R-:W2:Y:S01]  /*5900*/  LDG.E R2, desc[UR36][R16.64+0xc] ;  /* 0x00000c2410027981 */ /* 0x000ea2000c1e1900 */
[----:B------:R-:W1:Y:S02]  /*5910*/  LDC.64 R20, c[0x0][0x3a8] ;  /* 0x0000ea00ff147b82 */ /* 0x000e640000000a00 */
[----:B-1----:R-:W-:Y:S01]  /*5920*/  IMAD.WIDE.U32 R20, R22, 0x4, R20 ;  /* 0x0000000416147825 */ /* 0x002fe200078e0014 */
[----:B--2---:R-:W-:-:S13]  /*5930*/  ISETP.NE.AND P0, PT, R2, -0x1, PT ;  /* 0xffffffff0200780c */ /* 0x004fda0003f05270 */
[----:B------:R-:W-:Y:S05]  /*5940*/  @!P0 BRA `(.L_x_142) ;  /* 0x00000008009c8947 */ /* 0x000fea0003800000 */
[----:B------:R-:W1:Y:S01]  /*5950*/  LDC R0, c[0x0][0x360] ;  /* 0x0000d800ff007b82 */ /* 0x000e620000000800 */
[----:B------:R-:W-:Y:S01]  /*5960*/  IMAD.IADD R2, R2, 0x1, -R19 ;  /* 0x0000000102027824 */ /* 0x000fe200078e0a13 */
[----:B-1----:R-:W1:Y:S01]  /*5970*/  I2F.U32.RP R6, R0 ;  /* 0x0000000000067306 */ /* 0x002e620000209000 */
[----:B------:R-:W-:-:S07]  /*5980*/  ISETP.NE.U32.AND P2, PT, R0, RZ, PT ;  /* 0x000000ff0000720c */ /* 0x000fce0003f45070 */
[----:B-1----:R-:W0:Y:S02]  /*5990*/  MUFU.RCP R6, R6 ;  /* 0x0000000600067308 */ /* 0x002e240000001000 */
[----:B0-----:R-:W-:-:S06]  /*59a0*/  IADD3 R4, PT, PT, R6, 0xffffffe, RZ ;  /* 0x0ffffffe06047810 */ /* 0x001fcc0007ffe0ff */
[----:B------:R0:W1:Y:S02]  /*59b0*/  F2I.FTZ.U32.TRUNC.NTZ R5, R4 ;  /* 0x0000000400057305 */ /* 0x000064000021f000 */
[----:B0-----:R-:W-:Y:S02]  /*59c0*/  IMAD.MOV.U32 R4, RZ, RZ, RZ ;  /* 0x000000ffff047224 */ /* 0x001fe400078e00ff */
[----:B-1----:R-:W-:-:S04]  /*59d0*/  IMAD.MOV R3, RZ, RZ, -R5 ;  /* 0x000000ffff037224 */ /* 0x002fc800078e0a05 */
[----:B------:R-:W-:-:S04]  /*59e0*/  IMAD R3, R3, R0, RZ ;  /* 0x0000000003037224 */ /* 0x000fc800078e02ff */
[----:B------:R-:W-:Y:S01]  /*59f0*/  IMAD.HI.U32 R8, R5, R3, R4 ;  /* 0x0000000305087227 */ /* 0x000fe200078e0004 */
[----:B------:R-:W-:-:S05]  /*5a00*/  IADD3 R3, PT, PT, R2, 0x1, RZ ;  /* 0x0000000102037810 */ /* 0x000fca0007ffe0ff */
[----:B------:R-:W-:-:S04]  /*5a10*/  IMAD.HI.U32 R8, R8, R3, RZ ;  /* 0x0000000308087227 */ /* 0x000fc800078e00ff */
        /* <DEDUP_REMOVED lines=9> */
[----:B------:R-:W-:-:S13]  /*5ab0*/  ISETP.NE.AND P0, PT, R6, RZ, PT ;  /* 0x000000ff0600720c */ /* 0x000fda0003f05270 */
[----:B------:R-:W-:Y:S05]  /*5ac0*/  @!P0 BRA `(.L_x_142) ;  /* 0x00000008003c8947 */ /* 0x000fea0003800000 */
[----:B------:R-:W0:Y:S01]  /*5ad0*/  S2R R3, SR_TID.X ;  /* 0x0000000000037919 */ /* 0x000e220000002100 */
[----:B------:R-:W-:Y:S01]  /*5ae0*/  ISETP.GE.U32.AND P0, PT, R8, 0x3, PT ;  /* 0x000000030800780c */ /* 0x000fe20003f06070 */
[----:B------:R-:W-:Y:S01]  /*5af0*/  IMAD.MOV.U32 R5, RZ, RZ, RZ ;  /* 0x000000ffff057224 */ /* 0x000fe200078e00ff */
[----:B------:R-:W-:-:S11]  /*5b00*/  LOP3.LUT R4, R6, 0x3, RZ, 0xc0, !PT ;  /* 0x0000000306047812 */ /* 0x000fd600078ec0ff */
[----:B------:R-:W-:Y:S05]  /*5b10*/  @!P0 BRA `(.L_x_143) ;  /* 0x0000000400ac8947 */ /* 0x000fea0003800000 */
[----:B------:R-:W-:Y:S01]  /*5b20*/  LOP3.LUT R5, R6, 0xfffffffc, RZ, 0xc0, !PT ;  /* 0xfffffffc06057812 */ /* 0x000fe200078ec0ff */
[--C-:B0-----:R-:W-:Y:S01]  /*5b30*/  IMAD.IADD R11, R19, 0x1, R3.reuse ;  /* 0x00000001130b7824 */ /* 0x101fe200078e0203 */
[----:B------:R-:W-:Y:S01]  /*5b40*/  BSSY.RECONVERGENT B0, `(.L_x_143) ;  /* 0x0000068000007945 */ /* 0x000fe20003800200 */
[----:B------:R-:W-:Y:S01]  /*5b50*/  IMAD.IADD R7, R3, 0x1, R0 ;  /* 0x0000000103077824 */ /* 0x000fe200078e0200 */
[C---:B------:R-:W-:Y:S01]  /*5b60*/  LEA R9, R0.reuse, R3, 0x1 ;  /* 0x0000000300097211 */ /* 0x040fe200078e08ff */
[C-C-:B------:R-:W-:Y:S01]  /*5b70*/  IMAD R13, R0.reuse, 0x3, R3.reuse ;  /* 0x00000003000d7824 */ /* 0x140fe200078e0203 */
[C---:B------:R-:W-:Y:S01]  /*5b80*/  LEA R25, R0.reuse, R11, 0x1 ;  /* 0x0000000b00197211 */ /* 0x040fe200078e08ff */
[----:B------:R-:W-:Y:S02]  /*5b90*/  IMAD.MOV.U32 R15, RZ, RZ, R3 ;  /* 0x000000ffff0f7224 */ /* 0x000fe400078e0003 */
[----:B------:R-:W-:Y:S02]  /*5ba0*/  IMAD.IADD R23, R19, 0x1, R7 ;  /* 0x0000000113177824 */ /* 0x000fe400078e0207 */
[----:B------:R-:W-:-:S02]  /*5bb0*/  IMAD R27, R0, 0x3, R11 ;  /* 0x00000003001b7824 */ /* 0x000fc400078e020b */
[----:B------:R-:W-:-:S07]  /*5bc0*/  IMAD.MOV R6, RZ, RZ, -R5 ;  /* 0x000000ffff067224 */ /* 0x000fce00078e0a05 */
.L_x_152:
[-C--:B------:R-:W-:Y:S01]  /*5bd0*/  ISETP.GT.AND P0, PT, R15, R2.reuse, PT ;  /* 0x000000020f00720c */ /* 0x080fe20003f04270 */
[----:B------:R-:W-:Y:S01]  /*5be0*/  BSSY.RECONVERGENT B1, `(.L_x_144) ;  /* 0x0000016000017945 */ /* 0x000fe20003800200 */
[-C--:B------:R-:W-:Y:S02]  /*5bf0*/  ISETP.GT.AND P1, PT, R7, R2.reuse, PT ;  /* 0x000000020700720c */ /* 0x080fe40003f24270 */
[-C--:B------:R-:W-:Y:S02]  /*5c00*/  ISETP.GT.AND P2, PT, R9, R2.reuse, PT ;  /* 0x000000020900720c */ /* 0x080fe40003f44270 */
[----:B------:R-:W-:-:S07]  /*5c10*/  ISETP.GT.AND P3, PT, R13, R2, PT ;  /* 0x000000020d00720c */ /* 0x000fce0003f64270 */
[----:B0123--:R-:W-:Y:S06]  /*5c20*/  @P0 BRA `(.L_x_145) ;  /* 0x0000000000440947 */ /* 0x00ffec0003800000 */
[----:B------:R-:W0:Y:S01]  /*5c30*/  S2R R29, SR_LANEID ;  /* 0x00000000001d7919 */ /* 0x000e220000000000 */
[----:B------:R-:W1:Y:S01]  /*5c40*/  LDC.64 R16, c[0x0][0x388] ;  /* 0x0000e200ff107b82 */ /* 0x000e620000000a00 */
[----:B------:R-:W-:Y:S02]  /*5c50*/  VOTEU.ANY UR4, UPT, PT ;  /* 0x0000000000047886 */ /* 0x000fe400038e0100 */
[----:B------:R-:W0:Y:S08]  /*5c60*/  FLO.U32 R12, UR4 ;  /* 0x00000004000c7d00 */ /* 0x000e3000080e0000 */
[----:B------:R-:W2:Y:S01]  /*5c70*/  POPC R10, UR4 ;  /* 0x00000004000a7d09 */ /* 0x000ea20008000000 */
[----:B0-----:R-:W-:Y:S01]  /*5c80*/  ISETP.EQ.U32.AND P0, PT, R12, R29, PT ;  /* 0x0000001d0c00720c */ /* 0x001fe20003f02070 */
[----:B-1----:R-:W-:Y:S01]  /*5c90*/  IMAD.WIDE R28, R11, 0x4, R16 ;  /* 0x000000040b1c7825 */ /* 0x002fe200078e0210 */
[----:B------:R-:W0:Y:S01]  /*5ca0*/  S2R R14, SR_LTMASK ;  /* 0x00000000000e7919 */ /* 0x000e220000003900 */
[----:B------:R-:W1:Y:S04]  /*5cb0*/  LDC.64 R16, c[0x0][0x390] ;  /* 0x0000e400ff107b82 */ /* 0x000e680000000a00 */
[----:B------:R-:W3:Y:S06]  /*5cc0*/  LDG.E R29, desc[UR36][R28.64+0x186a00] ;  /* 0x186a00241c1d7981 */ /* 0x000eec000c1e1900 */
[----:B--2---:R-:W2:Y:S01]  /*5cd0*/  @P0 ATOMG.E.ADD.STRONG.GPU PT, R10, desc[UR36][R20.64+0x4], R10 ;  /* 0x8000040a140a09a8 */ /* 0x004ea200081ef124 */
[----:B0-----:R-:W-:-:S06]  /*5ce0*/  LOP3.LUT R14, R14, UR4, RZ, 0xc0, !PT ;  /* 0x000000040e0e7c12 */ /* 0x001fcc000f8ec0ff */
[----:B------:R-:W0:Y:S01]  /*5cf0*/  POPC R14, R14 ;  /* 0x0000000e000e7309 */ /* 0x000e220000000000 */
[----:B--2---:R-:W0:Y:S02]  /*5d00*/  SHFL.IDX PT, R8, R10, R12, 0x1f ;  /* 0x00001f0c0a087589 */ /* 0x004e2400000e0000 */
[----:B0-----:R-:W-:-:S05]  /*5d10*/  IADD3 R8, PT, PT, R18, R8, R14 ;  /* 0x0000000812087210 */ /* 0x001fca0007ffe00e */
[----:B-1----:R-:W-:-:S05]  /*5d20*/  IMAD.WIDE R16, R8, 0x4, R16 ;  /* 0x0000000408107825 */ /* 0x002fca00078e0210 */
[----:B---3--:R0:W-:Y:S02]  /*5d30*/  STG.E desc[UR36][R16.64], R29 ;  /* 0x0000001d10007986 */ /* 0x0081e4000c101924 */
.L_x_145:
[----:B------:R-:W-:Y:S05]  /*5d40*/  BSYNC.RECONVERGENT B1 ;  /* 0x0000000000017941 */ /* 0x000fea0003800200 */
.L_x_144:
[----:B------:R-:W-:Y:S04]  /*5d50*/  BSSY.RECONVERGENT B1, `(.L_x_146) ;  /* 0x0000013000017945 */ /* 0x000fe80003800200 */
[----:B------:R-:W-:Y:S05]  /*5d60*/  @P1 BRA `(.L_x_147) ;  /* 0x0000000000441947 */ /* 0x000fea0003800000 */
[----:B0-----:R-:W0:Y:S01]  /*5d70*/  S2R R29, SR_LANEID ;  /* 0x00000000001d7919 */ /* 0x001e220000000000 */
        /* <DEDUP_REMOVED lines=16> */
.L_x_147:
[----:B------:R-:W-:Y:S05]  /*5e80*/  BSYNC.RECONVERGENT B1 ;  /* 0x0000000000017941 */ /* 0x000fea0003800200 */
.L_x_146:
[----:B------:R-:W-:Y:S04]  /*5e90*/  BSSY.RECONVERGENT B1, `(.L_x_148) ;  /* 0x0000013000017945 */ /* 0x000fe80003800200 */
[----:B------:R-:W-:Y:S05]  /*5ea0*/  @P2 BRA `(.L_x_149) ;  /* 0x0000000000442947 */ /* 0x000fea0003800000 */
[----:B01----:R-:W0:Y:S01]  /*5eb0*/  S2R R29, SR_LANEID ;  /* 0x00000000001d7919 */ /* 0x003e220000000000 */
        /* <DEDUP_REMOVED lines=16> */
.L_x_149:
[----:B------:R-:W-:Y:S05]  /*5fc0*/  BSYNC.RECONVERGENT B1 ;  /* 0x0000000000017941 */ /* 0x000fea0003800200 */
.L_x_148:
[----:B------:R-:W-:Y:S04]  /*5fd0*/  BSSY.RECONVERGENT B1, `(.L_x_150) ;  /* 0x0000013000017945 */ /* 0x000fe80003800200 */
[----:B------:R-:W-:Y:S05]  /*5fe0*/  @P3 BRA `(.L_x_151) ;  /* 0x0000000000443947 */ /* 0x000fea0003800000 */
[----:B012---:R-:W0:Y:S01]  /*5ff0*/  S2R R29, SR_LANEID ;  /* 0x00000000001d7919 */ /* 0x007e220000000000 */
        /* <DEDUP_REMOVED lines=16> */
.L_x_151:
[----:B------:R-:W-:Y:S05]  /*6100*/  BSYNC.RECONVERGENT B1 ;  /* 0x0000000000017941 */ /* 0x000fea0003800200 */
.L_x_150:
[----:B------:R-:W-:Y:S01]  /*6110*/  VIADD R6, R6, 0x4 ;  /* 0x0000000406067836 */ /* 0x000fe20000000000 */
[C---:B------:R-:W-:Y:S01]  /*6120*/  LEA R23, R0.reuse, R23, 0x2 ;  /* 0x0000001700177211 */ /* 0x040fe200078e10ff */
[C---:B------:R-:W-:Y:S01]  /*6130*/  IMAD R7, R0.reuse, 0x4, R7 ;  /* 0x0000000400077824 */ /* 0x040fe200078e0207 */
[C---:B------:R-:W-:Y:S01]  /*6140*/  LEA R27, R0.reuse, R27, 0x2 ;  /* 0x0000001b001b7211 */ /* 0x040fe200078e10ff */
[----:B------:R-:W-:Y:S01]  /*6150*/  IMAD R9, R0, 0x4, R9 ;  /* 0x0000000400097824 */ /* 0x000fe200078e0209 */
[----:B------:R-:W-:Y:S01]  /*6160*/  ISETP.NE.AND P0, PT, R6, RZ, PT ;  /* 0x000000ff0600720c */ /* 0x000fe20003f05270 */
[C---:B------:R-:W-:Y:S02]  /*6170*/  IMAD R25, R0.reuse, 0x4, R25 ;  /* 0x0000000400197824 */ /* 0x040fe400078e0219 */
[C---:B------:R-:W-:Y:S02]  /*6180*/  IMAD R13, R0.reuse, 0x4, R13 ;  /* 0x00000004000d7824 */ /* 0x040fe400078e020d */
[----:B------:R-:W-:-:S02]  /*6190*/  IMAD R11, R0, 0x4, R11 ;  /* 0x00000004000b7824 */ /* 0x000fc400078e020b */
[----:B------:R-:W-:-:S06]  /*61a0*/  IMAD R15, R0, 0x4, R15 ;  /* 0x00000004000f7824 */ /* 0x000fcc00078e020f */
[----:B------:R-:W-:Y:S05]  /*61b0*/  @P0 BRA `(.L_x_152) ;  /* 0xfffffff800840947 */ /* 0x000fea000383ffff */
[----:B------:R-:W-:Y:S05]  /*61c0*/  BSYNC.RECONVERGENT B0 ;  /* 0x0000000000007941 */ /* 0x000fea0003800200 */
.L_x_143:
[----:B------:R-:W-:-:S13]  /*61d0*/  ISETP.NE.AND P0, PT, R4, RZ, PT ;  /* 0x000000ff0400720c */ /* 0x000fda0003f05270 */
[----:B------:R-:W-:Y:S05]  /*61e0*/  @!P0 BRA `(.L_x_142) ;  /* 0x0000000000748947 */ /* 0x000fea0003800000 */
[----:B------:R-:W4:Y:S01]  /*61f0*/  LDC.64 R8, c[0x0][0x388] ;  /* 0x0000e200ff087b82 */ /* 0x000f220000000a00 */
[----:B0-----:R-:W-:Y:S02]  /*6200*/  IMAD R3, R0, R5, R3 ;  /* 0x0000000500037224 */ /* 0x001fe400078e0203 */
[----:B------:R-:W-:-:S03]  /*6210*/  IMAD.MOV R12, RZ, RZ, -R4 ;  /* 0x000000ffff0c7224 */ /* 0x000fc600078e0a04 */
[----:B------:R-:W-:Y:S02]  /*6220*/  IADD3 R19, PT, PT, R19, R3, RZ ;  /* 0x0000000313137210 */ /* 0x000fe40007ffe0ff */
[----:B------:R-:W0:Y:S05]  /*6230*/  LDC.64 R6, c[0x0][0x390] ;  /* 0x0000e400ff067b82 */ /* 0x000e2a0000000a00 */
.L_x_155:
[----:B------:R-:W-:Y:S01]  /*6240*/  ISETP.GT.AND P0, PT, R3, R2, PT ;  /* 0x000000020300720c */ /* 0x000fe20003f04270 */
[----:B------:R-:W-:Y:S01]  /*6250*/  VIADD R12, R12, 0x1 ;  /* 0x000000010c0c7836 */ /* 0x000fe20000000000 */
[----:B------:R-:W-:Y:S04]  /*6260*/  BSSY.RECONVERGENT B0, `(.L_x_153) ;  /* 0x0000012000007945 */ /* 0x000fe80003800200 */
[----:B------:R-:W-:-:S07]  /*6270*/  ISETP.NE.AND P1, PT, R12, RZ, PT ;  /* 0x000000ff0c00720c */ /* 0x000fce0003f25270 */
[----:B0-----:R-:W-:Y:S06]  /*6280*/  @P0 BRA `(.L_x_154) ;  /* 0x00000000003c0947 */ /* 0x001fec0003800000 */
[----:B------:R-:W5:Y:S01]  /*6290*/  S2R R5, SR_LANEID ;  /* 0x0000000000057919 */ /* 0x000f620000000000 */
[----:B------:R-:W-:Y:S02]  /*62a0*/  VOTEU.ANY UR4, UPT, PT ;  /* 0x0000000000047886 */ /* 0x000fe400038e0100 */
[----:B------:R-:W5:Y:S08]  /*62b0*/  FLO.U32 R14, UR4 ;  /* 0x00000004000e7d00 */ /* 0x000f7000080e0000 */
[----:B------:R-:W1:Y:S01]  /*62c0*/  POPC R13, UR4 ;  /* 0x00000004000d7d09 */ /* 0x000e620008000000 */
[----:B-----5:R-:W-:Y:S01]  /*62d0*/  ISETP.EQ.U32.AND P0, PT, R14, R5, PT ;  /* 0x000000050e00720c */ /* 0x020fe20003f02070 */
[----:B----4-:R-:W-:-:S06]  /*62e0*/  IMAD.WIDE R4, R19, 0x4, R8 ;  /* 0x0000000413047825 */ /* 0x010fcc00078e0208 */
[----:B------:R-:W4:Y:S06]  /*62f0*/  LDG.E R5, desc[UR36][R4.64+0x186a00] ;  /* 0x186a002404057981 */ /* 0x000f2c000c1e1900 */
[----:B-1----:R-:W5:Y:S01]  /*6300*/  @P0 ATOMG.E.ADD.STRONG.GPU PT, R13, desc[UR36][R20.64+0x4], R13 ;  /* 0x8000040d140d09a8 */ /* 0x002f6200081ef124 */
[----:B------:R-:W1:Y:S02]  /*6310*/  S2R R15, SR_LTMASK ;  /* 0x00000000000f7919 */ /* 0x000e640000003900 */
[----:B-1----:R-:W-:-:S06]  /*6320*/  LOP3.LUT R15, R15, UR4, RZ, 0xc0, !PT ;  /* 0x000000040f0f7c12 */ /* 0x002fcc000f8ec0ff */
[----:B------:R-:W1:Y:S01]  /*6330*/  POPC R15, R15 ;  /* 0x0000000f000f7309 */ /* 0x000e620000000000 */
[----:B-----5:R-:W1:Y:S02]  /*6340*/  SHFL.IDX PT, R11, R13, R14, 0x1f ;  /* 0x00001f0e0d0b7589 */ /* 0x020e6400000e0000 */
[----:B-1----:R-:W-:-:S05]  /*6350*/  IADD3 R11, PT, PT, R18, R11, R15 ;  /* 0x0000000b120b7210 */ /* 0x002fca0007ffe00f */
[----:B0-----:R-:W-:-:S05]  /*6360*/  IMAD.WIDE R10, R11, 0x4, R6 ;  /* 0x000000040b0a7825 */ /* 0x001fca00078e0206 */
[----:B----4-:R0:W-:Y:S02]  /*6370*/  STG.E desc[UR36][R10.64], R5 ;  /* 0x000000050a007986 */ /* 0x0101e4000c101924 */
.L_x_154:
[----:B------:R-:W-:Y:S05]  /*6380*/  BSYNC.RECONVERGENT B0 ;  /* 0x0000000000007941 */ /* 0x000fea0003800200 */
.L_x_153:
[C---:B------:R-:W-:Y:S02]  /*6390*/  IMAD.IADD R3, R0.reuse, 0x1, R3 ;  /* 0x0000000100037824 */ /* 0x040fe400078e0203 */
[----:B------:R-:W-:Y:S01]  /*63a0*/  IMAD.IADD R19, R0, 0x1, R19 ;  /* 0x0000000100137824 */ /* 0x000fe200078e0213 */
[----:B------:R-:W-:Y:S06]  /*63b0*/  @P1 BRA `(.L_x_155) ;  /* 0xfffffffc00a01947 */ /* 0x000fec000383ffff */
.L_x_142:
[----:B------:R-:W-:Y:S05]  /*63c0*/  WARPSYNC.ALL ;  /* 0x0000000000007948 */ /* 0x000fea0003800000 */
[----:B------:R-:W-:Y:S06]  /*63d0*/  BAR.SYNC.DEFER_BLOCKING 0x0 ;  /* 0x0000000000007b1d */ /* 0x000fec0000010000 */
[----:B------:R-:W-:Y:S01]  /*63e0*/  STG.E desc[UR36][R20.64], R18 ;  /* 0x0000001214007986 */ /* 0x000fe2000c101924 */
[----:B------:R-:W-:Y:S05]  /*63f0*/  EXIT ;  /* 0x000000000000794d */ /* 0x000fea0003800000 */
.L_x_67:
[----:B------:R-:W-:Y:S01]  /*6400*/  BSSY B0, `(.L_x_156) ;  /* 0x0000008000007945 */ /* 0x000fe20003800000 */
[----:B-1----:R-:W-:Y:S01]  /*6410*/  MOV R13, R18 ;  /* 0x00000012000d7202 */ /* 0x002fe20000000f00 */
[----:B------:R-:W-:Y:S02]  /*6420*/  IMAD.MOV.U32 R12, RZ, RZ, RZ ;  /* 0x000000ffff0c7224 */ /* 0x000fe400078e00ff */
[----:B------:R-:W-:Y:S02]  /*6430*/  IMAD.MOV.U32 R11, RZ, RZ, 0x1f ;  /* 0x0000001fff0b7424 */ /* 0x000fe400078e00ff */
[----:B------:R-:W-:-:S07]  /*6440*/  IMAD.MOV.U32 R15, RZ, RZ, -0x1 ;  /* 0xffffffffff0f7424 */ /* 0x000fce00078e00ff */
[----:B0-----:R-:W-:Y:S05]  /*6450*/  WARPSYNC.COLLECTIVE R15, `(.L_x_157) ;  /* 0x000000000f087348 */ /* 0x001fea0003c00000 */
[----:B------:R1:W2:Y:S02]  /*6460*/  SHFL.IDX P6, R14, R13, R12, R11 ;  /* 0x0000000c0d0e7389 */ /* 0x0002a400000c000b */
[----:B012---:R-:W-:Y:S05]  /*6470*/  ENDCOLLECTIVE ;  /* 0x000000000000791b */ /* 0x007fea0003800000 */
.L_x_157:
[----:B------:R-:W-:Y:S05]  /*6480*/  BSYNC B0 ;  /* 0x0000000000007941 */ /* 0x000fea0003800000 */
.L_x_156:
[----:B------:R-:W-:Y:S01]  /*6490*/  MOV R2, R14 ;  /* 0x0000000e00027202 */ /* 0x000fe20000000f00 */
[----:B------:R-:W-:Y:S06]  /*64a0*/  BRA `(.L_x_158) ;  /* 0xffffffb400547947 */ /* 0x000fec000383ffff */
.L_x_81:
[----:B------:R-:W-:Y:S01]  /*64b0*/  BSSY B0, `(.L_x_159) ;  /* 0x0000005000007945 */ /* 0x000fe20003800000 */
[----:B0-2-4-:R-:W-:-:S07]  /*64c0*/  IMAD.MOV.U32 R15, RZ, RZ, -0x1 ;  /* 0xffffffffff0f7424 */ /* 0x015fce00078e00ff */
[----:B-1-3--:R-:W-:Y:S05]  /*64d0*/  WARPSYNC.COLLECTIVE R15, `(.L_x_160) ;  /* 0x000000000f087348 */ /* 0x00afea0003c00000 */
[----:B------:R-:W-:Y:S01]  /*64e0*/  NOP ;  /* 0x0000000000007918 */ /* 0x000fe20000000000 */
[----:B-1-3--:R-:W-:Y:S05]  /*64f0*/  ENDCOLLECTIVE ;  /* 0x000000000000791b */ /* 0x00afea0003800000 */
.L_x_160:
[----:B------:R-:W-:Y:S05]  /*6500*/  BSYNC B0 ;  /* 0x0000000000007941 */ /* 0x000fea0003800000 */
.L_x_159:
[----:B------:R-:W-:Y:S05]  /*6510*/  BRA `(.L_x_161) ;  /* 0xffffffc400347947 */ /* 0x000fea000383ffff */
.L_x_84:
[----:B------:R-:W-:Y:S01]  /*6520*/  BSSY B0, `(.L_x_162) ;  /* 0x0000005000007945 */ /* 0x000fe20003800000 */
[----:B0-2-4-:R-:W-:-:S07]  /*6530*/  IMAD.MOV.U32 R15, RZ, RZ, -0x1 ;  /* 0xffffffffff0f7424 */ /* 0x015fce00078e00ff */
[----:B-1-3--:R-:W-:Y:S05]  /*6540*/  WARPSYNC.COLLECTIVE R15, `(.L_x_163) ;  /* 0x000000000f087348 */ /* 0x00afea0003c00000 */
[----:B------:R-:W-:Y:S01]  /*6550*/  NOP ;  /* 0x0000000000007918 */ /* 0x000fe20000000000 */
[----:B-1-3--:R-:W-:Y:S05]  /*6560*/  ENDCOLLECTIVE ;  /* 0x000000000000791b */ /* 0x00afea0003800000 */
.L_x_163:
[----:B------:R-:W-:Y:S05]  /*6570*/  BSYNC B0 ;  /* 0x0000000000007941 */ /* 0x000fea0003800000 */
.L_x_162:
[----:B------:R-:W-:Y:S05]  /*6580*/  BRA `(.L_x_164) ;  /* 0xffffffc4006c7947 */ /* 0x000fea000383ffff */
.L_x_96:
[----:B------:R-:W-:-:S07]  /*6590*/  IMAD.U32 R15, RZ, RZ, UR38 ;  /* 0x00000026ff0f7e24 */ /* 0x000fce000f8e00ff */
[----:B01---5:R-:W-:Y:S05]  /*65a0*/  WARPSYNC.COLLECTIVE R15, `(.L_x_165) ;  /* 0x000000000f087348 */ /* 0x023fea0003c00000 */
[----:B------:R-:W-:Y:S01]  /*65b0*/  NOP ;  /* 0x0000000000007918 */ /* 0x000fe20000000000 */
[----:B01---5:R-:W-:Y:S05]  /*65c0*/  ENDCOLLECTIVE ;  /* 0x000000000000791b */ /* 0x023fea0003800000 */
.L_x_165:
[----:B------:R-:W-:Y:S05]  /*65d0*/  BRA `(.L_x_166) ;  /* 0xffffffd000287947 */ /* 0x000fea000383ffff */
.L_x_99:
[----:B------:R-:W-:Y:S01]  /*65e0*/  BSSY B0, `(.L_x_167) ;  /* 0x0000005000007945 */ /* 0x000fe20003800000 */
[----:B------:R-:W-:-:S07]  /*65f0*/  MOV R15, UR38 ;  /* 0x00000026000f7c02 */ /* 0x000fce0008000f00 */
[----:B012---:R-:W-:Y:S05]  /*6600*/  WARPSYNC.COLLECTIVE R15, `(.L_x_168) ;  /* 0x000000000f087348 */ /* 0x007fea0003c00000 */
[----:B------:R-:W-:Y:S01]  /*6610*/  NOP ;  /* 0x0000000000007918 */ /* 0x000fe20000000000 */
[----:B012---:R-:W-:Y:S05]  /*6620*/  ENDCOLLECTIVE ;  /* 0x000000000000791b */ /* 0x007fea0003800000 */
.L_x_168:
[----:B------:R-:W-:Y:S05]  /*6630*/  BSYNC B0 ;  /* 0x0000000000007941 */ /* 0x000fea0003800000 */
.L_x_167:
[----:B------:R-:W-:Y:S05]  /*6640*/  BRA `(.L_x_169) ;  /* 0xffffffd000287947 */ /* 0x000fea000383ffff */
.L_x_102:
[----:B------:R-:W-:Y:S01]  /*6650*/  BSSY B0, `(.L_x_170) ;  /* 0x0000007000007945 */ /* 0x000fe20003800000 */
[----:B------:R-:W-:Y:S02]  /*6660*/  IMAD.U32 R15, RZ, RZ, UR38 ;  /* 0x00000026ff0f7e24 */ /* 0x000fe4000f8e00ff */
[----:B------:R-:W-:Y:S02]  /*6670*/  IMAD.MOV.U32 R12, RZ, RZ, RZ ;  /* 0x000000ffff0c7224 */ /* 0x000fe400078e00ff */
[----:B------:R-:W-:-:S07]  /*6680*/  IMAD.MOV.U32 R11, RZ, RZ, 0x1c1f ;  /* 0x00001c1fff0b7424 */ /* 0x000fce00078e00ff */
[----:B012--5:R-:W-:Y:S05]  /*6690*/  WARPSYNC.COLLECTIVE R15, `(.L_x_171) ;  /* 0x000000000f087348 */ /* 0x027fea0003c00000 */
[----:B-----5:R3:W4:Y:S02]  /*66a0*/  SHFL.IDX P6, R14, R13, R12, R11 ;  /* 0x0000000c0d0e7389 */ /* 0x02072400000c000b */
[----:B01234-:R-:W-:Y:S05]  /*66b0*/  ENDCOLLECTIVE ;  /* 0x000000000000791b */ /* 0x01ffea0003800000 */
.L_x_171:
[----:B------:R-:W-:Y:S05]  /*66c0*/  BSYNC B0 ;  /* 0x0000000000007941 */ /* 0x000fea0003800000 */
.L_x_170:
[----:B------:R-:W-:Y:S01]  /*66d0*/  MOV R19, R14 ;  /* 0x0000000e00137202 */ /* 0x000fe20000000f00 */
[----:B------:R-:W-:Y:S06]  /*66e0*/  BRA `(.L_x_172) ;  /* 0xffffffd000347947 */ /* 0x000fec000383ffff */
.L_x_123:
[----:B------:R-:W-:Y:S01]  /*66f0*/  BSSY B0, `(.L_x_173) ;  /* 0x0000005000007945 */ /* 0x000fe20003800000 */
[----:B--23--:R-:W-:-:S07]  /*6700*/  IMAD.U32 R15, RZ, RZ, UR38 ;  /* 0x00000026ff0f7e24 */ /* 0x00cfce000f8e00ff */
[----:B01--4-:R-:W-:Y:S05]  /*6710*/  WARPSYNC.COLLECTIVE R15, `(.L_x_174) ;  /* 0x000000000f087348 */ /* 0x013fea0003c00000 */
[----:B------:R-:W-:Y:S01]  /*6720*/  NOP ;  /* 0x0000000000007918 */ /* 0x000fe20000000000 */
[----:B01--4-:R-:W-:Y:S05]  /*6730*/  ENDCOLLECTIVE ;  /* 0x000000000000791b */ /* 0x013fea0003800000 */
.L_x_174:
[----:B------:R-:W-:Y:S05]  /*6740*/  BSYNC B0 ;  /* 0x0000000000007941 */ /* 0x000fea0003800000 */
.L_x_173:
[----:B------:R-:W-:Y:S05]  /*6750*/  BRA `(.L_x_89) ;  /* 0xffffffe0000c7947 */ /* 0x000fea000383ffff */
.L_x_124:
[----:B------:R-:W-:Y:S01]  /*6760*/  BSSY B0, `(.L_x_175) ;  /* 0x0000005000007945 */ /* 0x000fe20003800000 */
[----:B--234-:R-:W-:-:S07]  /*6770*/  IMAD.MOV.U32 R15, RZ, RZ, -0x1 ;  /* 0xffffffffff0f7424 */ /* 0x01cfce00078e00ff */
[----:B01----:R-:W-:Y:S05]  /*6780*/  WARPSYNC.COLLECTIVE R15, `(.L_x_176) ;  /* 0x000000000f087348 */ /* 0x003fea0003c00000 */
[----:B------:R-:W-:Y:S01]  /*6790*/  NOP ;  /* 0x0000000000007918 */ /* 0x000fe20000000000 */
[----:B01----:R-:W-:Y:S05]  /*67a0*/  ENDCOLLECTIVE ;  /* 0x000000000000791b */ /* 0x003fea0003800000 */
.L_x_176:
[----:B------:R-:W-:Y:S05]  /*67b0*/  BSYNC B0 ;  /* 0x0000000000007941 */ /* 0x000fea0003800000 */
.L_x_175:
[----:B------:R-:W-:Y:S05]  /*67c0*/  BRA `(.L_x_177) ;  /* 0xffffffe000007947 */ /* 0x000fea000383ffff */
.L_x_178:
        /* <DEDUP_REMOVED lines=11> */
.L_x_296:


//--------------------- .text._Z25run_single_step_embeddingiPvPiiS_mS_mS_mS_mS0_ --------------------------
	.section	.text._Z25run_single_step_embeddingiPvPiiS_mS_mS_mS_mS0_,"ax",@progbits
	.align	128
        .global         _Z25run_single_step_embeddingiPvPiiS_mS_mS_mS_mS0_
        .type           _Z25run_single_step_embeddingiPvPiiS_mS_mS_mS_mS0_,@function
        .size           _Z25run_single_step_embeddingiPvPiiS_mS_mS_mS_mS0_,(.L_x_297 - _Z25run_single_step_embeddingiPvPiiS_mS_mS_mS_mS0_)
        .other          _Z25run_single_step_embeddingiPvPiiS_mS_mS_mS_mS0_,@"STO_CUDA_ENTRY STV_DEFAULT"
_Z25run_single_step_embeddingiPvPiiS_mS_mS_mS_mS0_:
.text._Z25run_single_step_embeddingiPvPiiS_mS_mS_mS_mS0_:
[----:B------:R-:W0:Y:S01]  /*0000*/  LDC R1, c[0x0][0x37c] ;  /* 0x0000df00ff017b82 */ /* 0x000e220000000800 */
[----:B------:R-:W1:Y:S01]  /*0010*/  S2R R28, SR_TID.X ;  /* 0x00000000001c7919 */ /* 0x000e620000002100 */
[----:B------:R-:W2:Y:S06]  /*0020*/  LDCU UR8, c[0x0][0x398] ;  /* 0x00007300ff0877ac */ /* 0x000eac0008000800 */
[----:B------:R-:W1:Y:S01]  /*0030*/  S2UR UR7, SR_CTAID.X ;  /* 0x00000000000779c3 */ /* 0x000e620000002500 */
[----:B0-----:R-:W-:Y:S01]  /*0040*/  VIADD R1, R1, 0xffffffe8 ;  /* 0xffffffe801017836 */ /* 0x001fe20000000000 */
[----:B------:R-:W0:Y:S01]  /*0050*/  LDCU UR6, c[0x0][0x2fc] ;  /* 0x00005f80ff0677ac */ /* 0x000e220008000800 */
[----:B------:R-:W3:Y:S05]  /*0060*/  LDCU UR5, c[0x0][0x2f8] ;  /* 0x00005f00ff0577ac */ /* 0x000eea0008000800 */
[----:B------:R-:W1:Y:S01]  /*0070*/  LDC R23, c[0x0][0x360] ;  /* 0x0000d800ff177b82 */ /* 0x000e620000000800 */
[----:B------:R-:W4:Y:S01]  /*0080*/  LDCU.64 UR36, c[0x0][0x358] ;  /* 0x00006b00ff2477ac */ /* 0x000f220008000a00 */
[----:B--2---:R-:W-:-:S02]  /*0090*/  UISETP.GE.AND UP0, UPT, UR8, 0x1, UPT ;  /* 0x000000010800788c */ /* 0x004fc4000bf06270 */
[----:B------:R-:W-:Y:S01]  /*00a0*/  UIADD3 UR4, UPT, UPT, UR8, -0x1, URZ ;  /* 0xffffffff08047890 */ /* 0x000fe2000fffe0ff */
[----:B---3--:R-:W-:-:S05]  /*00b0*/  IADD3 R25, P0, PT, R1, UR5, RZ ;  /* 0x0000000501197c10 */ /* 0x008fca000ff1e0ff */
[----:B------:R-:W-:Y:S02]  /*00c0*/  IMAD.U32 R0, RZ, RZ, UR4 ;  /* 0x00000004ff007e24 */ /* 0x000fe4000f8e00ff */
[----:B0-----:R-:W-:Y:S02]  /*00d0*/  IMAD.X R24, RZ, RZ, UR6, P0 ;  /* 0x00000006ff187e24 */ /* 0x001fe400080e06ff */
[----:B-1----:R-:W-:Y:S01]  /*00e0*/  IMAD R26, R23, UR7, R28 ;  /* 0x00000007171a7c24 */ /* 0x002fe2000f8e021c */
[----:B----4-:R-:W-:Y:S06]  /*00f0*/  BRA.U !UP0, `(.L_x_179) ;  /* 0x0000000108507547 */ /* 0x010fec000b800000 */
[----:B------:R-:W0:Y:S01]  /*0100*/  LDC.64 R2, c[0x0][0x390] ;  /* 0x0000e400ff027b82 */ /* 0x000e220000000a00 */
[----:B------:R-:W-:Y:S01]  /*0110*/  HFMA2 R0, -RZ, RZ, 0, 0 ;  /* 0x00000000ff007431 */ /* 0x000fe200000001ff */
[----:B------:R-:W-:Y:S01]  /*0120*/  BSSY.RECONVERGENT B0, `(.L_x_179) ;  /* 0x0000011000007945 */ /* 0x000fe20003800200 */
[----:B------:R-:W1:Y:S05]  /*0130*/  LDCU UR5, c[0x0][0x398] ;  /* 0x00007300ff0577ac */ /* 0x000e6a0008000800 */
.L_x_183:
[----:B------:R-:W-:-:S04]  /*0140*/  IMAD.SHL.U32 R5, R0, 0x2, RZ ;  /* 0x0000000200057824 */ /* 0x000fc800078e00ff */
[----:B0-----:R-:W-:-:S05]  /*0150*/  IMAD.WIDE.U32 R4, R5, 0x4, R2 ;  /* 0x0000000405047825 */ /* 0x001fca00078e0002 */
[----:B------:R-:W2:Y:S01]  /*0160*/  LDG.E R7, desc[UR36][R4.64] ;  /* 0x0000002404077981 */ /* 0x000ea2000c1e1900 */
[----:B------:R-:W-:Y:S01]  /*0170*/  BSSY.RELIABLE B1, `(.L_x_180) ;  /* 0x0000007000017945 */ /* 0x000fe20003800100 */
[----:B--2---:R-:W-:-:S13]  /*0180*/  ISETP.GE.AND P0, PT, R26, R7, PT ;  /* 0x000000071a00720c */ /* 0x004fda0003f06270 */
[----:B------:R-:W-:Y:S05]  /*0190*/  @!P0 BRA `(.L_x_181) ;  /* 0x0000000000108947 */ /* 0x000fea0003800000 */
[----:B------:R-:W2:Y:S02]  /*01a0*/  LDG.E R5, desc[UR36][R4.64+0x4] ;  /* 0x0000042404057981 */ /* 0x000ea4000c1e1900 */
[----:B--2---:R-:W-:-:S13]  /*01b0*/  ISETP.GT.AND P0, PT, R26, R5, PT ;  /* 0x000000051a00720c */ /* 0x004fda0003f04270 */
[----:B------:R-:W-:Y:S05]  /*01c0*/  @!P0 BREAK.RELIABLE B1 ;  /* 0x0000000000018942 */ /* 0x000fea0003800100 */
[----:B------:R-:W-:Y:S05]  /*01d0*/  @!P0 BRA `(.L_x_182) ;  /* 0x0000000000148947 */ /* 0x000fea0003800000 */
.L_x_181:
[----:B-1----:R-:W-:Y:S05]  /*01e0*/  BSYNC.RELIABLE B1 ;  /* 0x0000000000017941 */ /* 0x002fea0003800100 */
.L_x_180:
[----:B------:R-:W-:-:S05]  /*01f0*/  VIADD R0, R0, 0x1 ;  /* 0x0000000100007836 */ /* 0x000fca0000000000 */
[----:B------:R-:W-:-:S13]  /*0200*/  ISETP.NE.AND P0, PT, R0, UR5, PT ;  /* 0x0000000500007c0c */ /* 0x000fda000bf05270 */
[----:B------:R-:W-:Y:S05]  /*0210*/  @P0 BRA `(.L_x_183) ;  /* 0xfffffffc00c80947 */ /* 0x000fea000383ffff */
[----:B------:R-:W-:-:S07]  /*0220*/  IMAD.U32 R0, RZ, RZ, UR4 ;  /* 0x00000004ff007e24 */ /* 0x000fce000f8e00ff */
.L_x_182:
[----:B-1----:R-:W-:Y:S05]  /*0230*/  BSYNC.RECONVERGENT B0 ;  /* 0x0000000000007941 */ /* 0x002fea0003800200 */
.L_x_179:
[----:B------:R-:W0:Y:S01]  /*0240*/  LDCU.64 UR4, c[0x0][0x388] ;  /* 0x00007100ff0477ac */ /* 0x000e220008000a00 */
[----:B------:R-:W1:Y:S01]  /*0250*/  LDC.64 R4, c[0x0][0x390] ;  /* 0x0000e400ff047b82 */ /* 0x000e620000000a00 */
[----:B------:R-:W-:Y:S01]  /*0260*/  SHF.L.U32 R3, R0, 0x1, RZ ;  /* 0x0000000100037819 */ /* 0x000fe200000006ff */
[----:B0-----:R-:W-:-:S04]  /*0270*/  UIADD3 UR6, UP0, UPT, UR4, 0x1000000, URZ ;  /* 0x0100000004067890 */ /* 0x001fc8000ff1e0ff */
[----:B------:R-:W-:Y:S02]  /*0280*/  UIADD3.X UR4, UPT, UPT, URZ, UR5, URZ, UP0, !UPT ;  /* 0x00000005ff047290 */ /* 0x000fe400087fe4ff */
[----:B------:R-:W-:Y:S02]  /*0290*/  IMAD.U32 R6, RZ, RZ, UR6 ;  /* 0x00000006ff067e24 */ /* 0x000fe4000f8e00ff */
[----:B-1----:R-:W-:-:S04]  /*02a0*/  IMAD.WIDE R4, R3, 0x4, R4 ;  /* 0x0000000403047825 */ /* 0x002fc800078e0204 */
[----:B------:R-:W-:Y:S01]  /*02b0*/  IMAD.U32 R7, RZ, RZ, UR4 ;  /* 0x00000004ff077e24 */ /* 0x000fe2000f8e00ff */
[----:B------:R-:W2:Y:S04]  /*02c0*/  LDG.E R18, desc[UR36][R4.64+0x4] ;  /* 0x0000042404127981 */ /* 0x000ea8000c1e1900 */
[----:B------:R-:W3:Y:S04]  /*02d0*/  LDG.E R19, desc[UR36][R6.64+-0x63bb20] ;  /* 0x9c44e02406137981 */ /* 0x000ee8000c1e1900 */
[----:B------:R-:W4:Y:S01]  /*02e0*/  LDG.E R2, desc[UR36][R4.64] ;  /* 0x0000002404027981 */ /* 0x000f22000c1e1900 */
[----:B------:R-:W-:Y:S01]  /*02f0*/  BSSY.RECONVERGENT B6, `(.L_x_184) ;  /* 0x000001b000067945 */ /* 0x000fe20003800200 */
[----:B--2---:R-:W-:-:S02]  /*0300*/  ISETP.GT.AND P1, PT, R18, -0x1, PT ;  /* 0xffffffff1200780c */ /* 0x004fc40003f24270 */
[C---:B---3--:R-:W-:Y:S01]  /*0310*/  ISETP.GE.AND P0, PT, R18.reuse, R19, PT ;  /* 0x000000131200720c */ /* 0x048fe20003f06270 */
[----:B----4-:R-:W-:-:S12]  /*0320*/  IMAD.IADD R22, R18, 0x1, -R2 ;  /* 0x0000000112167824 */ /* 0x010fd800078e0a02 */
[----:B------:R-:W-:Y:S05]  /*0330*/  @!P0 BRA P1, `(.L_x_185) ;  /* 0x0000000000588947 */ /* 0x000fea0000800000 */
        /* <DEDUP_REMOVED lines=16> */
.L_x_186:
[----:B------:R-:W0:Y:S02]  /*0440*/  LDCU.64 UR4, c[0x0][0x388] ;  /* 0x00007100ff0477ac */ /* 0x000e240008000a00 */
[----:B0-----:R-:W-:-:S04]  /*0450*/  UIADD3 UR6, UP0, UPT, UR4, 0x1000000, URZ ;  /* 0x0100000004067890 */ /* 0x001fc8000ff1e0ff */
[----:B------:R-:W-:Y:S02]  /*0460*/  UIADD3.X UR4, UPT, UPT, URZ, UR5, URZ, UP0, !UPT ;  /* 0x00000005ff047290 */ /* 0x000fe400087fe4ff */
[----:B------:R-:W-:-:S04]  /*0470*/  IMAD.U32 R4, RZ, RZ, UR6 ;  /* 0x00000006ff047e24 */ /* 0x000fc8000f8e00ff */
[----:B------:R-:W-:-:S05]  /*0480*/  IMAD.U32 R5, RZ, RZ, UR4 ;  /* 0x00000004ff057e24 */ /* 0x000fca000f8e00ff */
[----:B------:R0:W5:Y:S02]  /*0490*/  LDG.E R19, desc[UR36][R4.64+-0x63bb20] ;  /* 0x9c44e02404137981 */ /* 0x000164000c1e1900 */
.L_x_185:
[----:B------:R-:W-:Y:S05]  /*04a0*/  BSYNC.RECONVERGENT B6 ;  /* 0x0000000000067941 */ /* 0x000fea0003800200 */
.L_x_184:
[----:B------:R-:W1:Y:S02]  /*04b0*/  LDC.64 R16, c[0x0][0x388] ;  /* 0x0000e200ff107b82 */ /* 0x000e640000000a00 */
[----:B-1----:R-:W-:-:S05]  /*04c0*/  IMAD.WIDE R16, R18, 0x10, R16 ;  /* 0x0000001012107825 */ /* 0x002fca00078e0210 */
[----:B------:R-:W2:Y:S01]  /*04d0*/  LDG.E R27, desc[UR36][R16.64+0xc] ;  /* 0x00000c24101b7981 */ /* 0x000ea2000c1e1900 */
[----:B------:R-:W-:Y:S01]  /*04e0*/  BSSY.RECONVERGENT B7, `(.L_x_187) ;  /* 0x0000029000077945 */ /* 0x000fe20003800200 */
[----:B--2---:R-:W-:-:S13]  /*04f0*/  ISETP.NE.AND P0, PT, R27, -0x1, PT ;  /* 0xffffffff1b00780c */ /* 0x004fda0003f05270 */
[----:B------:R-:W-:Y:S05]  /*0500*/  @P0 BRA `(.L_x_188) ;  /* 0x0000000000980947 */ /* 0x000fea0003800000 */
[C---:B-----5:R-:W-:Y:S01]  /*0510*/  ISETP.GE.AND P0, PT, R18.reuse, R19, PT ;  /* 0x000000131200720c */ /* 0x060fe20003f06270 */
[----:B------:R-:W-:Y:S01]  /*0520*/  BSSY.RECONVERGENT B6, `(.L_x_189) ;  /* 0x0000023000067945 */ /* 0x000fe20003800200 */
[----:B------:R-:W-:-:S13]  /*0530*/  ISETP.GT.AND P1, PT, R18, -0x1, PT ;  /* 0xffffffff1200780c */ /* 0x000fda0003f24270 */
[----:B------:R-:W-:Y:S05]  /*0540*/  @!P0 BRA P1, `(.L_x_190) ;  /* 0x0000000000808947 */ /* 0x000fea0000800000 */
[----:B------:R-:W-:Y:S01]  /*0550*/  MOV R0, 0x0 ;  /* 0x0000000000007802 */ /* 0x000fe20000000f00 */
[----:B------:R1:W-:Y:S01]  /*0560*/  STL.64 [R1+0x10], R18 ;  /* 0x0000101201007387 */ /* 0x0003e20000100a00 */
[----:B------:R-:W0:Y:S01]  /*0570*/  LDCU.64 UR4, c[0x4][0x90] ;  /* 0x01001200ff0477ac */ /* 0x000e220008000a00 */
[----:B------:R-:W-:Y:S01]  /*0580*/  IADD3 R6, P0, PT, R25, 0x10, RZ ;  /* 0x0000001019067810 */ /* 0x000fe20007f1e0ff */
[----:B------:R1:W2:Y:S04]  /*0590*/  LDC.64 R8, c[0x4][R0] ;  /* 0x0100000000087b82 */ /* 0x0002a80000000a00 */
[----:B------:R-:W-:Y:S02]  /*05a0*/  IMAD.X R7, RZ, RZ, R24, P0 ;  /* 0x000000ffff077224 */ /* 0x000fe400000e0618 */
[----:B0-----:R-:W-:Y:S01]  /*05b0*/  IMAD.U32 R4, RZ, RZ, UR4 ;  /* 0x00000004ff047e24 */ /* 0x001fe2000f8e00ff */
[----:B-1----:R-:W-:-:S07]  /*05c0*/  MOV R5, UR5 ;  /* 0x0000000500057c02 */ /* 0x002fce0008000f00 */
[----:B------:R-:W-:-:S07]  /*05d0*/  LEPC R20, `(.L_x_191) ;  /* 0x000000001014794e */ /* 0x000fce0000000000 */
[----:B--2---:R-:W-:Y:S05]  /*05e0*/  CALL.ABS.NOINC R8 ;  /* 0x0000000008007343 */ /* 0x004fea0003c00000 */
.L_x_191:
        /* <DEDUP_REMOVED lines=16> */
.L_x_192:
[----:B------:R-:W0:Y:S02]  /*06f0*/  LDCU.64 UR4, c[0x0][0x388] ;  /* 0x00007100ff0477ac */ /* 0x000e240008000a00 */
[----:B0-----:R-:W-:-:S04]  /*0700*/  UIADD3 UR6, UP0, UPT, UR4, 0x1000000, URZ ;  /* 0x0100000004067890 */ /* 0x001fc8000ff1e0ff */
[----:B------:R-:W-:Y:S02]  /*0710*/  UIADD3.X UR4, UPT, UPT, URZ, UR5, URZ, UP0, !UPT ;  /* 0x00000005ff047290 */ /* 0x000fe400087fe4ff */
[----:B------:R-:W-:-:S04]  /*0720*/  IMAD.U32 R4, RZ, RZ, UR6 ;  /* 0x00000006ff047e24 */ /* 0x000fc8000f8e00ff */
[----:B------:R-:W-:-:S05]  /*0730*/  MOV R5, UR4 ;  /* 0x0000000400057c02 */ /* 0x000fca0008000f00 */
[----:B------:R1:W5:Y:S02]  /*0740*/  LDG.E R19, desc[UR36][R4.64+-0x63bb20] ;  /* 0x9c44e02404137981 */ /* 0x000364000c1e1900 */
.L_x_190:
[----:B------:R-:W-:Y:S05]  /*0750*/  BSYNC.RECONVERGENT B6 ;  /* 0x0000000000067941 */ /* 0x000fea0003800200 */
.L_x_189:
[----:B------:R2:W5:Y:S02]  /*0760*/  LDG.E R27, desc[UR36][R16.64+0x8] ;  /* 0x00000824101b7981 */ /* 0x000564000c1e1900 */
.L_x_188:
[----:B------:R-:W-:Y:S05]  /*0770*/  BSYNC.RECONVERGENT B7 ;  /* 0x0000000000077941 */ /* 0x000fea0003800200 */
.L_x_187:
[----:B-----5:R-:W-:Y:S01]  /*0780*/  ISETP.GE.AND P0, PT, R2, R19, PT ;  /* 0x000000130200720c */ /* 0x020fe20003f06270 */
[----:B--2---:R-:W-:Y:S01]  /*0790*/  IMAD.IADD R16, R18, 0x1, -R2 ;  /* 0x0000000112107824 */ /* 0x004fe200078e0a02 */
[----:B------:R-:W-:Y:S01]  /*07a0*/  ISETP.GT.AND P1, PT, R2, -0x1, PT ;  /* 0xffffffff0200780c */ /* 0x000fe20003f24270 */
[----:B------:R-:W-:Y:S02]  /*07b0*/  BSSY.RECONVERGENT B6, `(.L_x_193) ;  /* 0x000001e000067945 */ /* 0x000fe40003800200 */
[----:B------:R-:W-:-:S10]  /*07c0*/  IMAD.SHL.U32 R16, R16, 0x10, RZ ;  /* 0x0000001010107824 */ /* 0x000fd400078e00ff */
[----:B------:R-:W-:Y:S05]  /*07d0*/  @!P0 BRA P1, `(.L_x_194) ;  /* 0x00000000006c8947 */ /* 0x000fea0000800000 */
[----:B------:R-:W-:Y:S01]  /*07e0*/  IMAD.MOV.U32 R3, RZ, RZ, R19 ;  /* 0x000000ffff037224 */ /* 0x000fe200078e0013 */
[----:B------:R-:W-:Y:S01]  /*07f0*/  MOV R0, 0x0 ;  /* 0x0000000000007802 */ /* 0x000fe20000000f00 */
[----:B------:R-:W0:Y:S01]  /*0800*/  LDCU.64 UR4, c[0x4][0x90] ;  /* 0x01001200ff0477ac */ /* 0x000e220008000a00 */
[----:B------:R-:W-:Y:S02]  /*0810*/  IADD3 R6, P0, PT, R25, 0x10, RZ ;  /* 0x0000001019067810 */ /* 0x000fe40007f1e0ff */
[----:B------:R2:W-:Y:S01]  /*0820*/  STL.64 [R1+0x10], R2 ;  /* 0x0000100201007387 */ /* 0x0005e20000100a00 */
[----:B------:R2:W3:Y:S02]  /*0830*/  LDC.64 R8, c[0x4][R0] ;  /* 0x0100000000087b82 */ /* 0x0004e40000000a00 */
[----:B------:R-:W-:Y:S01]  /*0840*/  IMAD.X R7, RZ, RZ, R24, P0 ;  /* 0x000000ffff077224 */ /* 0x000fe200000e0618 */
[----:B01----:R-:W-:Y:S01]  /*0850*/  MOV R4, UR4 ;  /* 0x0000000400047c02 */ /* 0x003fe20008000f00 */
[----:B--2---:R-:W-:-:S07]  /*0860*/  IMAD.U32 R5, RZ, RZ, UR5 ;  /* 0x00000005ff057e24 */ /* 0x004fce000f8e00ff */
[----:B------:R-:W-:-:S07]  /*0870*/  LEPC R20, `(.L_x_195) ;  /* 0x000000001014794e */ /* 0x000fce0000000000 */
[----:B---3--:R-:W-:Y:S05]  /*0880*/  CALL.ABS.NOINC R8 ;  /* 0x0000000008007343 */ /* 0x008fea0003c00000 */
.L_x_195:
        /* <DEDUP_REMOVED lines=16> */
.L_x_194:
[----:B------:R-:W-:Y:S05]  /*0990*/  BSYNC.RECONVERGENT B6 ;  /* 0x0000000000067941 */ /* 0x000fea0003800200 */
.L_x_193:
[----:B------:R-:W2:Y:S02]  /*09a0*/  LDC.64 R30, c[0x0][0x388] ;  /* 0x0000e200ff1e7b82 */ /* 0x000ea40000000a00 */
[----:B--2---:R-:W-:-:S06]  /*09b0*/  IMAD.WIDE R30, R2, 0x10, R30 ;  /* 0x00000010021e7825 */ /* 0x004fcc00078e021e */
[----:B------:R-:W2:Y:S01]  /*09c0*/  LDG.E R30, desc[UR36][R30.64+0x8] ;  /* 0x000008241e1e7981 */ /* 0x000ea2000c1e1900 */
[----:B01----:R-:W-:Y:S01]  /*09d0*/  IADD3 R4, PT, PT, R16, 0x10, RZ ;  /* 0x0000001010047810 */ /* 0x003fe20007ffe0ff */
[----:B------:R-:W-:Y:S03]  /*09e0*/  BSSY.RECONVERGENT B6, `(.L_x_196) ;  /* 0x0000018000067945 */ /* 0x000fe60003800200 */
[----:B------:R-:W-:Y:S01]  /*09f0*/  SHF.R.S32.HI R5, RZ, 0x1f, R4 ;  /* 0x0000001fff057819 */ /* 0x000fe20000011404 */
[----:B--2---:R-:W-:-:S04]  /*0a00*/  IMAD.IADD R27, R27, 0x1, -R30 ;  /* 0x000000011b1b7824 */ /* 0x004fc800078e0a1e */
[----:B------:R-:W-:-:S04]  /*0a10*/  VIADD R17, R27, 0x1 ;  /* 0x000000011b117836 */ /* 0x000fc80000000000 */
[----:B------:R-:W-:-:S03]  /*0a20*/  IMAD.WIDE R4, R17, 0x4, R4 ;  /* 0x0000000411047825 */ /* 0x000fc600078e0204 */
[----:B------:R-:W-:-:S04]  /*0a30*/  ISETP.GE.U32.AND P0, PT, R4, 0xbfe1, PT ;  /* 0x0000bfe10400780c */ /* 0x000fc80003f06070 */
[----:B------:R-:W-:-:S13]  /*0a40*/  ISETP.GE.U32.AND.EX P0, PT, R5, RZ, PT, P0 ;  /* 0x000000ff0500720c */ /* 0x000fda0003f06100 */
[----:B------:R-:W-:Y:S05]  /*0a50*/  @!P0 BRA `(.L_x_197) ;  /* 0x0000000000408947 */ /* 0x000fea0003800000 */
        /* <DEDUP_REMOVED lines=16> */
.L_x_197:
[----:B------:R-:W-:Y:S05]  /*0b60*/  BSYNC.RECONVERGENT B6 ;  /* 0x0000000000067941 */ /* 0x000fea0003800200 */
.L_x_196:
[----:B------:R-:W0:Y:S01]  /*0b70*/  S2R R6, SR_CgaCtaId ;  /* 0x0000000000067919 */ /* 0x000e220000008800 */
[----:B------:R-:W-:Y:S01]  /*0b80*/  MOV R0, 0x400 ;  /* 0x0000040000007802 */ /* 0x000fe20000000f00 */
[----:B------:R-:W-:Y:S01]  /*0b90*/  IMAD.MOV.U32 R9, RZ, RZ, R18 ;  /* 0x000000ffff097224 */ /* 0x000fe200078e0012 */
[----:B------:R-:W-:Y:S01]  /*0ba0*/  SHF.R.S32.HI R7, RZ, 0x1f, R16 ;  /* 0x0000001fff077819 */ /* 0x000fe20000011410 */
[----:B------:R-:W1:Y:S01]  /*0bb0*/  S2R R8, SR_SWINHI ;  /* 0x0000000000087919 */ /* 0x000e620000002f00 */
[----:B------:R-:W-:Y:S01]  /*0bc0*/  IADD3 R3, PT, PT, R0, 0x10, RZ ;  /* 0x0000001000037810 */ /* 0x000fe20007ffe0ff */
[----:B------:R-:W-:Y:S03]  /*0bd0*/  BSSY.RECONVERGENT B0, `(.L_x_198) ;  /* 0x0000022000007945 */ /* 0x000fe60003800200 */
[----:B0-----:R-:W-:-:S04]  /*0be0*/  LEA R3, R6, R3, 0x18 ;  /* 0x0000000306037211 */ /* 0x001fc800078ec0ff */
[----:B------:R-:W-:Y:S02]  /*0bf0*/  MOV R4, R3 ;  /* 0x0000000300047202 */ /* 0x000fe40000000f00 */
[----:B-1----:R-:W-:Y:S01]  /*0c00*/  MOV R5, R8 ;  /* 0x0000000800057202 */ /* 0x002fe20000000f00 */
[----:B------:R-:W-:Y:S01]  /*0c10*/  IMAD.MOV.U32 R8, RZ, RZ, R2 ;  /* 0x000000ffff087224 */ /* 0x000fe200078e0002 */
[----:B------:R-:W-:Y:S02]  /*0c20*/  LEA R3, R6, R0, 0x18 ;  /* 0x0000000006037211 */ /* 0x000fe400078ec0ff */
[----:B------:R-:W-:-:S03]  /*0c30*/  IADD3 R4, P0, P1, R4, 0x10, R16 ;  /* 0x0000001004047810 */ /* 0x000fc6000791e010 */
[----:B------:R0:W-:Y:S01]  /*0c40*/  STS.64 [R3], R8 ;  /* 0x0000000803007388 */ /* 0x0001e20000000a00 */
[----:B------:R-:W-:Y:S02]  /*0c50*/  IADD3.X R5, PT, PT, R5, RZ, R7, P0, P1 ;  /* 0x000000ff05057210 */ /* 0x000fe400007e2407 */
[----:B------:R-:W-:-:S03]  /*0c60*/  ISETP.GE.AND P0, PT, R22, 0x1, PT ;  /* 0x000000011600780c */ /* 0x000fc60003f06270 */
[----:B------:R0:W-:Y:S10]  /*0c70*/  STS.64 [R3+0x8], R4 ;  /* 0x0000080403007388 */ /* 0x0001f40000000a00 */
[----:B------:R-:W-:Y:S05]  /*0c80*/  @!P0 BRA `(.L_x_199) ;  /* 0x0000000000588947 */ /* 0x000fea0003800000 */
[----:B0-----:R-:W0:Y:S01]  /*0c90*/  LDC.64 R8, c[0x0][0x388] ;  /* 0x0000e200ff087b82 */ /* 0x001e220000000a00 */
[----:B------:R-:W-:-:S07]  /*0ca0*/  IMAD.MOV.U32 R3, RZ, RZ, RZ ;  /* 0x000000ffff037224 */ /* 0x000fce00078e00ff */
.L_x_202:
[----:B------:R-:W-:Y:S01]  /*0cb0*/  IADD3 R13, PT, PT, R28, R3, RZ ;  /* 0x000000031c0d7210 */ /* 0x000fe20007ffe0ff */
[----:B------:R-:W-:Y:S01]  /*0cc0*/  IMAD.IADD R3, R23, 0x1, R3 ;  /* 0x0000000117037824 */ /* 0x000fe200078e0203 */
[----:B------:R-:W-:Y:S02]  /*0cd0*/  BSSY.RECONVERGENT B1, `(.L_x_200) ;  /* 0x0000010000017945 */ /* 0x000fe40003800200 */
[-C--:B------:R-:W-:Y:S02]  /*0ce0*/  ISETP.GT.U32.AND P0, PT, R13, R22.reuse, PT ;  /* 0x000000160d00720c */ /* 0x080fe40003f04070 */
[----:B------:R-:W-:-:S11]  /*0cf0*/  ISETP.GE.AND P1, PT, R3, R22, PT ;  /* 0x000000160300720c */ /* 0x000fd60003f26270 */
[----:B-1----:R-:W-:Y:S05]  /*0d00*/  @P0 BRA `(.L_x_201) ;  /* 0x0000000000300947 */ /* 0x002fea0003800000 */
[----:B------:R-:W-:-:S04]  /*0d10*/  IMAD.IADD R11, R2, 0x1, R13 ;  /* 0x00000001020b7824 */ /* 0x000fc800078e020d */
[----:B0-----:R-:W-:-:S05]  /*0d20*/  IMAD.WIDE.U32 R10, R11, 0x10, R8 ;  /* 0x000000100b0a7825 */ /* 0x001fca00078e0008 */
[----:B------:R-:W2:Y:S04]  /*0d30*/  LDG.E R4, desc[UR36][R10.64] ;  /* 0x000000240a047981 */ /* 0x000ea8000c1e1900 */
[----:B------:R-:W2:Y:S04]  /*0d40*/  LDG.E R5, desc[UR36][R10.64+0x4] ;  /* 0x000004240a057981 */ /* 0x000ea8000c1e1900 */
[----:B------:R-:W2:Y:S04]  /*0d50*/  LDG.E R6, desc[UR36][R10.64+0x8] ;  /* 0x000008240a067981 */ /* 0x000ea8000c1e1900 */
[----:B------:R-:W2:Y:S01]  /*0d60*/  LDG.E R7, desc[UR36][R10.64+0xc] ;  /* 0x00000c240a077981 */ /* 0x000ea2000c1e1900 */
[----:B------:R-:W0:Y:S01]  /*0d70*/  S2UR UR5, SR_CgaCtaId ;  /* 0x00000000000579c3 */ /* 0x000e220000008800 */
[----:B------:R-:W-:-:S02]  /*0d80*/  UMOV UR4, 0x400 ;  /* 0x0000040000047882 */ /* 0x000fc40000000000 */
[----:B------:R-:W-:-:S04]  /*0d90*/  UIADD3 UR4, UPT, UPT, UR4, 0x10, URZ ;  /* 0x0000001004047890 */ /* 0x000fc8000fffe0ff */
[----:B0-----:R-:W-:-:S06]  /*0da0*/  ULEA UR4, UR5, UR4, 0x18 ;  /* 0x0000000405047291 */ /* 0x001fcc000f8ec0ff */
[----:B------:R-:W-:-:S05]  /*0db0*/  LEA R0, R13, UR4, 0x4 ;  /* 0x000000040d007c11 */ /* 0x000fca000f8e20ff */
[----:B--2---:R1:W-:Y:S02]  /*0dc0*/  STS.128 [R0], R4 ;  /* 0x0000000400007388 */ /* 0x0043e40000000c00 */
.L_x_201:
[----:B------:R-:W-:Y:S05]  /*0dd0*/  BSYNC.RECONVERGENT B1 ;  /* 0x0000000000017941 */ /* 0x000fea0003800200 */
.L_x_200:
[----:B------:R-:W-:Y:S05]  /*0de0*/  @!P1 BRA `(.L_x_202) ;  /* 0xfffffffc00b09947 */ /* 0x000fea000383ffff */
.L_x_199:
[----:B------:R-:W-:Y:S05]  /*0df0*/  BSYNC.RECONVERGENT B0 ;  /* 0x0000000000007941 */ /* 0x000fea0003800200 */
.L_x_198:
[----:B------:R-:W-:-:S13]  /*0e00*/  ISETP.GE.AND P0, PT, R27, RZ, PT ;  /* 0x000000ff1b00720c */ /* 0x000fda0003f06270 */
[----:B------:R-:W-:Y:S05]  /*0e10*/  @!P0 BRA `(.L_x_203) ;  /* 0x0000000000508947 */ /* 0x000fea0003800000 */
[----:B------:R-:W2:Y:S01]  /*0e20*/  S2UR UR5, SR_CgaCtaId ;  /* 0x00000000000579c3 */ /* 0x000ea20000008800 */
[----:B------:R-:W-:Y:S01]  /*0e30*/  UMOV UR4, 0x400 ;  /* 0x0000040000047882 */ /* 0x000fe20000000000 */
[----:B-1----:R-:W-:Y:S01]  /*0e40*/  IMAD.MOV.U32 R0, RZ, RZ, RZ ;  /* 0x000000ffff007224 */ /* 0x002fe200078e00ff */
[----:B------:R-:W-:-:S05]  /*0e50*/  UIADD3 UR4, UPT, UPT, UR4, 0x10, URZ ;  /* 0x0000001004047890 */ /* 0x000fca000fffe0ff */
[----:B0-----:R-:W0:Y:S01]  /*0e60*/  LDC.64 R4, c[0x0][0x388] ;  /* 0x0000e200ff047b82 */ /* 0x001e220000000a00 */
[----:B--2---:R-:W-:-:S06]  /*0e70*/  ULEA UR4, UR5, UR4, 0x18 ;  /* 0x0000000405047291 */ /* 0x004fcc000f8ec0ff */
[----:B------:R-:W-:-:S07]  /*0e80*/  IADD3 R16, PT, PT, R16, UR4, RZ ;  /* 0x0000000410107c10 */ /* 0x000fce000fffe0ff */
.L_x_206:
[--C-:B-1----:R-:W-:Y:S01]  /*0e90*/  IMAD.IADD R3, R28, 0x1, R0.reuse ;  /* 0x000000011c037824 */ /* 0x102fe200078e0200 */
[----:B------:R-:W-:Y:S01]  /*0ea0*/  BSSY.RECONVERGENT B0, `(.L_x_204) ;  /* 0x000000a000007945 */ /* 0x000fe20003800200 */
[----:B------:R-:W-:-:S03]  /*0eb0*/  IMAD.IADD R0, R23, 0x1, R0 ;  /* 0x0000000117007824 */ /* 0x000fc600078e0200 */
[----:B------:R-:W-:Y:S02]  /*0ec0*/  ISETP.GT.U32.AND P0, PT, R3, R17, PT ;  /* 0x000000110300720c */ /* 0x000fe40003f04070 */
[----:B------:R-:W-:-:S11]  /*0ed0*/  ISETP.GT.AND P1, PT, R0, R27, PT ;  /* 0x0000001b0000720c */ /* 0x000fd60003f24270 */
[----:B------:R-:W-:Y:S05]  /*0ee0*/  @P0 BRA `(.L_x_205) ;  /* 0x0000000000140947 */ /* 0x000fea0003800000 */
[----:B------:R-:W-:-:S04]  /*0ef0*/  IMAD.IADD R7, R30, 0x1, R3 ;  /* 0x000000011e077824 */ /* 0x000fc800078e0203 */
[----:B0-----:R-:W-:-:S06]  /*0f00*/  IMAD.WIDE.U32 R6, R7, 0x4, R4 ;  /* 0x0000000407067825 */ /* 0x001fcc00078e0004 */
[----:B------:R-:W2:Y:S01]  /*0f10*/  LDG.E R6, desc[UR36][R6.64+0x186a00] ;  /* 0x186a002406067981 */ /* 0x000ea2000c1e1900 */
[----:B------:R-:W-:-:S05]  /*0f20*/  LEA R3, R3, R16, 0x2 ;  /* 0x0000001003037211 */ /* 0x000fca00078e10ff */
[----:B--2---:R1:W-:Y:S02]  /*0f30*/  STS [R3+0x10], R6 ;  /* 0x0000100603007388 */ /* 0x0043e40000000800 */
.L_x_205:
[----:B------:R-:W-:Y:S05]  /*0f40*/  BSYNC.RECONVERGENT B0 ;  /* 0x0000000000007941 */ /* 0x000fea0003800200 */
.L_x_204:
[----:B------:R-:W-:Y:S05]  /*0f50*/  @!P1 BRA `(.L_x_206) ;  /* 0xfffffffc00cc9947 */ /* 0x000fea000383ffff */
.L_x_203:
[----:B------:R-:W-:Y:S05]  /*0f60*/  WARPSYNC.ALL ;  /* 0x0000000000007948 */ /* 0x000fea0003800000 */
[----:B------:R-:W2:Y:S01]  /*0f70*/  LDCU.64 UR4, c[0x0][0x3a8] ;  /* 0x00007500ff0477ac */ /* 0x000ea20008000a00 */
[----:B-1----:R-:W-:Y:S01]  /*0f80*/  SHF.R.S32.HI R0, RZ, 0x1f, R26 ;  /* 0x0000001fff007819 */ /* 0x002fe2000001141a */
[----:B------:R-:W-:Y:S01]  /*0f90*/  BAR.SYNC.DEFER_BLOCKING 0x0 ;  /* 0x0000000000007b1d */ /* 0x000fe20000010000 */
[----:B--2---:R-:W-:-:S04]  /*0fa0*/  ISETP.GE.U32.AND P0, PT, R26, UR4, PT ;  /* 0x000000041a007c0c */ /* 0x004fc8000bf06070 */
[----:B------:R-:W-:-:S13]  /*0fb0*/  ISETP.GE.U32.AND.EX P0, PT, R0, UR5, PT, P0 ;  /* 0x0000000500007c0c */ /* 0x000fda000bf06100 */
[----:B------:R-:W-:Y:S05]  /*0fc0*/  @P0 EXIT ;  /* 0x000000000000094d */ /* 0x000fea0003800000 */
[----:B------:R-:W1:Y:S01]  /*0fd0*/  LDC.64 R16, c[0x0][0x3a0] ;  /* 0x0000e800ff107b82 */ /* 0x000e620000000a00 */
[----:B0-----:R-:W-:-:S07]  /*0fe0*/  IMAD R3, R0, 0x18, RZ ;  /* 0x0000001800037824 */ /* 0x001fce00078e02ff */
[----:B------:R-:W0:Y:S01]  /*0ff0*/  LDC.64 R4, c[0x0][0x3d0] ;  /* 0x0000f400ff047b82 */ /* 0x000e220000000a00 */
[----:B-1----:R-:W-:-:S04]  /*1000*/  IMAD.WIDE.U32 R16, R26, 0x18, R16 ;  /* 0x000000181a107825 */ /* 0x002fc800078e0010 */
[----:B------:R-:W-:Y:S02]  /*1010*/  IMAD.IADD R17, R17, 0x1, R3 ;  /* 0x0000000111117824 */ /* 0x000fe400078e0203 */
[----:B------:R-:W-:-:S03]  /*1020*/  IMAD.SHL.U32 R3, R26, 0x2, RZ ;  /* 0x000000021a037824 */ /* 0x000fc600078e00ff */
[----:B------:R-:W2:Y:S01]  /*1030*/  LDG.E R0, desc[UR36][R16.64+0x8] ;  /* 0x0000082410007981 */ /* 0x000ea2000c1e1900 */
[----:B0-----:R-:W-:-:S05]  /*1040*/  IMAD.WIDE R4, R3, 0x4, R4 ;  /* 0x0000000403047825 */ /* 0x001fca00078e0204 */
[----:B------:R-:W3:Y:S01]  /*1050*/  LDG.E R30, desc[UR36][R4.64] ;  /* 0x00000024041e7981 */ /* 0x000ee2000c1e1900 */
[----:B------:R-:W-:Y:S01]  /*1060*/  BSSY.RECONVERGENT B7, `(.L_x_207) ;  /* 0x00000af000077945 */ /* 0x000fe20003800200 */
[----:B--2---:R-:W-:Y:S01]  /*1070*/  ISETP.NE.AND P0, PT, R0, RZ, PT ;  /* 0x000000ff0000720c */ /* 0x004fe20003f05270 */
[----:B---3--:R-:W-:-:S12]  /*1080*/  IMAD.MOV.U32 R31, RZ, RZ, R30 ;  /* 0x000000ffff1f7224 */ /* 0x008fd800078e001e */
[----:B------:R-:W-:Y:S05]  /*1090*/  @!P0 BRA `(.L_x_208) ;  /* 0x0000000800ac8947 */ /* 0x000fea0003800000 */
[----:B------:R-:W-:Y:S02]  /*10a0*/  HFMA2 R27, -RZ, RZ, 0, 0 ;  /* 0x00000000ff1b7431 */ /* 0x000fe400000001ff */
[----:B------:R-:W-:-:S07]  /*10b0*/  IMAD.MOV.U32 R31, RZ, RZ, R30 ;  /* 0x000000ffff1f7224 */ /* 0x000fce00078e001e */
.L_x_224:
[----:B--23--:R-:W2:Y:S01]  /*10c0*/  LDG.E.64 R4, desc[UR36][R16.64] ;  /* 0x0000002410047981 */ /* 0x00cea2000c1e1b00 */
[----:B------:R-:W2:Y:S01]  /*10d0*/  LDCU.64 UR4, c[0x0][0x3b8] ;  /* 0x00007700ff0477ac */ /* 0x000ea20008000a00 */
[----:B------:R-:W-:Y:S01]  /*10e0*/  BSSY.RECONVERGENT B6, `(.L_x_209) ;  /* 0x0000016000067945 */ /* 0x000fe20003800200 */
[----:B------:R-:W-:Y:S01]  /*10f0*/  IMAD.MOV.U32 R19, RZ, RZ, R31 ;  /* 0x000000ffff137224 */ /* 0x000fe200078e001f */
[----:B--2---:R-:W-:-:S04]  /*1100*/  ISETP.GE.U32.AND P0, PT, R4, UR4, PT ;  /* 0x0000000404007c0c */ /* 0x004fc8000bf06070 */
[----:B------:R-:W-:-:S13]  /*1110*/  ISETP.GE.U32.AND.EX P0, PT, R5, UR5, PT, P0 ;  /* 0x0000000505007c0c */ /* 0x000fda000bf06100 */
[----:B0---4-:R-:W-:Y:S05]  /*1120*/  @P0 BRA `(.L_x_210) ;  /* 0x0000000000440947 */ /* 0x011fea0003800000 */
        /* <DEDUP_REMOVED lines=16> */
.L_x_211:
[----:B------:R0:W5:Y:S02]  /*1230*/  LDG.E.64 R4, desc[UR36][R16.64] ;  /* 0x0000002410047981 */ /* 0x000164000c1e1b00 */
.L_x_210:
[----:B------:R-:W-:Y:S05]  /*1240*/  BSYNC.RECONVERGENT B6 ;  /* 0x0000000000067941 */ /* 0x000fea0003800200 */
.L_x_209:
[----:B------:R-:W1:Y:S08]  /*1250*/  LDC.64 R8, c[0x0][0x3b8] ;  /* 0x0000ee00ff087b82 */ /* 0x000e700000000a00 */
[----:B------:R-:W2:Y:S01]  /*1260*/  LDC.64 R6, c[0x0][0x3b0] ;  /* 0x0000ec00ff067b82 */ /* 0x000ea20000000a00 */
[----:B-1---5:R-:W-:-:S04]  /*1270*/  IADD3 R23, P0, PT, R4, -R8, RZ ;  /* 0x8000000804177210 */ /* 0x022fc80007f1e0ff */
[----:B--2---:R-:W-:-:S04]  /*1280*/  IADD3 R22, P1, PT, R23, R6, RZ ;  /* 0x0000000617167210 */ /* 0x004fc80007f3e0ff */
[----:B------:R-:W-:-:S03]  /*1290*/  IADD3.X R23, PT, PT, R7, R5, ~R9, P1, P0 ;  /* 0x0000000507177210 */ /* 0x000fc60000fe0c09 */
[----:B------:R-:W-:-:S06]  /*12a0*/  IMAD.WIDE.U32 R22, R27, 0x4, R22 ;  /* 0x000000041b167825 */ /* 0x000fcc00078e0016 */
[----:B------:R-:W2:Y:S01]  /*12b0*/  LDG.E R22, desc[UR36][R22.64] ;  /* 0x0000002416167981 */ /* 0x000ea2000c1e1900 */
[----:B------:R-:W1:Y:S01]  /*12c0*/  S2UR UR5, SR_CgaCtaId ;  /* 0x00000000000579c3 */ /* 0x000e620000008800 */
[----:B------:R-:W-:Y:S01]  /*12d0*/  UMOV UR4, 0x400 ;  /* 0x0000040000047882 */ /* 0x000fe20000000000 */
[----:B------:R-:W-:Y:S01]  /*12e0*/  BSSY.RECONVERGENT B6, `(.L_x_212) ;  /* 0x000002a000067945 */ /* 0x000fe20003800200 */
[----:B------:R-:W-:Y:S01]  /*12f0*/  MOV R3, UR4 ;  /* 0x0000000400037c02 */ /* 0x000fe20008000f00 */
[----:B-1----:R-:W-:-:S05]  /*1300*/  IMAD.U32 R4, RZ, RZ, UR5 ;  /* 0x00000005ff047e24 */ /* 0x002fca000f8e00ff */
[----:B------:R-:W-:-:S06]  /*1310*/  LEA R10, R4, R3, 0x18 ;  /* 0x00000003040a7211 */ /* 0x000fcc00078ec0ff */
[----:B------:R-:W2:Y:S02]  /*1320*/  LDS.64 R10, [R10] ;  /* 0x000000000a0a7984 */ /* 0x000ea40000000a00 */
[----:B--2---:R-:W-:Y:S02]  /*1330*/  ISETP.GT.AND P0, PT, R10, R22, PT ;  /* 0x000000160a00720c */ /* 0x004fe40003f04270 */
[----:B------:R-:W-:-:S13]  /*1340*/  ISETP.LE.AND P1, PT, R22, R11, PT ;  /* 0x0000000b1600720c */ /* 0x000fda0003f23270 */
[----:B------:R-:W-:Y:S05]  /*1350*/  @!P0 BRA P1, `(.L_x_213) ;  /* 0x0000000000888947 */ /* 0x000fea0000800000 */
[----:B------:R-:W-:Y:S01]  /*1360*/  MOV R8, 0x0 ;  /* 0x0000000000087802 */ /* 0x000fe20000000f00 */
[----:B------:R-:W-:Y:S01]  /*1370*/  IMAD.MOV.U32 R23, RZ, RZ, R11 ;  /* 0x000000ffff177224 */ /* 0x000fe200078e000b */
[----:B------:R1:W-:Y:S01]  /*1380*/  STL [R1+0x8], R10 ;  /* 0x0000080a01007387 */ /* 0x0003e20000100800 */
[----:B------:R-:W2:Y:S01]  /*1390*/  LDCU.64 UR4, c[0x4][0xa8] ;  /* 0x01001500ff0477ac */ /* 0x000ea20008000a00 */
[----:B------:R-:W-:Y:S02]  /*13a0*/  IMAD.MOV.U32 R6, RZ, RZ, R25 ;  /* 0x000000ffff067224 */ /* 0x000fe400078e0019 */
[----:B------:R1:W-:Y:S01]  /*13b0*/  STL.64 [R1], R22 ;  /* 0x0000001601007387 */ /* 0x0003e20000100a00 */
[----:B------:R-:W3:Y:S01]  /*13c0*/  LDC.64 R8, c[0x4][R8] ;  /* 0x0100000008087b82 */ /* 0x000ee20000000a00 */
[----:B------:R-:W-:Y:S02]  /*13d0*/  IMAD.MOV.U32 R7, RZ, RZ, R24 ;  /* 0x000000ffff077224 */ /* 0x000fe400078e0018 */
[----:B--2---:R-:W-:Y:S01]  /*13e0*/  IMAD.U32 R4, RZ, RZ, UR4 ;  /* 0x00000004ff047e24 */ /* 0x004fe2000f8e00ff */
[----:B-1----:R-:W-:-:S07]  /*13f0*/  MOV R5, UR5 ;  /* 0x0000000500057c02 */ /* 0x002fce0008000f00 */
[----:B------:R-:W-:-:S07]  /*1400*/  LEPC R20, `(.L_x_214) ;  /* 0x000000001014794e */ /* 0x000fce0000000000 */
[----:B0--3--:R-:W-:Y:S05]  /*1410*/  CALL.ABS.NOINC R8 ;  /* 0x0000000008007343 */ /* 0x009fea0003c00000 */
.L_x_214:
        /* <DEDUP_REMOVED lines=16> */
.L_x_215:
[----:B------:R-:W0:Y:S01]  /*1520*/  S2UR UR5, SR_CgaCtaId ;  /* 0x00000000000579c3 */ /* 0x000e220000008800 */
[----:B------:R-:W-:Y:S02]  /*1530*/  UMOV UR4, 0x400 ;  /* 0x0000040000047882 */ /* 0x000fe40000000000 */
[----:B------:R-:W-:Y:S01]  /*1540*/  MOV R3, UR4 ;  /* 0x0000000400037c02 */ /* 0x000fe20008000f00 */
[----:B0-----:R-:W-:-:S05]  /*1550*/  IMAD.U32 R4, RZ, RZ, UR5 ;  /* 0x00000005ff047e24 */ /* 0x001fca000f8e00ff */
[----:B------:R-:W-:-:S06]  /*1560*/  LEA R10, R4, R3, 0x18 ;  /* 0x00000003040a7211 */ /* 0x000fcc00078ec0ff */
[----:B------:R-:W1:Y:S02]  /*1570*/  LDS.64 R10, [R10] ;  /* 0x000000000a0a7984 */ /* 0x000e640000000a00 */
.L_x_213:
[----:B------:R-:W-:Y:S05]  /*1580*/  BSYNC.RECONVERGENT B6 ;  /* 0x0000000000067941 */ /* 0x000fea0003800200 */
.L_x_212:
[----:B------:R-:W-:Y:S01]  /*1590*/  VIADD R5, R3, 0x10 ;  /* 0x0000001003057836 */ /* 0x000fe20000000000 */
[C---:B-1----:R-:W-:Y:S01]  /*15a0*/  ISETP.LE.AND P1, PT, R22.reuse, R11, PT ;  /* 0x0000000b1600720c */ /* 0x042fe20003f23270 */
[C---:B------:R-:W-:Y:S01]  /*15b0*/  IMAD.IADD R0, R22.reuse, 0x1, -R10 ;  /* 0x0000000116007824 */ /* 0x040fe200078e0a0a */
[----:B------:R-:W-:Y:S01]  /*15c0*/  ISETP.GE.AND P0, PT, R22, R10, PT ;  /* 0x0000000a1600720c */ /* 0x000fe20003f06270 */
[----:B------:R-:W-:Y:S01]  /*15d0*/  BSSY.RECONVERGENT B6, `(.L_x_216) ;  /* 0x000001b000067945 */ /* 0x000fe20003800200 */
[----:B------:R-:W-:-:S04]  /*15e0*/  LEA R5, R4, R5, 0x18 ;  /* 0x0000000504057211 */ /* 0x000fc800078ec0ff */
[----:B------:R-:W-:-:S05]  /*15f0*/  LEA R0, R0, R5, 0x4 ;  /* 0x0000000500007211 */ /* 0x000fca00078e20ff */
[----:B------:R1:W2:Y:S02]  /*1600*/  LDS R23, [R0+0x8] ;  /* 0x0000080000177984 */ /* 0x0002a40000000800 */
[----:B------:R-:W-:Y:S05]  /*1610*/  @P0 BRA P1, `(.L_x_217) ;  /* 0x0000000000580947 */ /* 0x000fea0000800000 */
[----:B------:R-:W-:Y:S01]  /*1620*/  MOV R14, 0x8 ;  /* 0x00000008000e7802 */ /* 0x000fe20000000f00 */
[----:B------:R-:W3:Y:S01]  /*1630*/  LDCU.64 UR4, c[0x4][0xb0] ;  /* 0x01001600ff0477ac */ /* 0x000ee20008000a00 */
[----:B------:R-:W-:Y:S02]  /*1640*/  HFMA2 R12, -RZ, RZ, 0, 5.9604644775390625e-08 ;  /* 0x00000001ff0c7431 */ /* 0x000fe400000001ff */
[----:B------:R-:W-:Y:S01]  /*1650*/  IMAD.MOV.U32 R8, RZ, RZ, 0x142 ;  /* 0x00000142ff087424 */ /* 0x000fe200078e00ff */
[----:B------:R-:W4:Y:S01]  /*1660*/  LDCU.64 UR8, c[0x4][0x60] ;  /* 0x01000c00ff0877ac */ /* 0x000f220008000a00 */
[----:B------:R-:W0:Y:S01]  /*1670*/  LDC.64 R14, c[0x4][R14] ;  /* 0x010000000e0e7b82 */ /* 0x000e220000000a00 */
[----:B------:R-:W-:Y:S01]  /*1680*/  IMAD.MOV.U32 R13, RZ, RZ, RZ ;  /* 0x000000ffff0d7224 */ /* 0x000fe200078e00ff */
[----:B------:R-:W5:Y:S01]  /*1690*/  LDCU.64 UR6, c[0x4][0x28] ;  /* 0x01000500ff0677ac */ /* 0x000f620008000a00 */
[----:B---3--:R-:W-:Y:S02]  /*16a0*/  IMAD.U32 R4, RZ, RZ, UR4 ;  /* 0x00000004ff047e24 */ /* 0x008fe4000f8e00ff */
[----:B------:R-:W-:-:S02]  /*16b0*/  IMAD.U32 R5, RZ, RZ, UR5 ;  /* 0x00000005ff057e24 */ /* 0x000fc4000f8e00ff */
[----:B----4-:R-:W-:Y:S01]  /*16c0*/  IMAD.U32 R6, RZ, RZ, UR8 ;  /* 0x00000008ff067e24 */ /* 0x010fe2000f8e00ff */
[----:B------:R-:W-:Y:S01]  /*16d0*/  MOV R7, UR9 ;  /* 0x0000000900077c02 */ /* 0x000fe20008000f00 */
[----:B-----5:R-:W-:Y:S02]  /*16e0*/  IMAD.U32 R10, RZ, RZ, UR6 ;  /* 0x00000006ff0a7e24 */ /* 0x020fe4000f8e00ff */
[----:B------:R-:W-:-:S07]  /*16f0*/  IMAD.U32 R11, RZ, RZ, UR7 ;  /* 0x00000007ff0b7e24 */ /* 0x000fce000f8e00ff */
[----:B------:R-:W-:-:S07]  /*1700*/  LEPC R20, `(.L_x_218) ;  /* 0x000000001014794e */ /* 0x000fce0000000000 */
[----:B012---:R-:W-:Y:S05]  /*1710*/  CALL.ABS.NOINC R14 ;  /* 0x000000000e007343 */ /* 0x007fea0003c00000 */
.L_x_218:
[----:B------:R-:W0:Y:S01]  /*1720*/  S2UR UR5, SR_CgaCtaId ;  /* 0x00000000000579c3 */ /* 0x000e220000008800 */
[----:B------:R-:W-:Y:S02]  /*1730*/  UMOV UR4, 0x400 ;  /* 0x0000040000047882 */ /* 0x000fe40000000000 */
[----:B------:R-:W-:Y:S02]  /*1740*/  IMAD.U32 R3, RZ, RZ, UR4 ;  /* 0x00000004ff037e24 */ /* 0x000fe4000f8e00ff */
[----:B0-----:R-:W-:-:S05]  /*1750*/  IMAD.U32 R4, RZ, RZ, UR5 ;  /* 0x00000005ff047e24 */ /* 0x001fca000f8e00ff */
[----:B------:R-:W-:-:S06]  /*1760*/  LEA R10, R4, R3, 0x18 ;  /* 0x00000003040a7211 */ /* 0x000fcc00078ec0ff */
[----:B------:R-:W3:Y:S02]  /*1770*/  LDS R10, [R10] ;  /* 0x000000000a0a7984 */ /* 0x000ee40000000800 */
.L_x_217:
[----:B------:R-:W-:Y:S05]  /*1780*/  BSYNC.RECONVERGENT B6 ;  /* 0x0000000000067941 */ /* 0x000fea0003800200 */
.L_x_216:
[----:B------:R-:W-:Y:S01]  /*1790*/  IADD3 R3, PT, PT, R3, 0x10, RZ ;  /* 0x0000001003037810 */ /* 0x000fe20007ffe0ff */
[----:B---3--:R-:W-:Y:S01]  /*17a0*/  IMAD.IADD R10, R22, 0x1, -R10 ;  /* 0x00000001160a7824 */ /* 0x008fe200078e0a0a */
[----:B------:R-:W-:Y:S02]  /*17b0*/  BSSY.RECONVERGENT B0, `(.L_x_219) ;  /* 0x0000035000007945 */ /* 0x000fe40003800200 */
[----:B------:R-:W-:-:S05]  /*17c0*/  LEA R3, R4, R3, 0x18 ;  /* 0x0000000304037211 */ /* 0x000fca00078ec0ff */
[----:B------:R-:W-:-:S06]  /*17d0*/  IMAD R10, R10, 0x10, R3 ;  /* 0x000000100a0a7824 */ /* 0x000fcc00078e0203 */
[----:B------:R-:W2:Y:S02]  /*17e0*/  LDS R10, [R10+0xc] ;  /* 0x00000c000a0a7984 */ /* 0x000ea40000000800 */
[----:B--2---:R-:W-:-:S04]  /*17f0*/  ISETP.GE.AND P0, PT, R10, R23, PT ;  /* 0x000000170a00720c */ /* 0x004fc80003f06270 */
[----:B------:R-:W-:-:S13]  /*1800*/  ISETP.EQ.OR P0, PT, R23, -0x1, !P0 ;  /* 0xffffffff1700780c */ /* 0x000fda0004702670 */
[----:B------:R-:W-:Y:S05]  /*1810*/  @P0 BRA `(.L_x_220) ;  /* 0x0000000000b80947 */ /* 0x000fea0003800000 */
[----:B-1----:R-:W-:Y:S01]  /*1820*/  VIADD R0, R10, 0x1 ;  /* 0x000000010a007836 */ /* 0x002fe20000000000 */
[----:B------:R-:W-:Y:S04]  /*1830*/  BSSY.RECONVERGENT B1, `(.L_x_221) ;  /* 0x0000019000017945 */ /* 0x000fe80003800200 */
[----:B------:R-:W-:-:S04]  /*1840*/  IADD3 R3, PT, PT, -R23, R0, RZ ;  /* 0x0000000017037210 */ /* 0x000fc80007ffe1ff */
[----:B------:R-:W-:Y:S01]  /*1850*/  LOP3.LUT P0, R8, R3, 0x3, RZ, 0xc0, !PT ;  /* 0x0000000303087812 */ /* 0x000fe2000780c0ff */
[----:B------:R-:W-:-:S12]  /*1860*/  IMAD.MOV.U32 R3, RZ, RZ, R23 ;  /* 0x000000ffff037224 */ /* 0x000fd800078e0017 */
[----:B------:R-:W-:Y:S05]  /*1870*/  @!P0 BRA `(.L_x_222) ;  /* 0x0000000000508947 */ /* 0x000fea0003800000 */
[----:B------:R-:W1:Y:S08]  /*1880*/  LDC.64 R4, c[0x0][0x388] ;  /* 0x0000e200ff047b82 */ /* 0x000e700000000a00 */
[----:B------:R-:W2:Y:S01]  /*1890*/  LDC.64 R6, c[0x0][0x3c0] ;  /* 0x0000f000ff067b82 */ /* 0x000ea20000000a00 */
[----:B-1----:R-:W-:-:S05]  /*18a0*/  IMAD.WIDE R4, R23, 0x4, R4 ;  /* 0x0000000417047825 */ /* 0x002fca00078e0204 */
[----:B------:R-:W3:Y:S01]  /*18b0*/  LDG.E R9, desc[UR36][R4.64+0x186a00] ;  /* 0x186a002404097981 */ /* 0x000ee2000c1e1900 */
[----:B------:R-:W-:Y:S01]  /*18c0*/  ISETP.NE.AND P0, PT, R8, 0x1, PT ;  /* 0x000000010800780c */ /* 0x000fe20003f05270 */
[C---:B------:R-:W-:Y:S02]  /*18d0*/  VIADD R31, R19.reuse, 0x1 ;  /* 0x00000001131f7836 */ /* 0x040fe40000000000 */
[----:B--2---:R-:W-:-:S04]  /*18e0*/  IMAD.WIDE R6, R19, 0x4, R6 ;  /* 0x0000000413067825 */ /* 0x004fc800078e0206 */
[----:B------:R-:W-:Y:S01]  /*18f0*/  VIADD R3, R23, 0x1 ;  /* 0x0000000117037836 */ /* 0x000fe20000000000 */
[----:B---3--:R1:W-:Y:S05]  /*1900*/  STG.E desc[UR36][R6.64], R9 ;  /* 0x0000000906007986 */ /* 0x0083ea000c101924 */
[----:B------:R-:W-:Y:S05]  /*1910*/  @!P0 BRA `(.L_x_222) ;  /* 0x0000000000288947 */ /* 0x000fea0003800000 */
[----:B-1----:R-:W2:Y:S01]  /*1920*/  LDG.E R9, desc[UR36][R4.64+0x186a04] ;  /* 0x186a042404097981 */ /* 0x002ea2000c1e1900 */
[----:B------:R-:W-:Y:S01]  /*1930*/  ISETP.NE.AND P0, PT, R8, 0x2, PT ;  /* 0x000000020800780c */ /* 0x000fe20003f05270 */
[----:B------:R-:W-:Y:S01]  /*1940*/  VIADD R3, R23, 0x2 ;  /* 0x0000000217037836 */ /* 0x000fe20000000000 */
[----:B------:R-:W-:Y:S01]  /*1950*/  IADD3 R31, PT, PT, R19, 0x2, RZ ;  /* 0x00000002131f7810 */ /* 0x000fe20007ffe0ff */
[----:B--2---:R2:W-:Y:S10]  /*1960*/  STG.E desc[UR36][R6.64+0x4], R9 ;  /* 0x0000040906007986 */ /* 0x0045f4000c101924 */
[----:B------:R-:W-:Y:S05]  /*1970*/  @!P0 BRA `(.L_x_222) ;  /* 0x0000000000108947 */ /* 0x000fea0003800000 */
[----:B------:R-:W3:Y:S01]  /*1980*/  LDG.E R5, desc[UR36][R4.64+0x186a08] ;  /* 0x186a082404057981 */ /* 0x000ee2000c1e1900 */
[----:B------:R-:W-:Y:S02]  /*1990*/  VIADD R31, R19, 0x3 ;  /* 0x00000003131f7836 */ /* 0x000fe40000000000 */
[----:B------:R-:W-:Y:S01]  /*19a0*/  VIADD R3, R23, 0x3 ;  /* 0x0000000317037836 */ /* 0x000fe20000000000 */
[----:B---3--:R3:W-:Y:S06]  /*19b0*/  STG.E desc[UR36][R6.64+0x8], R5 ;  /* 0x0000080506007986 */ /* 0x0087ec000c101924 */
.L_x_222:
[----:B------:R-:W-:Y:S05]  /*19c0*/  BSYNC.RECONVERGENT B1 ;  /* 0x0000000000017941 */ /* 0x000fea0003800200 */
.L_x_221:
[----:B------:R-:W-:-:S04]  /*19d0*/  IADD3 R4, PT, PT, -R23, R10, RZ ;  /* 0x0000000a17047210 */ /* 0x000fc80007ffe1ff */
[----:B------:R-:W-:-:S13]  /*19e0*/  ISETP.GE.U32.AND P0, PT, R4, 0x3, PT ;  /* 0x000000030400780c */ /* 0x000fda0003f06070 */
[----:B------:R-:W-:Y:S05]  /*19f0*/  @!P0 BRA `(.L_x_220) ;  /* 0x0000000000408947 */ /* 0x000fea0003800000 */
.L_x_223:
[----:B---3--:R-:W3:Y:S08]  /*1a00*/  LDC.64 R4, c[0x0][0x388] ;  /* 0x0000e200ff047b82 */ /* 0x008ef00000000a00 */
[----:B-12-4-:R-:W1:Y:S01]  /*1a10*/  LDC.64 R6, c[0x0][0x3c0] ;  /* 0x0000f000ff067b82 */ /* 0x016e620000000a00 */
[----:B---3--:R-:W-:-:S05]  /*1a20*/  IMAD.WIDE R4, R3, 0x4, R4 ;  /* 0x0000000403047825 */ /* 0x008fca00078e0204 */
[----:B------:R-:W2:Y:S01]  /*1a30*/  LDG.E R9, desc[UR36][R4.64+0x186a00] ;  /* 0x186a002404097981 */ /* 0x000ea2000c1e1900 */
[----:B-1----:R-:W-:-:S05]  /*1a40*/  IMAD.WIDE R6, R31, 0x4, R6 ;  /* 0x000000041f067825 */ /* 0x002fca00078e0206 */
[----:B--2---:R4:W-:Y:S04]  /*1a50*/  STG.E desc[UR36][R6.64], R9 ;  /* 0x0000000906007986 */ /* 0x0049e8000c101924 */
[----:B------:R-:W2:Y:S04]  /*1a60*/  LDG.E R11, desc[UR36][R4.64+0x186a04] ;  /* 0x186a0424040b7981 */ /* 0x000ea8000c1e1900 */
[----:B--2---:R4:W-:Y:S04]  /*1a70*/  STG.E desc[UR36][R6.64+0x4], R11 ;  /* 0x0000040b06007986 */ /* 0x0049e8000c101924 */
[----:B------:R-:W2:Y:S04]  /*1a80*/  LDG.E R13, desc[UR36][R4.64+0x186a08] ;  /* 0x186a0824040d7981 */ /* 0x000ea8000c1e1900 */
[----:B--2---:R4:W-:Y:S04]  /*1a90*/  STG.E desc[UR36][R6.64+0x8], R13 ;  /* 0x0000080d06007986 */ /* 0x0049e8000c101924 */
[----:B------:R-:W2:Y:S01]  /*1aa0*/  LDG.E R15, desc[UR36][R4.64+0x186a0c] ;  /* 0x186a0c24040f7981 */ /* 0x000ea2000c1e1900 */
[----:B------:R-:W-:-:S02]  /*1ab0*/  VIADD R3, R3, 0x4 ;  /* 0x0000000403037836 */ /* 0x000fc40000000000 */
[----:B------:R-:W-:-:S03]  /*1ac0*/  VIADD R31, R31, 0x4 ;  /* 0x000000041f1f7836 */ /* 0x000fc60000000000 */
[----:B------:R-:W-:Y:S01]  /*1ad0*/  ISETP.NE.AND P0, PT, R3, R0, PT ;  /* 0x000000000300720c */ /* 0x000fe20003f05270 */
[----:B--2---:R4:W-:-:S12]  /*1ae0*/  STG.E desc[UR36][R6.64+0xc], R15 ;  /* 0x00000c0f06007986 */ /* 0x0049d8000c101924 */
[----:B------:R-:W-:Y:S05]  /*1af0*/  @P0 BRA `(.L_x_223) ;  /* 0xfffffffc00c00947 */ /* 0x000fea000383ffff */
.L_x_220:
[----:B------:R-:W-:Y:S05]  /*1b00*/  BSYNC.RECONVERGENT B0 ;  /* 0x0000000000007941 */ /* 0x000fea0003800200 */
.L_x_219:
[----:B-1----:R-:W5:Y:S01]  /*1b10*/  LDG.E R0, desc[UR36][R16.64+0x8] ;  /* 0x0000082410007981 */ /* 0x002f62000c1e1900 */
[----:B------:R-:W-:-:S04]  /*1b20*/  IADD3 R27, PT, PT, R27, 0x1, RZ ;  /* 0x000000011b1b7810 */ /* 0x000fc80007ffe0ff */
[----:B-----5:R-:W-:-:S13]  /*1b30*/  ISETP.GT.U32.AND P0, PT, R0, R27, PT ;  /* 0x0000001b0000720c */ /* 0x020fda0003f04070 */
[----:B------:R-:W-:Y:S05]  /*1b40*/  @P0 BRA `(.L_x_224) ;  /* 0xfffffff4005c0947 */ /* 0x000fea000383ffff */
.L_x_208:
[----:B------:R-:W-:Y:S05]  /*1b50*/  BSYNC.RECONVERGENT B7 ;  /* 0x0000000000077941 */ /* 0x000fea0003800200 */
.L_x_207:
[----:B------:R-:W1:Y:S02]  /*1b60*/  LDCU UR4, c[0x0][0x380] ;  /* 0x00007000ff0477ac */ /* 0x000e640008000800 */
[----:B-1----:R-:W-:-:S09]  /*1b70*/  UISETP.GE.AND UP0, UPT, UR4, 0x2, UPT ;  /* 0x000000020400788c */ /* 0x002fd2000bf06270 */
[----:B------:R-:W-:Y:S05]  /*1b80*/  BRA.U !UP0, `(.L_x_225) ;  /* 0x0000000d08bc7547 */ /* 0x000fea000b800000 */
[----:B0-----:R-:W0:Y:S01]  /*1b90*/  LDC.64 R16, c[0x0][0x3c0] ;  /* 0x0000f000ff107b82 */ /* 0x001e220000000a00 */
[----:B------:R-:W-:Y:S01]  /*1ba0*/  BSSY.RECONVERGENT B9, `(.L_x_225) ;  /* 0x00000ed000097945 */ /* 0x000fe20003800200 */
[----:B------:R-:W-:Y:S02]  /*1bb0*/  IMAD.MOV.U32 R29, RZ, RZ, 0x1 ;  /* 0x00000001ff1d7424 */ /* 0x000fe400078e00ff */
[----:B------:R-:W-:Y:S01]  /*1bc0*/  IMAD.MOV.U32 R28, RZ, RZ, R30 ;  /* 0x000000ffff1c7224 */ /* 0x000fe200078e001e */
[----:B0-----:R-:W-:-:S04]  /*1bd0*/  IADD3 R16, P0, PT, R16, 0x8, RZ ;  /* 0x0000000810107810 */ /* 0x001fc80007f1e0ff */
[----:B------:R-:W-:-:S09]  /*1be0*/  IADD3.X R17, PT, PT, RZ, R17, RZ, P0, !PT ;  /* 0x00000011ff117210 */ /* 0x000fd200007fe4ff */
.L_x_250:
[----:B0-----:R-:W0:Y:S01]  /*1bf0*/  LDCU UR4, c[0x0][0x380] ;  /* 0x00007000ff0477ac */ /* 0x001e220008000800 */
[----:B------:R-:W-:Y:S01]  /*1c00*/  ISETP.GE.AND P0, PT, R28, R31, PT ;  /* 0x0000001f1c00720c */ /* 0x000fe20003f06270 */
[----:B------:R-:W-:Y:S01]  /*1c10*/  VIADD R29, R29, 0x1 ;  /* 0x000000011d1d7836 */ /* 0x000fe20000000000 */
[----:B------:R-:W-:Y:S01]  /*1c20*/  BSSY.RECONVERGENT B8, `(.L_x_226) ;  /* 0x00000e1000087945 */ /* 0x000fe20003800200 */
[----:B------:R-:W-:-:S03]  /*1c30*/  IMAD.MOV.U32 R27, RZ, RZ, R31 ;  /* 0x000000ffff1b7224 */ /* 0x000fc600078e001f */
[----:B0-----:R-:W-:-:S04]  /*1c40*/  ISETP.NE.AND P1, PT, R29, UR4, PT ;  /* 0x000000041d007c0c */ /* 0x001fc8000bf25270 */
[----:B------:R-:W-:-:S03]  /*1c50*/  P2R R33, PR, RZ, 0x2 ;  /* 0x00000002ff217803 */ /* 0x000fc60000000000 */
[----:B-1--4-:R-:W-:Y:S06]  /*1c60*/  @P0 BRA `(.L_x_227) ;  /* 0x0000000c00700947 */ /* 0x012fec0003800000 */
.L_x_249:
[----:B0-----:R-:W0:Y:S02]  /*1c70*/  LDC.64 R22, c[0x0][0x3c0] ;  /* 0x0000f000ff167b82 */ /* 0x001e240000000a00 */
[----:B0-----:R-:W-:-:S06]  /*1c80*/  IMAD.WIDE R22, R28, 0x4, R22 ;  /* 0x000000041c167825 */ /* 0x001fcc00078e0216 */
[----:B------:R-:W5:Y:S01]  /*1c90*/  LDG.E R22, desc[UR36][R22.64] ;  /* 0x0000002416167981 */ /* 0x000f62000c1e1900 */
[----:B------:R-:W-:Y:S01]  /*1ca0*/  IADD3 R28, PT, PT, R28, 0x1, RZ ;  /* 0x000000011c1c7810 */ /* 0x000fe20007ffe0ff */
[----:B------:R-:W-:Y:S01]  /*1cb0*/  BSSY.RECONVERGENT B7, `(.L_x_228) ;  /* 0x00000a0000077945 */ /* 0x000fe20003800200 */
[----:B----4-:R-:W-:Y:S02]  /*1cc0*/  IMAD.MOV.U32 R19, RZ, RZ, R31 ;  /* 0x000000ffff137224 */ /* 0x010fe400078e001f */
[----:B------:R-:W-:-:S04]  /*1cd0*/  ISETP.NE.AND P1, PT, R28, R27, PT ;  /* 0x0000001b1c00720c */ /* 0x000fc80003f25270 */
[----:B------:R-:W-:Y:S02]  /*1ce0*/  P2R R32, PR, RZ, 0x2 ;  /* 0x00000002ff207803 */ /* 0x000fe40000000000 */
[----:B-----5:R-:W-:-:S04]  /*1cf0*/  ISETP.GT.AND P0, PT, R22, R18, PT ;  /* 0x000000121600720c */ /* 0x020fc80003f04270 */
[----:B------:R-:W-:-:S13]  /*1d00*/  ISETP.LT.OR P0, PT, R22, R2, P0 ;  /* 0x000000021600720c */ /* 0x000fda0000701670 */
[----:B-1----:R-:W-:Y:S05]  /*1d10*/  @P0 BRA `(.L_x_229) ;  /* 0x00000004004c0947 */ /* 0x002fea0003800000 */
[----:B------:R-:W0:Y:S01]  /*1d20*/  S2UR UR5, SR_CgaCtaId ;  /* 0x00000000000579c3 */ /* 0x000e220000008800 */
[----:B------:R-:W-:Y:S01]  /*1d30*/  UMOV UR4, 0x400 ;  /* 0x0000040000047882 */ /* 0x000fe20000000000 */
[----:B------:R-:W-:Y:S01]  /*1d40*/  BSSY.RECONVERGENT B6, `(.L_x_230) ;  /* 0x000002a000067945 */ /* 0x000fe20003800200 */
[----:B------:R-:W-:Y:S01]  /*1d50*/  IMAD.U32 R3, RZ, RZ, UR4 ;  /* 0x00000004ff037e24 */ /* 0x000fe2000f8e00ff */
[----:B0-----:R-:W-:-:S04]  /*1d60*/  MOV R4, UR5 ;  /* 0x0000000500047c02 */ /* 0x001fc80008000f00 */
[----:B------:R-:W-:-:S06]  /*1d70*/  LEA R10, R4, R3, 0x18 ;  /* 0x00000003040a7211 */ /* 0x000fcc00078ec0ff */
[----:B----4-:R-:W0:Y:S02]  /*1d80*/  LDS.64 R10, [R10] ;  /* 0x000000000a0a7984 */ /* 0x010e240000000a00 */
[----:B0-----:R-:W-:Y:S02]  /*1d90*/  ISETP.GT.AND P0, PT, R10, R22, PT ;  /* 0x000000160a00720c */ /* 0x001fe40003f04270 */
[----:B------:R-:W-:-:S13]  /*1da0*/  ISETP.LE.AND P1, PT, R22, R11, PT ;  /* 0x0000000b1600720c */ /* 0x000fda0003f23270 */
[----:B------:R-:W-:Y:S05]  /*1db0*/  @!P0 BRA P1, `(.L_x_231) ;  /* 0x0000000000888947 */ /* 0x000fea0000800000 */
[----:B------:R-:W-:Y:S01]  /*1dc0*/  MOV R8, 0x0 ;  /* 0x0000000000087802 */ /* 0x000fe20000000f00 */
[----:B------:R-:W-:Y:S01]  /*1dd0*/  IMAD.MOV.U32 R23, RZ, RZ, R11 ;  /* 0x000000ffff177224 */ /* 0x000fe200078e000b */
[----:B------:R0:W-:Y:S01]  /*1de0*/  STL [R1+0x8], R10 ;  /* 0x0000080a01007387 */ /* 0x0001e20000100800 */
[----:B------:R-:W1:Y:S01]  /*1df0*/  LDCU.64 UR4, c[0x4][0xa8] ;  /* 0x01001500ff0477ac */ /* 0x000e620008000a00 */
[----:B--23--:R-:W-:Y:S02]  /*1e00*/  IMAD.MOV.U32 R6, RZ, RZ, R25 ;  /* 0x000000ffff067224 */ /* 0x00cfe400078e0019 */
[----:B------:R0:W-:Y:S01]  /*1e10*/  STL.64 [R1], R22 ;  /* 0x0000001601007387 */ /* 0x0001e20000100a00 */
[----:B------:R-:W2:Y:S01]  /*1e20*/  LDC.64 R8, c[0x4][R8] ;  /* 0x0100000008087b82 */ /* 0x000ea20000000a00 */
[----:B------:R-:W-:Y:S02]  /*1e30*/  IMAD.MOV.U32 R7, RZ, RZ, R24 ;  /* 0x000000ffff077224 */ /* 0x000fe400078e0018 */
[----:B-1----:R-:W-:Y:S01]  /*1e40*/  IMAD.U32 R4, RZ, RZ, UR4 ;  /* 0x00000004ff047e24 */ /* 0x002fe2000f8e00ff */
[----:B0-----:R-:W-:-:S07]  /*1e50*/  MOV R5, UR5 ;  /* 0x0000000500057c02 */ /* 0x001fce0008000f00 */
[----:B------:R-:W-:-:S07]  /*1e60*/  LEPC R20, `(.L_x_232) ;  /* 0x000000001014794e */ /* 0x000fce0000000000 */
[----:B--2---:R-:W-:Y:S05]  /*1e70*/  CALL.ABS.NOINC R8 ;  /* 0x0000000008007343 */ /* 0x004fea0003c00000 */
.L_x_232:
[----:B------:R-:W-:Y:S01]  /*1e80*/  MOV R14, 0x8 ;  /* 0x00000008000e7802 */ /* 0x000fe20000000f00 */
[----:B------:R-:W0:Y:S01]  /*1e90*/  LDCU.64 UR4, c[0x4][0x98] ;  /* 0x01001300ff0477ac */ /* 0x000e220008000a00 */
[----:B------:R-:W-:Y:S02]  /*1ea0*/  HFMA2 R8, -RZ, RZ, 0, 1.871585845947265625e-05 ;  /* 0x0000013aff087431 */ /* 0x000fe400000001ff */
        /* <DEDUP_REMOVED lines=13> */
.L_x_233:
[----:B------:R-:W0:Y:S01]  /*1f80*/  S2UR UR5, SR_CgaCtaId ;  /* 0x00000000000579c3 */ /* 0x000e220000008800 */
[----:B------:R-:W-:Y:S02]  /*1f90*/  UMOV UR4, 0x400 ;  /* 0x0000040000047882 */ /* 0x000fe40000000000 */
[----:B------:R-:W-:Y:S01]  /*1fa0*/  MOV R3, UR4 ;  /* 0x0000000400037c02 */ /* 0x000fe20008000f00 */
[----:B0-----:R-:W-:-:S05]  /*1fb0*/  IMAD.U32 R4, RZ, RZ, UR5 ;  /* 0x00000005ff047e24 */ /* 0x001fca000f8e00ff */
[----:B------:R-:W-:-:S06]  /*1fc0*/  LEA R10, R4, R3, 0x18 ;  /* 0x00000003040a7211 */ /* 0x000fcc00078ec0ff */
[----:B------:R-:W0:Y:S02]  /*1fd0*/  LDS.64 R10, [R10] ;  /* 0x000000000a0a7984 */ /* 0x000e240000000a00 */
.L_x_231:
[----:B------:R-:W-:Y:S05]  /*1fe0*/  BSYNC.RECONVERGENT B6 ;  /* 0x0000000000067941 */ /* 0x000fea0003800200 */
.L_x_230:
[----:B---3--:R-:W-:Y:S01]  /*1ff0*/  VIADD R5, R3, 0x10 ;  /* 0x0000001003057836 */ /* 0x008fe20000000000 */
[CC--:B0-----:R-:W-:Y:S01]  /*2000*/  IADD3 R0, PT, PT, R22.reuse, -R10.reuse, RZ ;  /* 0x8000000a16007210 */ /* 0x0c1fe20007ffe0ff */
[----:B------:R-:W-:Y:S01]  /*2010*/  BSSY.RECONVERGENT B6, `(.L_x_234) ;  /* 0x000001d000067945 */ /* 0x000fe20003800200 */
[----:B------:R-:W-:Y:S02]  /*2020*/  ISETP.LE.AND P1, PT, R22, R11, PT ;  /* 0x0000000b1600720c */ /* 0x000fe40003f23270 */
[----:B------:R-:W-:Y:S02]  /*2030*/  LEA R5, R4, R5, 0x18 ;  /* 0x0000000504057211 */ /* 0x000fe400078ec0ff */
[----:B------:R-:W-:-:S03]  /*2040*/  ISETP.GE.AND P0, PT, R22, R10, PT ;  /* 0x0000000a1600720c */ /* 0x000fc60003f06270 */
[----:B------:R-:W-:-:S05]  /*2050*/  IMAD R0, R0, 0x10, R5 ;  /* 0x0000001000007824 */ /* 0x000fca00078e0205 */
[----:B------:R0:W1:Y:S05]  /*2060*/  LDS R23, [R0+0x8] ;  /* 0x0000080000177984 */ /* 0x00006a0000000800 */
[----:B------:R-:W-:Y:S05]  /*2070*/  @P0 BRA P1, `(.L_x_235) ;  /* 0x0000000000580947 */ /* 0x000fea0000800000 */
[----:B------:R-:W-:Y:S01]  /*2080*/  MOV R14, 0x8 ;  /* 0x00000008000e7802 */ /* 0x000fe20000000f00 */
[----:B------:R-:W3:Y:S01]  /*2090*/  LDCU.64 UR4, c[0x4][0xb0] ;  /* 0x01001600ff0477ac */ /* 0x000ee20008000a00 */
[----:B------:R-:W-:Y:S02]  /*20a0*/  HFMA2 R12, -RZ, RZ, 0, 5.9604644775390625e-08 ;  /* 0x00000001ff0c7431 */ /* 0x000fe400000001ff */
[----:B------:R-:W-:Y:S01]  /*20b0*/  IMAD.MOV.U32 R8, RZ, RZ, 0x142 ;  /* 0x00000142ff087424 */ /* 0x000fe200078e00ff */
[----:B------:R-:W2:Y:S01]  /*20c0*/  LDCU.64 UR6, c[0x4][0x60] ;  /* 0x01000c00ff0677ac */ /* 0x000ea20008000a00 */
[----:B------:R-:W4:Y:S01]  /*20d0*/  LDC.64 R14, c[0x4][R14] ;  /* 0x010000000e0e7b82 */ /* 0x000f220000000a00 */
[----:B------:R-:W-:Y:S01]  /*20e0*/  IMAD.MOV.U32 R13, RZ, RZ, RZ ;  /* 0x000000ffff0d7224 */ /* 0x000fe200078e00ff */
[----:B------:R-:W5:Y:S01]  /*20f0*/  LDCU.64 UR8, c[0x4][0x28] ;  /* 0x01000500ff0877ac */ /* 0x000f620008000a00 */
[----:B---3--:R-:W-:Y:S01]  /*2100*/  IMAD.U32 R4, RZ, RZ, UR4 ;  /* 0x00000004ff047e24 */ /* 0x008fe2000f8e00ff */
[----:B------:R-:W-:Y:S01]  /*2110*/  MOV R5, UR5 ;  /* 0x0000000500057c02 */ /* 0x000fe20008000f00 */
[----:B--2---:R-:W-:-:S02]  /*2120*/  IMAD.U32 R6, RZ, RZ, UR6 ;  /* 0x00000006ff067e24 */ /* 0x004fc4000f8e00ff */
[----:B------:R-:W-:Y:S01]  /*2130*/  IMAD.U32 R7, RZ, RZ, UR7 ;  /* 0x00000007ff077e24 */ /* 0x000fe2000f8e00ff */
[----:B-----5:R-:W-:Y:S01]  /*2140*/  MOV R10, UR8 ;  /* 0x00000008000a7c02 */ /* 0x020fe20008000f00 */
[----:B------:R-:W-:-:S07]  /*2150*/  IMAD.U32 R11, RZ, RZ, UR9 ;  /* 0x00000009ff0b7e24 */ /* 0x000fce000f8e00ff */
[----:B------:R-:W-:-:S07]  /*2160*/  LEPC R20, `(.L_x_236) ;  /* 0x000000001014794e */ /* 0x000fce0000000000 */
[----:B01--4-:R-:W-:Y:S05]  /*2170*/  CALL.ABS.NOINC R14 ;  /* 0x000000000e007343 */ /* 0x013fea0003c00000 */
.L_x_236:
[----:B------:R-:W0:Y:S01]  /*2180*/  S2UR UR5, SR_CgaCtaId ;  /* 0x00000000000579c3 */ /* 0x000e220000008800 */
[----:B------:R-:W-:Y:S02]  /*2190*/  UMOV UR4, 0x400 ;  /* 0x0000040000047882 */ /* 0x000fe40000000000 */
[----:B------:R-:W-:Y:S01]  /*21a0*/  IMAD.U32 R3, RZ, RZ, UR4 ;  /* 0x00000004ff037e24 */ /* 0x000fe2000f8e00ff */
[----:B0-----:R-:W-:-:S04]  /*21b0*/  MOV R4, UR5 ;  /* 0x0000000500047c02 */ /* 0x001fc80008000f00 */
[----:B------:R-:W-:-:S06]  /*21c0*/  LEA R10, R4, R3, 0x18 ;  /* 0x00000003040a7211 */ /* 0x000fcc00078ec0ff */
[----:B------:R-:W3:Y:S02]  /*21d0*/  LDS R10, [R10] ;  /* 0x000000000a0a7984 */ /* 0x000ee40000000800 */
.L_x_235:
[----:B------:R-:W-:Y:S05]  /*21e0*/  BSYNC.RECONVERGENT B6 ;  /* 0x0000000000067941 */ /* 0x000fea0003800200 */
.L_x_234:
[----:B------:R-:W-:Y:S02]  /*21f0*/  VIADD R3, R3, 0x10 ;  /* 0x0000001003037836 */ /* 0x000fe40000000000 */
[----:B---3--:R-:W-:-:S03]  /*2200*/  IMAD.IADD R10, R22, 0x1, -R10 ;  /* 0x00000001160a7824 */ /* 0x008fc600078e0a0a */
[----:B------:R-:W-:-:S04]  /*2210*/  LEA R3, R4, R3, 0x18 ;  /* 0x0000000304037211 */ /* 0x000fc800078ec0ff */
[----:B------:R-:W-:-:S06]  /*2220*/  LEA R10, R10, R3, 0x4 ;  /* 0x000000030a0a7211 */ /* 0x000fcc00078e20ff */
[----:B------:R-:W3:Y:S01]  /*2230*/  LDS R10, [R10+0xc] ;  /* 0x00000c000a0a7984 */ /* 0x000ee20000000800 */
[----:B------:R-:W-:Y:S05]  /*2240*/  BRA `(.L_x_237) ;  /* 0x0000000400187947 */ /* 0x000fea0003800000 */
.L_x_229:
[----:B------:R-:W0:Y:S02]  /*2250*/  LDCU.64 UR4, c[0x0][0x388] ;  /* 0x00007100ff0477ac */ /* 0x000e240008000a00 */
[----:B0-----:R-:W-:-:S04]  /*2260*/  UIADD3 UR6, UP0, UPT, UR4, 0x1000000, URZ ;  /* 0x0100000004067890 */ /* 0x001fc8000ff1e0ff */
[----:B------:R-:W-:Y:S02]  /*2270*/  UIADD3.X UR4, UPT, UPT, URZ, UR5, URZ, UP0, !UPT ;  /* 0x00000005ff047290 */ /* 0x000fe400087fe4ff */
[----:B------:R-:W-:-:S04]  /*2280*/  IMAD.U32 R4, RZ, RZ, UR6 ;  /* 0x00000006ff047e24 */ /* 0x000fc8000f8e00ff */
[----:B---3--:R-:W-:-:S05]  /*2290*/  IMAD.U32 R5, RZ, RZ, UR4 ;  /* 0x00000004ff057e24 */ /* 0x008fca000f8e00ff */
[----:B----4-:R-:W3:Y:S01]  /*22a0*/  LDG.E R11, desc[UR36][R4.64+-0x63bb20] ;  /* 0x9c44e024040b7981 */ /* 0x010ee2000c1e1900 */
[C---:B------:R-:W-:Y:S01]  /*22b0*/  ISETP.GT.AND P1, PT, R22.reuse, -0x1, PT ;  /* 0xffffffff1600780c */ /* 0x040fe20003f24270 */
[----:B------:R-:W-:Y:S03]  /*22c0*/  BSSY.RECONVERGENT B6, `(.L_x_238) ;  /* 0x0000025000067945 */ /* 0x000fe60003800200 */
[----:B------:R-:W-:Y:S02]  /*22d0*/  P2R R23, PR, RZ, 0x2 ;  /* 0x00000002ff177803 */ /* 0x000fe40000000000 */
[----:B---3--:R-:W-:-:S13]  /*22e0*/  ISETP.LT.AND P0, PT, R22, R11, PT ;  /* 0x0000000b1600720c */ /* 0x008fda0003f01270 */
[----:B------:R-:W-:Y:S05]  /*22f0*/  @P1 BRA P0, `(.L_x_239) ;  /* 0x0000000000841947 */ /* 0x000fea0000000000 */
[----:B------:R-:W-:Y:S01]  /*2300*/  MOV R8, 0x0 ;  /* 0x0000000000087802 */ /* 0x000fe20000000f00 */
[----:B------:R-:W0:Y:S01]  /*2310*/  LDCU.64 UR4, c[0x4][0x90] ;  /* 0x01001200ff0477ac */ /* 0x000e220008000a00 */
[----:B------:R-:W-:Y:S01]  /*2320*/  MOV R10, R22 ;  /* 0x00000016000a7202 */ /* 0x000fe20000000f00 */
[----:B--2---:R-:W-:Y:S01]  /*2330*/  IMAD.MOV.U32 R7, RZ, RZ, R24 ;  /* 0x000000ffff077224 */ /* 0x004fe200078e0018 */
[----:B------:R-:W-:Y:S02]  /*2340*/  MOV R6, R25 ;  /* 0x0000001900067202 */ /* 0x000fe40000000f00 */
[----:B------:R-:W1:Y:S01]  /*2350*/  LDC.64 R8, c[0x4][R8] ;  /* 0x0100000008087b82 */ /* 0x000e620000000a00 */
[----:B------:R2:W-:Y:S01]  /*2360*/  STL.64 [R1], R10 ;  /* 0x0000000a01007387 */ /* 0x0005e20000100a00 */
[----:B0-----:R-:W-:Y:S02]  /*2370*/  IMAD.U32 R4, RZ, RZ, UR4 ;  /* 0x00000004ff047e24 */ /* 0x001fe4000f8e00ff */
[----:B--2---:R-:W-:-:S07]  /*2380*/  IMAD.U32 R5, RZ, RZ, UR5 ;  /* 0x00000005ff057e24 */ /* 0x004fce000f8e00ff */
[----:B------:R-:W-:-:S07]  /*2390*/  LEPC R20, `(.L_x_240) ;  /* 0x000000001014794e */ /* 0x000fce0000000000 */
[----:B-1----:R-:W-:Y:S05]  /*23a0*/  CALL.ABS.NOINC R8 ;  /* 0x0000000008007343 */ /* 0x002fea0003c00000 */
.L_x_240:
        /* <DEDUP_REMOVED lines=16> */
.L_x_241:
[----:B------:R-:W0:Y:S02]  /*24b0*/  LDCU.64 UR4, c[0x0][0x388] ;  /* 0x00007100ff0477ac */ /* 0x000e240008000a00 */
[----:B0-----:R-:W-:-:S04]  /*24c0*/  UIADD3 UR6, UP0, UPT, UR4, 0x1000000, URZ ;  /* 0x0100000004067890 */ /* 0x001fc8000ff1e0ff */
[----:B------:R-:W-:Y:S02]  /*24d0*/  UIADD3.X UR4, UPT, UPT, URZ, UR5, URZ, UP0, !UPT ;  /* 0x00000005ff047290 */ /* 0x000fe400087fe4ff */
[----:B------:R-:W-:-:S04]  /*24e0*/  IMAD.U32 R4, RZ, RZ, UR6 ;  /* 0x00000006ff047e24 */ /* 0x000fc8000f8e00ff */
[----:B------:R-:W-:-:S05]  /*24f0*/  MOV R5, UR4 ;  /* 0x0000000400057c02 */ /* 0x000fca0008000f00 */
[----:B------:R0:W5:Y:S02]  /*2500*/  LDG.E R11, desc[UR36][R4.64+-0x63bb20] ;  /* 0x9c44e024040b7981 */ /* 0x000164000c1e1900 */
.L_x_239:
[----:B------:R-:W-:Y:S05]  /*2510*/  BSYNC.RECONVERGENT B6 ;  /* 0x0000000000067941 */ /* 0x000fea0003800200 */
.L_x_238:
[----:B------:R-:W1:Y:S01]  /*2520*/  LDC.64 R34, c[0x0][0x388] ;  /* 0x0000e200ff227b82 */ /* 0x000e620000000a00 */
[----:B------:R-:W-:Y:S01]  /*2530*/  ISETP.NE.AND P1, PT, R23, RZ, PT ;  /* 0x000000ff1700720c */ /* 0x000fe20003f25270 */
[----:B-1----:R-:W-:-:S05]  /*2540*/  IMAD.WIDE R34, R22, 0x10, R34 ;  /* 0x0000001016227825 */ /* 0x002fca00078e0222 */
[----:B------:R1:W5:Y:S02]  /*2550*/  LDG.E R23, desc[UR36][R34.64+0x8] ;  /* 0x0000082422177981 */ /* 0x000364000c1e1900 */
[----:B-----5:R-:W-:Y:S01]  /*2560*/  ISETP.LT.AND P0, PT, R22, R11, PT ;  /* 0x0000000b1600720c */ /* 0x020fe20003f01270 */
[----:B------:R-:W-:-:S12]  /*2570*/  BSSY.RECONVERGENT B6, `(.L_x_242) ;  /* 0x0000012000067945 */ /* 0x000fd80003800200 */
[----:B-1----:R-:W-:Y:S05]  /*2580*/  @P1 BRA P0, `(.L_x_243) ;  /* 0x0000000000401947 */ /* 0x002fea0000000000 */
[----:B------:R-:W-:Y:S01]  /*2590*/  MOV R14, 0x8 ;  /* 0x00000008000e7802 */ /* 0x000fe20000000f00 */
[----:B------:R-:W0:Y:S01]  /*25a0*/  LDCU.64 UR4, c[0x4][0xa0] ;  /* 0x01001400ff0477ac */ /* 0x000e220008000a00 */
[----:B------:R-:W-:Y:S02]  /*25b0*/  HFMA2 R13, -RZ, RZ, 0, 0 ;  /* 0x00000000ff0d7431 */ /* 0x000fe400000001ff */
[----:B------:R-:W-:Y:S01]  /*25c0*/  IMAD.MOV.U32 R8, RZ, RZ, 0xe3 ;  /* 0x000000e3ff087424 */ /* 0x000fe200078e00ff */
[----:B------:R-:W2:Y:S01]  /*25d0*/  LDCU.64 UR6, c[0x4][0x60] ;  /* 0x01000c00ff0677ac */ /* 0x000ea20008000a00 */
[----:B------:R-:W1:Y:S01]  /*25e0*/  LDC.64 R14, c[0x4][R14] ;  /* 0x010000000e0e7b82 */ /* 0x000e620000000a00 */
[----:B------:R-:W-:Y:S01]  /*25f0*/  IMAD.MOV.U32 R12, RZ, RZ, 0x1 ;  /* 0x00000001ff0c7424 */ /* 0x000fe200078e00ff */
[----:B------:R-:W3:Y:S01]  /*2600*/  LDCU.64 UR8, c[0x4][0x18] ;  /* 0x01000300ff0877ac */ /* 0x000ee20008000a00 */
[----:B0-----:R-:W-:Y:S02]  /*2610*/  IMAD.U32 R4, RZ, RZ, UR4 ;  /* 0x00000004ff047e24 */ /* 0x001fe4000f8e00ff */
[----:B------:R-:W-:Y:S01]  /*2620*/  IMAD.U32 R5, RZ, RZ, UR5 ;  /* 0x00000005ff057e24 */ /* 0x000fe2000f8e00ff */
[----:B--2---:R-:W-:Y:S01]  /*2630*/  MOV R6, UR6 ;  /* 0x0000000600067c02 */ /* 0x004fe20008000f00 */
[----:B------:R-:W-:-:S02]  /*2640*/  IMAD.U32 R7, RZ, RZ, UR7 ;  /* 0x00000007ff077e24 */ /* 0x000fc4000f8e00ff */
[----:B---3--:R-:W-:Y:S01]  /*2650*/  IMAD.U32 R10, RZ, RZ, UR8 ;  /* 0x00000008ff0a7e24 */ /* 0x008fe2000f8e00ff */
[----:B------:R-:W-:-:S07]  /*2660*/  MOV R11, UR9 ;  /* 0x00000009000b7c02 */ /* 0x000fce0008000f00 */
[----:B------:R-:W-:-:S07]  /*2670*/  LEPC R20, `(.L_x_243) ;  /* 0x000000001014794e */ /* 0x000fce0000000000 */
[----:B-1----:R-:W-:Y:S05]  /*2680*/  CALL.ABS.NOINC R14 ;  /* 0x000000000e007343 */ /* 0x002fea0003c00000 */
.L_x_243:
[----:B------:R-:W-:Y:S05]  /*2690*/  BSYNC.RECONVERGENT B6 ;  /* 0x0000000000067941 */ /* 0x000fea0003800200 */
.L_x_242:
[----:B------:R1:W5:Y:S02]  /*26a0*/  LDG.E R10, desc[UR36][R34.64+0xc] ;  /* 0x00000c24220a7981 */ /* 0x000364000c1e1900 */
.L_x_237:
[----:B------:R-:W-:Y:S05]  /*26b0*/  BSYNC.RECONVERGENT B7 ;  /* 0x0000000000077941 */ /* 0x000fea0003800200 */
.L_x_228:
[----:B-1-3-5:R-:W-:Y:S01]  /*26c0*/  ISETP.GE.AND P0, PT, R10, R23, PT ;  /* 0x000000170a00720c */ /* 0x02afe20003f06270 */
[----:B------:R-:W-:Y:S03]  /*26d0*/  BSSY.RECONVERGENT B0, `(.L_x_244) ;  /* 0x0000033000007945 */ /* 0x000fe60003800200 */
[----:B------:R-:W-:-:S13]  /*26e0*/  ISETP.EQ.OR P0, PT, R23, -0x1, !P0 ;  /* 0xffffffff1700780c */ /* 0x000fda0004702670 */
[----:B------:R-:W-:Y:S05]  /*26f0*/  @P0 BRA `(.L_x_245) ;  /* 0x0000000000c00947 */ /* 0x000fea0003800000 */
[--C-:B0-----:R-:W-:Y:S01]  /*2700*/  IADD3 R0, PT, PT, R10, 0x1, -R23.reuse ;  /* 0x000000010a007810 */ /* 0x101fe20007ffe817 */
[----:B------:R-:W-:Y:S01]  /*2710*/  BSSY.RECONVERGENT B1, `(.L_x_246) ;  /* 0x0000018000017945 */ /* 0x000fe20003800200 */
[----:B------:R-:W-:Y:S02]  /*2720*/  IMAD.MOV.U32 R3, RZ, RZ, R23 ;  /* 0x000000ffff037224 */ /* 0x000fe400078e0017 */
[----:B------:R-:W-:-:S13]  /*2730*/  LOP3.LUT P0, R0, R0, 0x3, RZ, 0xc0, !PT ;  /* 0x0000000300007812 */ /* 0x000fda000780c0ff */
[----:B------:R-:W-:Y:S05]  /*2740*/  @!P0 BRA `(.L_x_247) ;  /* 0x0000000000508947 */ /* 0x000fea0003800000 */
[----:B------:R-:W0:Y:S08]  /*2750*/  LDC.64 R4, c[0x0][0x388] ;  /* 0x0000e200ff047b82 */ /* 0x000e300000000a00 */
[----:B--2---:R-:W1:Y:S01]  /*2760*/  LDC.64 R6, c[0x0][0x3c0] ;  /* 0x0000f000ff067b82 */ /* 0x004e620000000a00 */
[----:B0-----:R-:W-:-:S05]  /*2770*/  IMAD.WIDE R4, R23, 0x4, R4 ;  /* 0x0000000417047825 */ /* 0x001fca00078e0204 */
[----:B------:R-:W2:Y:S01]  /*2780*/  LDG.E R9, desc[UR36][R4.64+0x186a00] ;  /* 0x186a002404097981 */ /* 0x000ea2000c1e1900 */
[----:B------:R-:W-:Y:S01]  /*2790*/  ISETP.NE.AND P0, PT, R0, 0x1, PT ;  /* 0x000000010000780c */ /* 0x000fe20003f05270 */
[----:B------:R-:W-:Y:S01]  /*27a0*/  VIADD R31, R19, 0x1 ;  /* 0x00000001131f7836 */ /* 0x000fe20000000000 */
[----:B------:R-:W-:Y:S01]  /*27b0*/  IADD3 R3, PT, PT, R23, 0x1, RZ ;  /* 0x0000000117037810 */ /* 0x000fe20007ffe0ff */
[----:B-1----:R-:W-:-:S05]  /*27c0*/  IMAD.WIDE R6, R19, 0x4, R6 ;  /* 0x0000000413067825 */ /* 0x002fca00078e0206 */
[----:B--2---:R0:W-:Y:S05]  /*27d0*/  STG.E desc[UR36][R6.64], R9 ;  /* 0x0000000906007986 */ /* 0x0041ea000c101924 */
[----:B------:R-:W-:Y:S05]  /*27e0*/  @!P0 BRA `(.L_x_247) ;  /* 0x0000000000288947 */ /* 0x000fea0003800000 */
[----:B0-----:R-:W2:Y:S01]  /*27f0*/  LDG.E R9, desc[UR36][R4.64+0x186a04] ;  /* 0x186a042404097981 */ /* 0x001ea2000c1e1900 */
[----:B------:R-:W-:Y:S01]  /*2800*/  ISETP.NE.AND P0, PT, R0, 0x2, PT ;  /* 0x000000020000780c */ /* 0x000fe20003f05270 */
[----:B------:R-:W-:Y:S02]  /*2810*/  VIADD R31, R19, 0x2 ;  /* 0x00000002131f7836 */ /* 0x000fe40000000000 */
[----:B------:R-:W-:Y:S01]  /*2820*/  VIADD R3, R23, 0x2 ;  /* 0x0000000217037836 */ /* 0x000fe20000000000 */
[----:B--2---:R1:W-:Y:S09]  /*2830*/  STG.E desc[UR36][R6.64+0x4], R9 ;  /* 0x0000040906007986 */ /* 0x0043f2000c101924 */
[----:B------:R-:W-:Y:S05]  /*2840*/  @!P0 BRA `(.L_x_247) ;  /* 0x0000000000108947 */ /* 0x000fea0003800000 */
[----:B------:R-:W2:Y:S01]  /*2850*/  LDG.E R5, desc[UR36][R4.64+0x186a08] ;  /* 0x186a082404057981 */ /* 0x000ea2000c1e1900 */
[----:B------:R-:W-:Y:S01]  /*2860*/  IADD3 R31, PT, PT, R19, 0x3, RZ ;  /* 0x00000003131f7810 */ /* 0x000fe20007ffe0ff */
[----:B------:R-:W-:Y:S02]  /*2870*/  VIADD R3, R23, 0x3 ;  /* 0x0000000317037836 */ /* 0x000fe40000000000 */
[----:B--2---:R3:W-:Y:S05]  /*2880*/  STG.E desc[UR36][R6.64+0x8], R5 ;  /* 0x0000080506007986 */ /* 0x0047ea000c101924 */
.L_x_247:
[----:B------:R-:W-:Y:S05]  /*2890*/  BSYNC.RECONVERGENT B1 ;  /* 0x0000000000017941 */ /* 0x000fea0003800200 */
.L_x_246:
[----:B------:R-:W-:-:S05]  /*28a0*/  IMAD.IADD R0, R10, 0x1, -R23 ;  /* 0x000000010a007824 */ /* 0x000fca00078e0a17 */
[----:B------:R-:W-:-:S13]  /*28b0*/  ISETP.GE.U32.AND P0, PT, R0, 0x3, PT ;  /* 0x000000030000780c */ /* 0x000fda0003f06070 */
[----:B------:R-:W-:Y:S05]  /*28c0*/  @!P0 BRA `(.L_x_245) ;  /* 0x00000000004c8947 */ /* 0x000fea0003800000 */
[----:B---3--:R-:W3:Y:S01]  /*28d0*/  LDC.64 R4, c[0x0][0x388] ;  /* 0x0000e200ff047b82 */ /* 0x008ee20000000a00 */
[C---:B------:R-:W-:Y:S01]  /*28e0*/  IADD3 R10, PT, PT, R3.reuse, -R10, RZ ;  /* 0x8000000a030a7210 */ /* 0x040fe20007ffe0ff */
[----:B------:R-:W-:-:S07]  /*28f0*/  VIADD R3, R3, 0xffffffff ;  /* 0xffffffff03037836 */ /* 0x000fce0000000000 */
.L_x_248:
[----:B012---:R-:W-:-:S04]  /*2900*/  VIADD R7, R3, 0x1 ;  /* 0x0000000103077836 */ /* 0x007fc80000000000 */
[----:B---3--:R-:W-:-:S05]  /*2910*/  IMAD.WIDE R6, R7, 0x4, R4 ;  /* 0x0000000407067825 */ /* 0x008fca00078e0204 */
[----:B----4-:R-:W2:Y:S01]  /*2920*/  LDG.E R11, desc[UR36][R6.64+0x186a00] ;  /* 0x186a0024060b7981 */ /* 0x010ea2000c1e1900 */
        /* <DEDUP_REMOVED lines=10> */
[----:B------:R-:W-:Y:S01]  /*29d0*/  ISETP.NE.AND P0, PT, R10, 0x1, PT ;  /* 0x000000010a00780c */ /* 0x000fe20003f05270 */
[----:B--2---:R4:W-:-:S12]  /*29e0*/  STG.E desc[UR36][R8.64+0x4], R19 ;  /* 0x0000041308007986 */ /* 0x0049d8000c101924 */
[----:B------:R-:W-:Y:S05]  /*29f0*/  @P0 BRA `(.L_x_248) ;  /* 0xfffffffc00c00947 */ /* 0x000fea000383ffff */
.L_x_245:
[----:B------:R-:W-:Y:S05]  /*2a00*/  BSYNC.RECONVERGENT B0 ;  /* 0x0000000000007941 */ /* 0x000fea0003800200 */
.L_x_244:
[----:B------:R-:W-:-:S13]  /*2a10*/  ISETP.NE.AND P0, PT, R32, RZ, PT ;  /* 0x000000ff2000720c */ /* 0x000fda0003f05270 */
[----:B------:R-:W-:Y:S05]  /*2a20*/  @P0 BRA `(.L_x_249) ;  /* 0xfffffff000900947 */ /* 0x000fea000383ffff */
.L_x_227:
[----:B------:R-:W-:Y:S05]  /*2a30*/  BSYNC.RECONVERGENT B8 ;  /* 0x0000000000087941 */ /* 0x000fea0003800200 */
.L_x_226:
[----:B------:R-:W-:Y:S02]  /*2a40*/  ISETP.NE.AND P0, PT, R33, RZ, PT ;  /* 0x000000ff2100720c */ /* 0x000fe40003f05270 */
[----:B------:R-:W-:-:S11]  /*2a50*/  MOV R28, R27 ;  /* 0x0000001b001c7202 */ /* 0x000fd60000000f00 */
[----:B------:R-:W-:Y:S05]  /*2a60*/  @P0 BRA `(.L_x_250) ;  /* 0xfffffff000600947 */ /* 0x000fea000383ffff */
[----:B------:R-:W-:Y:S05]  /*2a70*/  BSYNC.RECONVERGENT B9 ;  /* 0x0000000000097941 */ /* 0x000fea0003800200 */
.L_x_225:
[----:B------:R-:W5:Y:S01]  /*2a80*/  LDCU.64 UR4, c[0x0][0x3e0] ;  /* 0x00007c00ff0477ac */ /* 0x000f620008000a00 */
[----:B------:R-:W-:Y:S01]  /*2a90*/  SHF.R.S32.HI R3, RZ, 0x1f, R26 ;  /* 0x0000001fff037819 */ /* 0x000fe2000001141a */
[----:B0--3--:R-:W-:Y:S01]  /*2aa0*/  IMAD.IADD R5, R31, 0x1, -R30 ;  /* 0x000000011f057824 */ /* 0x009fe200078e0a1e */
[----:B-----5:R-:W-:-:S04]  /*2ab0*/  LEA R2, P0, R26, UR4, 0x2 ;  /* 0x000000041a027c11 */ /* 0x020fc8000f8010ff */
[----:B------:R-:W-:-:S05]  /*2ac0*/  LEA.HI.X R3, R26, UR5, R3, 0x2, P0 ;  /* 0x000000051a037c11 */ /* 0x000fca00080f1403 */
[----:B------:R-:W-:Y:S01]  /*2ad0*/  STG.E desc[UR36][R2.64], R5 ;  /* 0x0000000502007986 */ /* 0x000fe2000c101924 */
[----:B------:R-:W-:Y:S05]  /*2ae0*/  EXIT ;  /* 0x000000000000794d */ /* 0x000fea0003800000 */
.L_x_251:
        /* <DEDUP_REMOVED lines=9> */
.L_x_297:


//--------------------- .text._Z42get_max_lengths_for_embeddings_single_stepPvS_mS_iPyS_S_S_ --------------------------
	.section	.text._Z42get_max_lengths_for_embeddings_single_stepPvS_mS_iPyS_S_S_,"ax",@progbits
	.align	128
        .global         _Z42get_max_lengths_for_embeddings_single_stepPvS_mS_iPyS_S_S_
        .type           _Z42get_max_lengths_for_embeddings_single_stepPvS_mS_iPyS_S_S_,@function
        .size           _Z42get_max_lengths_for_embeddings_single_stepPvS_mS_iPyS_S_S_,(.L_x_298 - _Z42get_max_lengths_for_embeddings_single_stepPvS_mS_iPyS_S_S_)
        .other          _Z42get_max_lengths_for_embeddings_single_stepPvS_mS_iPyS_S_S_,@"STO_CUDA_ENTRY STV_DEFAULT"
_Z42get_max_lengths_for_embeddings_single_stepPvS_mS_iPyS_S_S_:
.text._Z42get_max_lengths_for_embeddings_single_stepPvS_mS_iPyS_S_S_:
        /* <DEDUP_REMOVED lines=15> */
[----:B------:R-:W0:Y:S01]  /*00f0*/  LDC.64 R28, c[0x0][0x388] ;  /* 0x0000e200ff1c7b82 */ /* 0x000e220000000a00 */
[----:B------:R-:W1:Y:S01]  /*0100*/  LDCU.64 UR36, c[0x0][0x358] ;  /* 0x00006b00ff2477ac */ /* 0x000e620008000a00 */
[----:B------:R-:W-:Y:S02]  /*0110*/  IMAD R5, R0, 0x18, RZ ;  /* 0x0000001800057824 */ /* 0x000fe400078e02ff */
[----:B------:R-:W-:-:S04]  /*0120*/  IMAD.SHL.U32 R18, R25, 0x2, RZ ;  /* 0x0000000219127824 */ /* 0x000fc800078e00ff */
[----:B------:R-:W2:Y:S01]  /*0130*/  LDC.64 R2, c[0x0][0x3c0] ;  /* 0x0000f000ff027b82 */ /* 0x000ea20000000a00 */
[----:B0-----:R-:W-:-:S04]  /*0140*/  IMAD.WIDE.U32 R28, R25, 0x18, R28 ;  /* 0x00000018191c7825 */ /* 0x001fc800078e001c */
[----:B------:R-:W-:-:S05]  /*0150*/  IMAD.IADD R29, R29, 0x1, R5 ;  /* 0x000000011d1d7824 */ /* 0x000fca00078e0205 */
[----:B-1----:R-:W3:Y:S01]  /*0160*/  LDG.E R0, desc[UR36][R28.64+0x8] ;  /* 0x000008241c007981 */ /* 0x002ee2000c1e1900 */
[----:B--2---:R-:W-:-:S05]  /*0170*/  IMAD.WIDE R2, R18, 0x4, R2 ;  /* 0x0000000412027825 */ /* 0x004fca00078e0202 */
[----:B------:R-:W2:Y:S01]  /*0180*/  LDG.E R19, desc[UR36][R2.64+0x4] ;  /* 0x0000042402137981 */ /* 0x000ea2000c1e1900 */
[----:B------:R-:W-:Y:S01]  /*0190*/  BSSY.RECONVERGENT B7, `(.L_x_252) ;  /* 0x000016d000077945 */ /* 0x000fe20003800200 */
[----:B---3--:R-:W-:Y:S02]  /*01a0*/  ISETP.NE.AND P0, PT, R0, RZ, PT ;  /* 0x000000ff0000720c */ /* 0x008fe40003f05270 */
[----:B--2---:R-:W-:-:S11]  /*01b0*/  SHF.R.S32.HI R22, RZ, 0x1f, R19 ;  /* 0x0000001fff167819 */ /* 0x004fd60000011413 */
[----:B------:R-:W-:Y:S05]  /*01c0*/  @!P0 BRA `(.L_x_253) ;  /* 0x0000001400a48947 */ /* 0x000fea0003800000 */
[----:B------:R-:W0:Y:S01]  /*01d0*/  LDC R24, c[0x0][0x3a0] ;  /* 0x0000e800ff187b82 */ /* 0x000e220000000800 */
[----:B------:R-:W-:Y:S01]  /*01e0*/  IMAD.MOV.U32 R23, RZ, RZ, RZ ;  /* 0x000000ffff177224 */ /* 0x000fe200078e00ff */
[----:B0-----:R-:W-:-:S07]  /*01f0*/  SHF.R.S32.HI R24, RZ, 0x1f, R24 ;  /* 0x0000001fff187819 */ /* 0x001fce0000011418 */
.L_x_274:
[----:B------:R-:W2:Y:S01]  /*0200*/  LDG.E.64 R2, desc[UR36][R28.64] ;  /* 0x000000241c027981 */ /* 0x000ea2000c1e1b00 */
[----:B------:R-:W2:Y:S01]  /*0210*/  LDCU UR4, c[0x0][0x3a0] ;  /* 0x00007400ff0477ac */ /* 0x000ea20008000800 */
[----:B------:R-:W-:Y:S01]  /*0220*/  BSSY.RECONVERGENT B6, `(.L_x_254) ;  /* 0x0000015000067945 */ /* 0x000fe20003800200 */
[----:B--2---:R-:W-:-:S04]  /*0230*/  ISETP.GE.U32.AND P0, PT, R2, UR4, PT ;  /* 0x0000000402007c0c */ /* 0x004fc8000bf06070 */
[----:B------:R-:W-:-:S13]  /*0240*/  ISETP.GE.U32.AND.EX P0, PT, R3, R24, PT, P0 ;  /* 0x000000180300720c */ /* 0x000fda0003f06100 */
[----:B01----:R-:W-:Y:S05]  /*0250*/  @P0 BRA `(.L_x_255) ;  /* 0x0000000000440947 */ /* 0x003fea0003800000 */
[----:B------:R-:W-:Y:S01]  /*0260*/  MOV R2, 0x8 ;  /* 0x0000000800027802 */ /* 0x000fe20000000f00 */
[----:B------:R-:W0:Y:S01]  /*0270*/  LDCU.64 UR4, c[0x4][0xb8] ;  /* 0x01001700ff0477ac */ /* 0x000e220008000a00 */
[----:B------:R-:W-:Y:S02]  /*0280*/  HFMA2 R8, -RZ, RZ, 0, 3.1292438507080078125e-05 ;  /* 0x0000020dff087431 */ /* 0x000fe400000001ff */
[----:B------:R-:W-:Y:S01]  /*0290*/  IMAD.MOV.U32 R12, RZ, RZ, 0x1 ;  /* 0x00000001ff0c7424 */ /* 0x000fe200078e00ff */
[----:B------:R-:W1:Y:S01]  /*02a0*/  LDCU.64 UR6, c[0x4][0x60] ;  /* 0x01000c00ff0677ac */ /* 0x000e620008000a00 */
[----:B------:R-:W2:Y:S01]  /*02b0*/  LDC.64 R2, c[0x4][R2] ;  /* 0x0100000002027b82 */ /* 0x000ea20000000a00 */
[----:B------:R-:W-:Y:S01]  /*02c0*/  IMAD.MOV.U32 R13, RZ, RZ, RZ ;  /* 0x000000ffff0d7224 */ /* 0x000fe200078e00ff */
[----:B------:R-:W3:Y:S01]  /*02d0*/  LDCU.64 UR8, c[0x4][0x30] ;  /* 0x01000600ff0877ac */ /* 0x000ee20008000a00 */
[----:B0-----:R-:W-:Y:S01]  /*02e0*/  MOV R4, UR4 ;  /* 0x0000000400047c02 */ /* 0x001fe20008000f00 */
[----:B------:R-:W-:-:S02]  /*02f0*/  IMAD.U32 R5, RZ, RZ, UR5 ;  /* 0x00000005ff057e24 */ /* 0x000fc4000f8e00ff */
[----:B-1----:R-:W-:Y:S02]  /*0300*/  IMAD.U32 R6, RZ, RZ, UR6 ;  /* 0x00000006ff067e24 */ /* 0x002fe4000f8e00ff */
[----:B------:R-:W-:Y:S02]  /*0310*/  IMAD.U32 R7, RZ, RZ, UR7 ;  /* 0x00000007ff077e24 */ /* 0x000fe4000f8e00ff */
[----:B---3--:R-:W-:Y:S02]  /*0320*/  IMAD.U32 R10, RZ, RZ, UR8 ;  /* 0x00000008ff0a7e24 */ /* 0x008fe4000f8e00ff */
[----:B------:R-:W-:-:S07]  /*0330*/  IMAD.U32 R11, RZ, RZ, UR9 ;  /* 0x00000009ff0b7e24 */ /* 0x000fce000f8e00ff */
[----:B------:R-:W-:-:S07]  /*0340*/  LEPC R20, `(.L_x_256) ;  /* 0x000000001014794e */ /* 0x000fce0000000000 */
[----:B--2---:R-:W-:Y:S05]  /*0350*/  CALL.ABS.NOINC R2 ;  /* 0x0000000002007343 */ /* 0x004fea0003c00000 */
.L_x_256:
[----:B------:R0:W5:Y:S02]  /*0360*/  LDG.E.64 R2, desc[UR36][R28.64] ;  /* 0x000000241c027981 */ /* 0x000164000c1e1b00 */
.L_x_255:
[----:B------:R-:W-:Y:S05]  /*0370*/  BSYNC.RECONVERGENT B6 ;  /* 0x0000000000067941 */ /* 0x000fea0003800200 */
.L_x_254:
[----:B------:R-:W1:Y:S01]  /*0380*/  LDC R5, c[0x0][0x3a0] ;  /* 0x0000e800ff057b82 */ /* 0x000e620000000800 */
[----:B------:R-:W2:Y:S01]  /*0390*/  LDCU.64 UR4, c[0x0][0x380] ;  /* 0x00007000ff0477ac */ /* 0x000ea20008000a00 */
[----:B------:R-:W1:Y:S01]  /*03a0*/  LDCU.64 UR6, c[0x0][0x398] ;  /* 0x00007300ff0677ac */ /* 0x000e620008000a00 */
[----:B--2---:R-:W-:-:S04]  /*03b0*/  UIADD3 UR8, UP0, UPT, UR4, 0x1000000, URZ ;  /* 0x0100000004087890 */ /* 0x004fc8000ff1e0ff */
[----:B------:R-:W-:Y:S01]  /*03c0*/  UIADD3.X UR4, UPT, UPT, URZ, UR5, URZ, UP0, !UPT ;  /* 0x00000005ff047290 */ /* 0x000fe200087fe4ff */
[----:B-1---5:R-:W-:Y:S01]  /*03d0*/  IADD3 R4, P0, P1, R2, UR6, -R5 ;  /* 0x0000000602047c10 */ /* 0x022fe2000f91e805 */
[----:B------:R-:W-:-:S03]  /*03e0*/  IMAD.U32 R6, RZ, RZ, UR8 ;  /* 0x00000008ff067e24 */ /* 0x000fc6000f8e00ff */
[----:B------:R-:W-:Y:S01]  /*03f0*/  IADD3.X R5, PT, PT, R3, UR7, ~R24, P0, P1 ;  /* 0x0000000703057c10 */ /* 0x000fe200087e2c18 */
[----:B------:R-:W-:Y:S02]  /*0400*/  IMAD.U32 R7, RZ, RZ, UR4 ;  /* 0x00000004ff077e24 */ /* 0x000fe4000f8e00ff */
[----:B------:R-:W-:-:S03]  /*0410*/  IMAD.WIDE.U32 R4, R23, 0x4, R4 ;  /* 0x0000000417047825 */ /* 0x000fc600078e0004 */
[----:B------:R-:W2:Y:S04]  /*0420*/  LDG.E R3, desc[UR36][R6.64+-0x63bb20] ;  /* 0x9c44e02406037981 */ /* 0x000ea8000c1e1900 */
[----:B------:R-:W3:Y:S01]  /*0430*/  LDG.E R2, desc[UR36][R4.64] ;  /* 0x0000002404027981 */ /* 0x000ee2000c1e1900 */
[----:B------:R-:W-:Y:S01]  /*0440*/  BSSY.RECONVERGENT B6, `(.L_x_257) ;  /* 0x0000025000067945 */ /* 0x000fe20003800200 */
[C---:B---3--:R-:W-:Y:S02]  /*0450*/  ISETP.GT.AND P2, PT, R2.reuse, -0x1, PT ;  /* 0xffffffff0200780c */ /* 0x048fe40003f44270 */
[----:B--2---:R-:W-:Y:S02]  /*0460*/  ISETP.LT.AND P0, PT, R2, R3, PT ;  /* 0x000000030200720c */ /* 0x004fe40003f01270 */
[----:B------:R-:W-:-:S11]  /*0470*/  P2R R26, PR, RZ, 0x4 ;  /* 0x00000004ff1a7803 */ /* 0x000fd60000000000 */
[----:B------:R-:W-:Y:S05]  /*0480*/  @P2 BRA P0, `(.L_x_258) ;  /* 0x0000000000802947 */ /* 0x000fea0000000000 */
[----:B------:R-:W-:Y:S01]  /*0490*/  MOV R8, 0x0 ;  /* 0x0000000000087802 */ /* 0x000fe20000000f00 */
[----:B------:R1:W-:Y:S01]  /*04a0*/  STL.64 [R1], R2 ;  /* 0x0000000201007387 */ /* 0x0003e20000100a00 */
[----:B------:R-:W2:Y:S01]  /*04b0*/  LDCU.64 UR4, c[0x4][0x90] ;  /* 0x01001200ff0477ac */ /* 0x000ea20008000a00 */
[----:B------:R-:W-:Y:S02]  /*04c0*/  IMAD.MOV.U32 R6, RZ, RZ, R16 ;  /* 0x000000ffff067224 */ /* 0x000fe400078e0010 */
[----:B------:R-:W-:Y:S01]  /*04d0*/  IMAD.MOV.U32 R7, RZ, RZ, R17 ;  /* 0x000000ffff077224 */ /* 0x000fe200078e0011 */
[----:B------:R-:W3:Y:S01]  /*04e0*/  LDC.64 R8, c[0x4][R8] ;  /* 0x0100000008087b82 */ /* 0x000ee20000000a00 */
[----:B--2---:R-:W-:Y:S01]  /*04f0*/  IMAD.U32 R4, RZ, RZ, UR4 ;  /* 0x00000004ff047e24 */ /* 0x004fe2000f8e00ff */
[----:B-1----:R-:W-:-:S07]  /*0500*/  MOV R5, UR5 ;  /* 0x0000000500057c02 */ /* 0x002fce0008000f00 */
[----:B------:R-:W-:-:S07]  /*0510*/  LEPC R20, `(.L_x_259) ;  /* 0x000000001014794e */ /* 0x000fce0000000000 */
[----:B0--3--:R-:W-:Y:S05]  /*0520*/  CALL.ABS.NOINC R8 ;  /* 0x0000000008007343 */ /* 0x009fea0003c00000 */
.L_x_259:
        /* <DEDUP_REMOVED lines=16> */
.L_x_260:
[----:B------:R-:W0:Y:S02]  /*0630*/  LDCU.64 UR4, c[0x0][0x380] ;  /* 0x00007000ff0477ac */ /* 0x000e240008000a00 */
[----:B0-----:R-:W-:-:S04]  /*0640*/  UIADD3 UR6, UP0, UPT, UR4, 0x1000000, URZ ;  /* 0x0100000004067890 */ /* 0x001fc8000ff1e0ff */
[----:B------:R-:W-:Y:S02]  /*0650*/  UIADD3.X UR4, UPT, UPT, URZ, UR5, URZ, UP0, !UPT ;  /* 0x00000005ff047290 */ /* 0x000fe400087fe4ff */
[----:B------:R-:W-:-:S04]  /*0660*/  MOV R4, UR6 ;  /* 0x0000000600047c02 */ /* 0x000fc80008000f00 */
[----:B------:R-:W-:-:S05]  /*0670*/  IMAD.U32 R5, RZ, RZ, UR4 ;  /* 0x00000004ff057e24 */ /* 0x000fca000f8e00ff */
[----:B------:R1:W5:Y:S02]  /*0680*/  LDG.E R3, desc[UR36][R4.64+-0x63bb20] ;  /* 0x9c44e02404037981 */ /* 0x000364000c1e1900 */
.L_x_258:
[----:B------:R-:W-:Y:S05]  /*0690*/  BSYNC.RECONVERGENT B6 ;  /* 0x0000000000067941 */ /* 0x000fea0003800200 */
.L_x_257:
[----:B------:R-:W2:Y:S01]  /*06a0*/  LDC.64 R30, c[0x0][0x380] ;  /* 0x0000e000ff1e7b82 */ /* 0x000ea20000000a00 */
[----:B------:R-:W-:Y:S01]  /*06b0*/  ISETP.NE.AND P1, PT, R26, RZ, PT ;  /* 0x000000ff1a00720c */ /* 0x000fe20003f25270 */
[----:B--2---:R-:W-:-:S05]  /*06c0*/  IMAD.WIDE R30, R2, 0x10, R30 ;  /* 0x00000010021e7825 */ /* 0x004fca00078e021e */
[----:B------:R2:W5:Y:S02]  /*06d0*/  LDG.E R26, desc[UR36][R30.64+0x8] ;  /* 0x000008241e1a7981 */ /* 0x000564000c1e1900 */
[----:B-----5:R-:W-:Y:S01]  /*06e0*/  ISETP.LT.AND P0, PT, R2, R3, PT ;  /* 0x000000030200720c */ /* 0x020fe20003f01270 */
[----:B------:R-:W-:-:S12]  /*06f0*/  BSSY.RECONVERGENT B6, `(.L_x_261) ;  /* 0x0000012000067945 */ /* 0x000fd80003800200 */
[----:B--2---:R-:W-:Y:S05]  /*0700*/  @P1 BRA P0, `(.L_x_262) ;  /* 0x0000000000401947 */ /* 0x004fea0000000000 */
[----:B------:R-:W-:Y:S01]  /*0710*/  MOV R14, 0x8 ;  /* 0x00000008000e7802 */ /* 0x000fe20000000f00 */
[----:B------:R-:W1:Y:S01]  /*0720*/  LDCU.64 UR4, c[0x4][0xa0] ;  /* 0x01001400ff0477ac */ /* 0x000e620008000a00 */
[----:B------:R-:W-:Y:S02]  /*0730*/  IMAD.MOV.U32 R8, RZ, RZ, 0xe3 ;  /* 0x000000e3ff087424 */ /* 0x000fe400078e00ff */
[----:B------:R-:W-:Y:S01]  /*0740*/  IMAD.MOV.U32 R12, RZ, RZ, 0x1 ;  /* 0x00000001ff0c7424 */ /* 0x000fe200078e00ff */
[----:B------:R-:W2:Y:S01]  /*0750*/  LDCU.64 UR8, c[0x4][0x60] ;  /* 0x01000c00ff0877ac */ /* 0x000ea20008000a00 */
[----:B------:R-:W3:Y:S01]  /*0760*/  LDC.64 R14, c[0x4][R14] ;  /* 0x010000000e0e7b82 */ /* 0x000ee20000000a00 */
[----:B------:R-:W-:Y:S01]  /*0770*/  IMAD.MOV.U32 R13, RZ, RZ, RZ ;  /* 0x000000ffff0d7224 */ /* 0x000fe200078e00ff */
[----:B------:R-:W4:Y:S01]  /*0780*/  LDCU.64 UR6, c[0x4][0x18] ;  /* 0x01000300ff0677ac */ /* 0x000f220008000a00 */
[----:B-1----:R-:W-:Y:S02]  /*0790*/  IMAD.U32 R4, RZ, RZ, UR4 ;  /* 0x00000004ff047e24 */ /* 0x002fe4000f8e00ff */
[----:B------:R-:W-:-:S02]  /*07a0*/  IMAD.U32 R5, RZ, RZ, UR5 ;  /* 0x00000005ff057e24 */ /* 0x000fc4000f8e00ff */
[----:B--2---:R-:W-:Y:S02]  /*07b0*/  IMAD.U32 R6, RZ, RZ, UR8 ;  /* 0x00000008ff067e24 */ /* 0x004fe4000f8e00ff */
[----:B------:R-:W-:Y:S01]  /*07c0*/  IMAD.U32 R7, RZ, RZ, UR9 ;  /* 0x00000009ff077e24 */ /* 0x000fe2000f8e00ff */
[----:B----4-:R-:W-:Y:S01]  /*07d0*/  MOV R10, UR6 ;  /* 0x00000006000a7c02 */ /* 0x010fe20008000f00 */
[----:B------:R-:W-:-:S07]  /*07e0*/  IMAD.U32 R11, RZ, RZ, UR7 ;  /* 0x00000007ff0b7e24 */ /* 0x000fce000f8e00ff */
[----:B------:R-:W-:-:S07]  /*07f0*/  LEPC R20, `(.L_x_262) ;  /* 0x000000001014794e */ /* 0x000fce0000000000 */
[----:B0--3--:R-:W-:Y:S05]  /*0800*/  CALL.ABS.NOINC R14 ;  /* 0x000000000e007343 */ /* 0x009fea0003c00000 */
.L_x_262:
[----:B------:R-:W-:Y:S05]  /*0810*/  BSYNC.RECONVERGENT B6 ;  /* 0x0000000000067941 */ /* 0x000fea0003800200 */
.L_x_261:
[----:B------:R-:W2:Y:S01]  /*0820*/  LDG.E R3, desc[UR36][R30.64+0xc] ;  /* 0x00000c241e037981 */ /* 0x000ea2000c1e1900 */
[----:B------:R-:W-:Y:S01]  /*0830*/  BSSY.RECONVERGENT B0, `(.L_x_263) ;  /* 0x00000ea000007945 */ /* 0x000fe20003800200 */
[----:B--2---:R-:W-:-:S04]  /*0840*/  ISETP.GE.AND P0, PT, R3, R26, PT ;  /* 0x0000001a0300720c */ /* 0x004fc80003f06270 */
[----:B------:R-:W-:-:S13]  /*0850*/  ISETP.EQ.OR P0, PT, R26, -0x1, !P0 ;  /* 0xffffffff1a00780c */ /* 0x000fda0004702670 */
[----:B------:R-:W-:Y:S05]  /*0860*/  @P0 BRA `(.L_x_264) ;  /* 0x0000000c00980947 */ /* 0x000fea0003800000 */
[----:B------:R-:W-:Y:S01]  /*0870*/  IMAD.IADD R3, R3, 0x1, -R26 ;  /* 0x0000000103037824 */ /* 0x000fe200078e0a1a */
[----:B------:R-:W-:Y:S04]  /*0880*/  BSSY.RECONVERGENT B1, `(.L_x_265) ;  /* 0x000006d000017945 */ /* 0x000fe80003800200 */
[C---:B------:R-:W-:Y:S02]  /*0890*/  ISETP.GE.U32.AND P0, PT, R3.reuse, 0xf, PT ;  /* 0x0000000f0300780c */ /* 0x040fe40003f06070 */
[----:B------:R-:W-:-:S11]  /*08a0*/  IADD3 R3, PT, PT, R3, 0x1, RZ ;  /* 0x0000000103037810 */ /* 0x000fd60007ffe0ff */
[----:B------:R-:W-:Y:S05]  /*08b0*/  @!P0 BRA `(.L_x_266) ;  /* 0x0000000400a48947 */ /* 0x000fea0003800000 */
[----:B------:R-:W-:-:S05]  /*08c0*/  LOP3.LUT R12, R3, 0xfffffff0, RZ, 0xc0, !PT ;  /* 0xfffffff0030c7812 */ /* 0x000fca00078ec0ff */
[----:B------:R-:W-:-:S07]  /*08d0*/  IMAD.MOV R12, RZ, RZ, -R12 ;  /* 0x000000ffff0c7224 */ /* 0x000fce00078e0a0c */
.L_x_267:
[----:B------:R-:W2:Y:S08]  /*08e0*/  LDC.64 R6, c[0x0][0x380] ;  /* 0x0000e000ff067b82 */ /* 0x000eb00000000a00 */
[----:B-1----:R-:W1:Y:S01]  /*08f0*/  LDC.64 R4, c[0x0][0x3b0] ;  /* 0x0000ec00ff047b82 */ /* 0x002e620000000a00 */
[----:B--2---:R-:W-:-:S05]  /*0900*/  IMAD.WIDE R6, R26, 0x4, R6 ;  /* 0x000000041a067825 */ /* 0x004fca00078e0206 */
[----:B------:R-:W2:Y:S04]  /*0910*/  LDG.E R0, desc[UR36][R6.64+0x186a00] ;  /* 0x186a002406007981 */ /* 0x000ea8000c1e1900 */
[----:B------:R-:W3:Y:S04]  /*0920*/  LDG.E R8, desc[UR36][R6.64+0x186a04] ;  /* 0x186a042406087981 */ /* 0x000ee8000c1e1900 */
[----:B------:R-:W4:Y:S04]  /*0930*/  LDG.E R15, desc[UR36][R6.64+0x186a0c] ;  /* 0x186a0c24060f7981 */ /* 0x000f28000c1e1900 */
[----:B------:R-:W5:Y:S04]  /*0940*/  LDG.E R21, desc[UR36][R6.64+0x186a08] ;  /* 0x186a082406157981 */ /* 0x000f68000c1e1900 */
[----:B------:R-:W5:Y:S04]  /*0950*/  LDG.E R20, desc[UR36][R6.64+0x186a10] ;  /* 0x186a102406147981 */ /* 0x000f68000c1e1900 */
[----:B------:R-:W5:Y:S04]  /*0960*/  LDG.E R14, desc[UR36][R6.64+0x186a14] ;  /* 0x186a1424060e7981 */ /* 0x000f68000c1e1900 */
[----:B------:R-:W5:Y:S01]  /*0970*/  LDG.E R13, desc[UR36][R6.64+0x186a18] ;  /* 0x186a1824060d7981 */ /* 0x000f62000c1e1900 */
[----:B--2---:R-:W-:-:S03]  /*0980*/  IMAD.SHL.U32 R11, R0, 0x2, RZ ;  /* 0x00000002000b7824 */ /* 0x004fc600078e00ff */
[----:B------:R-:W2:Y:S01]  /*0990*/  LDG.E R0, desc[UR36][R6.64+0x186a1c] ;  /* 0x186a1c2406007981 */ /* 0x000ea2000c1e1900 */
[----:B---3--:R-:W-:Y:S02]  /*09a0*/  IMAD.SHL.U32 R9, R8, 0x2, RZ ;  /* 0x0000000208097824 */ /* 0x008fe400078e00ff */
[----:B-1----:R-:W-:-:S04]  /*09b0*/  IMAD.WIDE R10, R11, 0x4, R4 ;  /* 0x000000040b0a7825 */ /* 0x002fc800078e0204 */
[----:B------:R-:W-:Y:S02]  /*09c0*/  IMAD.WIDE R8, R9, 0x4, R4 ;  /* 0x0000000409087825 */ /* 0x000fe400078e0204 */
[----:B------:R4:W3:Y:S04]  /*09d0*/  LDG.E R10, desc[UR36][R10.64+0x4] ;  /* 0x000004240a0a7981 */ /* 0x0008e8000c1e1900 */
[----:B------:R5:W2:Y:S01]  /*09e0*/  LDG.E R8, desc[UR36][R8.64+0x4] ;  /* 0x0000042408087981 */ /* 0x000aa2000c1e1900 */
[----:B----4-:R-:W-:Y:S01]  /*09f0*/  SHF.L.U32 R11, R15, 0x1, RZ ;  /* 0x000000010f0b7819 */ /* 0x010fe200000006ff */
[----:B-----5:R-:W-:Y:S02]  /*0a00*/  IMAD.SHL.U32 R9, R21, 0x2, RZ ;  /* 0x0000000215097824 */ /* 0x020fe400078e00ff */
[----:B------:R-:W-:-:S02]  /*0a10*/  IMAD.SHL.U32 R31, R14, 0x2, RZ ;  /* 0x000000020e1f7824 */ /* 0x000fc400078e00ff */
[----:B------:R-:W-:Y:S01]  /*0a20*/  IMAD.SHL.U32 R13, R13, 0x2, RZ ;  /* 0x000000020d0d7824 */ /* 0x000fe200078e00ff */
[--C-:B---3--:R-:W-:Y:S02]  /*0a30*/  SHF.R.S32.HI R27, RZ, 0x1f, R10.reuse ;  /* 0x0000001fff1b7819 */ /* 0x108fe4000001140a */
[----:B--2---:R-:W-:Y:S02]  /*0a40*/  IADD3 R19, P0, P1, R8, R19, R10 ;  /* 0x0000001308137210 */ /* 0x004fe4000791e00a */
[----:B------:R-:W-:Y:S01]  /*0a50*/  SHF.R.S32.HI R30, RZ, 0x1f, R8 ;  /* 0x0000001fff1e7819 */ /* 0x000fe20000011408 */
[----:B------:R-:W-:-:S03]  /*0a60*/  IMAD.WIDE R8, R9, 0x4, R4 ;  /* 0x0000000409087825 */ /* 0x000fc600078e0204 */
[----:B------:R-:W-:Y:S01]  /*0a70*/  IADD3.X R22, PT, PT, R30, R22, R27, P0, P1 ;  /* 0x000000161e167210 */ /* 0x000fe200007e241b */
[--C-:B------:R-:W-:Y:S01]  /*0a80*/  IMAD.WIDE R10, R11, 0x4, R4.reuse ;  /* 0x000000040b0a7825 */ /* 0x100fe200078e0204 */
[----:B------:R1:W2:Y:S03]  /*0a90*/  LDG.E R15, desc[UR36][R8.64+0x4] ;  /* 0x00000424080f7981 */ /* 0x0002a6000c1e1900 */
[----:B------:R-:W-:Y:S01]  /*0aa0*/  IMAD.SHL.U32 R27, R20, 0x2, RZ ;  /* 0x00000002141b7824 */ /* 0x000fe200078e00ff */
[----:B------:R3:W2:Y:S03]  /*0ab0*/  LDG.E R21, desc[UR36][R10.64+0x4] ;  /* 0x000004240a157981 */ /* 0x0006a6000c1e1900 */
[----:B-1----:R-:W-:-:S04]  /*0ac0*/  IMAD.WIDE R8, R27, 0x4, R4 ;  /* 0x000000041b087825 */ /* 0x002fc800078e0204 */
[--C-:B---3--:R-:W-:Y:S01]  /*0ad0*/  IMAD.WIDE R10, R31, 0x4, R4.reuse ;  /* 0x000000041f0a7825 */ /* 0x108fe200078e0204 */
[----:B------:R1:W3:Y:S03]  /*0ae0*/  LDG.E R14, desc[UR36][R8.64+0x4] ;  /* 0x00000424080e7981 */ /* 0x0002e6000c1e1900 */
[----:B------:R-:W-:Y:S01]  /*0af0*/  IMAD.SHL.U32 R27, R0, 0x2, RZ ;  /* 0x00000002001b7824 */ /* 0x000fe200078e00ff */
[----:B------:R4:W5:Y:S04]  /*0b00*/  LDG.E R20, desc[UR36][R10.64+0x4] ;  /* 0x000004240a147981 */ /* 0x000968000c1e1900 */
[----:B------:R-:W5:Y:S01]  /*0b10*/  LDG.E R0, desc[UR36][R6.64+0x186a20] ;  /* 0x186a202406007981 */ /* 0x000f62000c1e1900 */
[----:B-1----:R-:W-:-:S04]  /*0b20*/  IMAD.WIDE R8, R27, 0x4, R4 ;  /* 0x000000041b087825 */ /* 0x002fc800078e0204 */
[----:B----4-:R-:W-:Y:S02]  /*0b30*/  IMAD.WIDE R10, R13, 0x4, R4 ;  /* 0x000000040d0a7825 */ /* 0x010fe400078e0204 */
[----:B------:R-:W4:Y:S04]  /*0b40*/  LDG.E R8, desc[UR36][R8.64+0x4] ;  /* 0x0000042408087981 */ /* 0x000f28000c1e1900 */
[----:B------:R-:W4:Y:S04]  /*0b50*/  LDG.E R10, desc[UR36][R10.64+0x4] ;  /* 0x000004240a0a7981 */ /* 0x000f28000c1e1900 */
[----:B------:R-:W4:Y:S04]  /*0b60*/  LDG.E R9, desc[UR36][R6.64+0x186a24] ;  /* 0x186a242406097981 */ /* 0x000f28000c1e1900 */
[----:B------:R-:W4:Y:S01]  /*0b70*/  LDG.E R11, desc[UR36][R6.64+0x186a28] ;  /* 0x186a2824060b7981 */ /* 0x000f22000c1e1900 */
[----:B--2---:R-:W-:-:S02]  /*0b80*/  IADD3 R19, P0, P1, R21, R19, R15 ;  /* 0x0000001315137210 */ /* 0x004fc4000791e00f */
[----:B------:R-:W-:Y:S02]  /*0b90*/  SHF.R.S32.HI R15, RZ, 0x1f, R15 ;  /* 0x0000001fff0f7819 */ /* 0x000fe4000001140f */
[----:B------:R-:W-:-:S04]  /*0ba0*/  SHF.R.S32.HI R21, RZ, 0x1f, R21 ;  /* 0x0000001fff157819 */ /* 0x000fc80000011415 */
[----:B------:R-:W-:Y:S02]  /*0bb0*/  IADD3.X R21, PT, PT, R21, R22, R15, P0, P1 ;  /* 0x0000001615157210 */ /* 0x000fe400007e240f */
[--C-:B---3--:R-:W-:Y:S02]  /*0bc0*/  SHF.R.S32.HI R15, RZ, 0x1f, R14.reuse ;  /* 0x0000001fff0f7819 */ /* 0x108fe4000001140e */
[----:B-----5:R-:W-:Y:S02]  /*0bd0*/  IADD3 R13, P0, P1, R20, R19, R14 ;  /* 0x00000013140d7210 */ /* 0x020fe4000791e00e */
[----:B------:R-:W2:Y:S01]  /*0be0*/  LDG.E R14, desc[UR36][R6.64+0x186a2c] ;  /* 0x186a2c24060e7981 */ /* 0x000ea2000c1e1900 */
[----:B------:R-:W-:-:S04]  /*0bf0*/  SHF.R.S32.HI R20, RZ, 0x1f, R20 ;  /* 0x0000001fff147819 */ /* 0x000fc80000011414 */
[----:B------:R-:W-:Y:S02]  /*0c00*/  IADD3.X R20, PT, PT, R20, R21, R15, P0, P1 ;  /* 0x0000001514147210 */ /* 0x000fe400007e240f */
[----:B------:R-:W3:Y:S01]  /*0c10*/  LDG.E R15, desc[UR36][R6.64+0x186a30] ;  /* 0x186a3024060f7981 */ /* 0x000ee2000c1e1900 */
[--C-:B----4-:R-:W-:Y:S02]  /*0c20*/  IADD3 R13, P0, P1, R8, R13, R10.reuse ;  /* 0x0000000d080d7210 */ /* 0x110fe4000791e00a */
[----:B------:R-:W-:Y:S02]  /*0c30*/  SHF.R.S32.HI R19, RZ, 0x1f, R10 ;  /* 0x0000001fff137819 */ /* 0x000fe4000001140a */
[----:B------:R-:W4:Y:S01]  /*0c40*/  LDG.E R10, desc[UR36][R6.64+0x186a34] ;  /* 0x186a3424060a7981 */ /* 0x000f22000c1e1900 */
[----:B------:R-:W-:-:S04]  /*0c50*/  SHF.R.S32.HI R8, RZ, 0x1f, R8 ;  /* 0x0000001fff087819 */ /* 0x000fc80000011408 */
[----:B------:R-:W-:Y:S02]  /*0c60*/  IADD3.X R8, PT, PT, R8, R20, R19, P0, P1 ;  /* 0x0000001408087210 */ /* 0x000fe400007e2413 */
[----:B------:R-:W5:Y:S04]  /*0c70*/  LDG.E R19, desc[UR36][R6.64+0x186a38] ;  /* 0x186a382406137981 */ /* 0x000f68000c1e1900 */
[----:B------:R1:W5:Y:S01]  /*0c80*/  LDG.E R20, desc[UR36][R6.64+0x186a3c] ;  /* 0x186a3c2406147981 */ /* 0x000362000c1e1900 */
[----:B------:R-:W-:Y:S01]  /*0c90*/  SHF.L.U32 R21, R0, 0x1, RZ ;  /* 0x0000000100157819 */ /* 0x000fe200000006ff */
[----:B------:R-:W-:-:S04]  /*0ca0*/  IMAD.SHL.U32 R9, R9, 0x2, RZ ;  /* 0x0000000209097824 */ /* 0x000fc800078e00ff */
[----:B-1----:R-:W-:-:S05]  /*0cb0*/  IMAD.WIDE R6, R21, 0x4, R4 ;  /* 0x0000000415067825 */ /* 0x002fca00078e0204 */
[----:B------:R1:W5:Y:S01]  /*0cc0*/  LDG.E R0, desc[UR36][R6.64+0x4] ;  /* 0x0000042406007981 */ /* 0x000362000c1e1900 */
[----:B------:R-:W-:Y:S02]  /*0cd0*/  IMAD.SHL.U32 R11, R11, 0x2, RZ ;  /* 0x000000020b0b7824 */ /* 0x000fe400078e00ff */
[----:B-1----:R-:W-:-:S05]  /*0ce0*/  IMAD.WIDE R6, R9, 0x4, R4 ;  /* 0x0000000409067825 */ /* 0x002fca00078e0204 */
[----:B------:R1:W5:Y:S02]  /*0cf0*/  LDG.E R9, desc[UR36][R6.64+0x4] ;  /* 0x0000042406097981 */ /* 0x000364000c1e1900 */
[----:B-1----:R-:W-:-:S05]  /*0d00*/  IMAD.WIDE R6, R11, 0x4, R4 ;  /* 0x000000040b067825 */ /* 0x002fca00078e0204 */
[----:B------:R1:W5:Y:S01]  /*0d10*/  LDG.E R11, desc[UR36][R6.64+0x4] ;  /* 0x00000424060b7981 */ /* 0x000362000c1e1900 */
[----:B--2---:R-:W-:-:S04]  /*0d20*/  IMAD.SHL.U32 R21, R14, 0x2, RZ ;  /* 0x000000020e157824 */ /* 0x004fc800078e00ff */
[----:B-1----:R-:W-:-:S04]  /*0d30*/  IMAD.WIDE R6, R21, 0x4, R4 ;  /* 0x0000000415067825 */ /* 0x002fc800078e0204 */
[----:B---3--:R-:W-:Y:S01]  /*0d40*/  IMAD.SHL.U32 R15, R15, 0x2, RZ ;  /* 0x000000020f0f7824 */ /* 0x008fe200078e00ff */
[----:B------:R1:W2:Y:S03]  /*0d50*/  LDG.E R14, desc[UR36][R6.64+0x4] ;  /* 0x00000424060e7981 */ /* 0x0002a6000c1e1900 */
[----:B-1----:R-:W-:Y:S01]  /*0d60*/  IMAD.WIDE R6, R15, 0x4, R4 ;  /* 0x000000040f067825 */ /* 0x002fe200078e0204 */
[----:B----4-:R-:W-:-:S04]  /*0d70*/  SHF.L.U32 R15, R10, 0x1, RZ ;  /* 0x000000010a0f7819 */ /* 0x010fc800000006ff */
[----:B------:R1:W3:Y:S02]  /*0d80*/  LDG.E R10, desc[UR36][R6.64+0x4] ;  /* 0x00000424060a7981 */ /* 0x0002e4000c1e1900 */
[----:B-1----:R-:W-:-:S05]  /*0d90*/  IMAD.WIDE R6, R15, 0x4, R4 ;  /* 0x000000040f067825 */ /* 0x002fca00078e0204 */
[----:B------:R1:W3:Y:S01]  /*0da0*/  LDG.E R15, desc[UR36][R6.64+0x4] ;  /* 0x00000424060f7981 */ /* 0x0002e2000c1e1900 */
[----:B-----5:R-:W-:Y:S02]  /*0db0*/  IMAD.SHL.U32 R19, R19, 0x2, RZ ;  /* 0x0000000213137824 */ /* 0x020fe400078e00ff */
[----:B------:R-:W-:Y:S02]  /*0dc0*/  IMAD.SHL.U32 R21, R20, 0x2, RZ ;  /* 0x0000000214157824 */ /* 0x000fe400078e00ff */
[----:B-1----:R-:W-:-:S04]  /*0dd0*/  IMAD.WIDE R6, R19, 0x4, R4 ;  /* 0x0000000413067825 */ /* 0x002fc800078e0204 */
[----:B------:R-:W-:Y:S01]  /*0de0*/  IMAD.WIDE R4, R21, 0x4, R4 ;  /* 0x0000000415047825 */ /* 0x000fe200078e0204 */
[----:B------:R-:W4:Y:S05]  /*0df0*/  LDG.E R20, desc[UR36][R6.64+0x4] ;  /* 0x0000042406147981 */ /* 0x000f2a000c1e1900 */
[----:B------:R-:W4:Y:S01]  /*0e00*/  LDG.E R5, desc[UR36][R4.64+0x4] ;  /* 0x0000042404057981 */ /* 0x000f22000c1e1900 */
[--C-:B------:R-:W-:Y:S02]  /*0e10*/  IADD3 R19, P0, P1, R9, R13, R0.reuse ;  /* 0x0000000d09137210 */ /* 0x100fe4000791e000 */
[----:B------:R-:W-:Y:S02]  /*0e20*/  SHF.R.S32.HI R13, RZ, 0x1f, R0 ;  /* 0x0000001fff0d7819 */ /* 0x000fe40000011400 */
[----:B------:R-:W-:-:S04]  /*0e30*/  SHF.R.S32.HI R9, RZ, 0x1f, R9 ;  /* 0x0000001fff097819 */ /* 0x000fc80000011409 */
[----:B------:R-:W-:Y:S01]  /*0e40*/  IADD3.X R8, PT, PT, R9, R8, R13, P0, P1 ;  /* 0x0000000809087210 */ /* 0x000fe200007e240d */
[----:B------:R-:W-:Y:S02]  /*0e50*/  VIADD R12, R12, 0x10 ;  /* 0x000000100c0c7836 */ /* 0x000fe40000000000 */
[----:B------:R-:W-:Y:S01]  /*0e60*/  VIADD R26, R26, 0x10 ;  /* 0x000000101a1a7836 */ /* 0x000fe20000000000 */
[--C-:B--2---:R-:W-:Y:S02]  /*0e70*/  IADD3 R19, P0, P1, R14, R19, R11.reuse ;  /* 0x000000130e137210 */ /* 0x104fe4000791e00b */
[----:B------:R-:W-:Y:S02]  /*0e80*/  SHF.R.S32.HI R11, RZ, 0x1f, R11 ;  /* 0x0000001fff0b7819 */ /* 0x000fe4000001140b */
[----:B------:R-:W-:-:S04]  /*0e90*/  SHF.R.S32.HI R14, RZ, 0x1f, R14 ;  /* 0x0000001fff0e7819 */ /* 0x000fc8000001140e */
[----:B------:R-:W-:Y:S02]  /*0ea0*/  IADD3.X R11, PT, PT, R14, R8, R11, P0, P1 ;  /* 0x000000080e0b7210 */ /* 0x000fe400007e240b */
[--C-:B---3--:R-:W-:Y:S02]  /*0eb0*/  IADD3 R19, P0, P1, R15, R19, R10.reuse ;  /* 0x000000130f137210 */ /* 0x108fe4000791e00a */
[----:B------:R-:W-:Y:S02]  /*0ec0*/  SHF.R.S32.HI R10, RZ, 0x1f, R10 ;  /* 0x0000001fff0a7819 */ /* 0x000fe4000001140a */
[----:B------:R-:W-:-:S04]  /*0ed0*/  SHF.R.S32.HI R15, RZ, 0x1f, R15 ;  /* 0x0000001fff0f7819 */ /* 0x000fc8000001140f */
[----:B------:R-:W-:Y:S02]  /*0ee0*/  IADD3.X R10, PT, PT, R15, R11, R10, P0, P1 ;  /* 0x0000000b0f0a7210 */ /* 0x000fe400007e240a */
[----:B------:R-:W-:Y:S02]  /*0ef0*/  ISETP.NE.AND P0, PT, R12, RZ, PT ;  /* 0x000000ff0c00720c */ /* 0x000fe40003f05270 */
[--C-:B----4-:R-:W-:Y:S02]  /*0f00*/  IADD3 R19, P1, P2, R5, R19, R20.reuse ;  /* 0x0000001305137210 */ /* 0x110fe40007a3e014 */
[----:B------:R-:W-:Y:S02]  /*0f10*/  SHF.R.S32.HI R20, RZ, 0x1f, R20 ;  /* 0x0000001fff147819 */ /* 0x000fe40000011414 */
[----:B------:R-:W-:-:S04]  /*0f20*/  SHF.R.S32.HI R5, RZ, 0x1f, R5 ;  /* 0x0000001fff057819 */ /* 0x000fc80000011405 */
[----:B------:R-:W-:-:S03]  /*0f30*/  IADD3.X R22, PT, PT, R5, R10, R20, P1, P2 ;  /* 0x0000000a05167210 */ /* 0x000fc60000fe4414 */
[----:B------:R-:W-:Y:S05]  /*0f40*/  @P0 BRA `(.L_x_267) ;  /* 0xfffffff800640947 */ /* 0x000fea000383ffff */
.L_x_266:
[----:B------:R-:W-:Y:S05]  /*0f50*/  BSYNC.RECONVERGENT B1 ;  /* 0x0000000000017941 */ /* 0x000fea0003800200 */
.L_x_265:
[----:B------:R-:W-:-:S13]  /*0f60*/  LOP3.LUT P0, R0, R3, 0xf, RZ, 0xc0, !PT ;  /* 0x0000000f03007812 */ /* 0x000fda000780c0ff */
[----:B------:R-:W-:Y:S05]  /*0f70*/  @!P0 BRA `(.L_x_264) ;  /* 0x0000000400d48947 */ /* 0x000fea0003800000 */
[----:B------:R-:W-:Y:S01]  /*0f80*/  ISETP.GE.U32.AND P0, PT, R0, 0x8, PT ;  /* 0x000000080000780c */ /* 0x000fe20003f06070 */
[----:B------:R-:W-:-:S12]  /*0f90*/  BSSY.RECONVERGENT B1, `(.L_x_268) ;  /* 0x0000036000017945 */ /* 0x000fd80003800200 */
[----:B------:R-:W-:Y:S05]  /*0fa0*/  @!P0 BRA `(.L_x_269) ;  /* 0x0000000000d08947 */ /* 0x000fea0003800000 */
        /* <DEDUP_REMOVED lines=9> */
[----:B------:R-:W5:Y:S04]  /*1040*/  LDG.E R12, desc[UR36][R20.64+0x186a18] ;  /* 0x186a1824140c7981 */ /* 0x000f68000c1e1900 */
[----:B------:R0:W5:Y:S01]  /*1050*/  LDG.E R13, desc[UR36][R20.64+0x186a1c] ;  /* 0x186a1c24140d7981 */ /* 0x000162000c1e1900 */
[----:B--2---:R-:W-:Y:S01]  /*1060*/  SHF.L.U32 R9, R6, 0x1, RZ ;  /* 0x0000000106097819 */ /* 0x004fe200000006ff */
[----:B---3--:R-:W-:-:S04]  /*1070*/  IMAD.SHL.U32 R7, R7, 0x2, RZ ;  /* 0x0000000207077824 */ /* 0x008fc800078e00ff */
[----:B-1----:R-:W-:-:S04]  /*1080*/  IMAD.WIDE R8, R9, 0x4, R4 ;  /* 0x0000000409087825 */ /* 0x002fc800078e0204 */
[----:B------:R-:W-:-:S04]  /*1090*/  IMAD.WIDE R6, R7, 0x4, R4 ;  /* 0x0000000407067825 */ /* 0x000fc800078e0204 */
[----:B----4-:R-:W-:Y:S02]  /*10a0*/  IMAD.SHL.U32 R27, R0, 0x2, RZ ;  /* 0x00000002001b7824 */ /* 0x010fe400078e00ff */
[----:B-----5:R-:W-:Y:S01]  /*10b0*/  IMAD.SHL.U32 R15, R10, 0x2, RZ ;  /* 0x000000020a0f7824 */ /* 0x020fe200078e00ff */
[----:B------:R1:W2:Y:S04]  /*10c0*/  LDG.E R0, desc[UR36][R8.64+0x4] ;  /* 0x0000042408007981 */ /* 0x0002a8000c1e1900 */
[----:B------:R3:W2:Y:S01]  /*10d0*/  LDG.E R10, desc[UR36][R6.64+0x4] ;  /* 0x00000424060a7981 */ /* 0x0006a2000c1e1900 */
[----:B0-----:R-:W-:Y:S01]  /*10e0*/  SHF.L.U32 R21, R14, 0x1, RZ ;  /* 0x000000010e157819 */ /* 0x001fe200000006ff */
[----:B-1----:R-:W-:-:S04]  /*10f0*/  IMAD.WIDE R8, R15, 0x4, R4 ;  /* 0x000000040f087825 */ /* 0x002fc800078e0204 */
[----:B---3--:R-:W-:-:S04]  /*1100*/  IMAD.WIDE R6, R27, 0x4, R4 ;  /* 0x000000041b067825 */ /* 0x008fc800078e0204 */
[----:B------:R-:W-:Y:S01]  /*1110*/  IMAD.SHL.U32 R15, R11, 0x2, RZ ;  /* 0x000000020b0f7824 */ /* 0x000fe200078e00ff */
[----:B------:R0:W3:Y:S01]  /*1120*/  LDG.E R14, desc[UR36][R6.64+0x4] ;  /* 0x00000424060e7981 */ /* 0x0000e2000c1e1900 */
[----:B------:R-:W-:-:S03]  /*1130*/  IMAD.SHL.U32 R13, R13, 0x2, RZ ;  /* 0x000000020d0d7824 */ /* 0x000fc600078e00ff */
[----:B------:R1:W3:Y:S01]  /*1140*/  LDG.E R11, desc[UR36][R8.64+0x4] ;  /* 0x00000424080b7981 */ /* 0x0002e2000c1e1900 */
[----:B0-----:R-:W-:-:S04]  /*1150*/  IMAD.WIDE R6, R15, 0x4, R4 ;  /* 0x000000040f067825 */ /* 0x001fc800078e0204 */
[----:B------:R-:W-:Y:S02]  /*1160*/  IMAD.SHL.U32 R15, R12, 0x2, RZ ;  /* 0x000000020c0f7824 */ /* 0x000fe400078e00ff */
[--C-:B-1----:R-:W-:Y:S01]  /*1170*/  IMAD.WIDE R8, R21, 0x4, R4.reuse ;  /* 0x0000000415087825 */ /* 0x102fe200078e0204 */
[----:B------:R0:W4:Y:S03]  /*1180*/  LDG.E R12, desc[UR36][R6.64+0x4] ;  /* 0x00000424060c7981 */ /* 0x000126000c1e1900 */
[----:B0-----:R-:W-:-:S04]  /*1190*/  IMAD.WIDE R6, R15, 0x4, R4 ;  /* 0x000000040f067825 */ /* 0x001fc800078e0204 */
[----:B------:R-:W-:Y:S01]  /*11a0*/  IMAD.WIDE R4, R13, 0x4, R4 ;  /* 0x000000040d047825 */ /* 0x000fe200078e0204 */
[----:B------:R-:W5:Y:S04]  /*11b0*/  LDG.E R15, desc[UR36][R6.64+0x4] ;  /* 0x00000424060f7981 */ /* 0x000f68000c1e1900 */
[----:B------:R-:W4:Y:S04]  /*11c0*/  LDG.E R13, desc[UR36][R8.64+0x4] ;  /* 0x00000424080d7981 */ /* 0x000f28000c1e1900 */
[----:B------:R-:W5:Y:S01]  /*11d0*/  LDG.E R4, desc[UR36][R4.64+0x4] ;  /* 0x0000042404047981 */ /* 0x000f62000c1e1900 */
[----:B------:R-:W-:Y:S01]  /*11e0*/  VIADD R26, R26, 0x8 ;  /* 0x000000081a1a7836 */ /* 0x000fe20000000000 */
[----:B--2---:R-:W-:-:S02]  /*11f0*/  IADD3 R20, P0, P1, R10, R19, R0 ;  /* 0x000000130a147210 */ /* 0x004fc4000791e000 */
[----:B------:R-:W-:Y:S02]  /*1200*/  SHF.R.S32.HI R19, RZ, 0x1f, R0 ;  /* 0x0000001fff137819 */ /* 0x000fe40000011400 */
[----:B------:R-:W-:-:S04]  /*1210*/  SHF.R.S32.HI R10, RZ, 0x1f, R10 ;  /* 0x0000001fff0a7819 */ /* 0x000fc8000001140a */
[----:B------:R-:W-:Y:S02]  /*1220*/  IADD3.X R10, PT, PT, R10, R22, R19, P0, P1 ;  /* 0x000000160a0a7210 */ /* 0x000fe400007e2413 */
[--C-:B---3--:R-:W-:Y:S02]  /*1230*/  IADD3 R19, P0, P1, R14, R20, R11.reuse ;  /* 0x000000140e137210 */ /* 0x108fe4000791e00b */
[----:B------:R-:W-:Y:S02]  /*1240*/  SHF.R.S32.HI R11, RZ, 0x1f, R11 ;  /* 0x0000001fff0b7819 */ /* 0x000fe4000001140b */
[----:B------:R-:W-:-:S04]  /*1250*/  SHF.R.S32.HI R14, RZ, 0x1f, R14 ;  /* 0x0000001fff0e7819 */ /* 0x000fc8000001140e */
[----:B------:R-:W-:Y:S02]  /*1260*/  IADD3.X R11, PT, PT, R14, R10, R11, P0, P1 ;  /* 0x0000000a0e0b7210 */ /* 0x000fe400007e240b */
[--C-:B----4-:R-:W-:Y:S02]  /*1270*/  IADD3 R19, P0, P1, R13, R19, R12.reuse ;  /* 0x000000130d137210 */ /* 0x110fe4000791e00c */
[----:B------:R-:W-:Y:S02]  /*1280*/  SHF.R.S32.HI R12, RZ, 0x1f, R12 ;  /* 0x0000001fff0c7819 */ /* 0x000fe4000001140c */
[----:B------:R-:W-:Y:S02]  /*1290*/  SHF.R.S32.HI R13, RZ, 0x1f, R13 ;  /* 0x0000001fff0d7819 */ /* 0x000fe4000001140d */
[--C-:B-----5:R-:W-:Y:S02]  /*12a0*/  IADD3 R19, P2, P3, R4, R19, R15.reuse ;  /* 0x0000001304137210 */ /* 0x120fe40007b5e00f */
[----:B------:R-:W-:-:S02]  /*12b0*/  SHF.R.S32.HI R15, RZ, 0x1f, R15 ;  /* 0x0000001fff0f7819 */ /* 0x000fc4000001140f */
[----:B------:R-:W-:Y:S02]  /*12c0*/  IADD3.X R12, PT, PT, R13, R11, R12, P0, P1 ;  /* 0x0000000b0d0c7210 */ /* 0x000fe400007e240c */
[----:B------:R-:W-:-:S04]  /*12d0*/  SHF.R.S32.HI R4, RZ, 0x1f, R4 ;  /* 0x0000001fff047819 */ /* 0x000fc80000011404 */
[----:B------:R-:W-:-:S07]  /*12e0*/  IADD3.X R22, PT, PT, R4, R12, R15, P2, P3 ;  /* 0x0000000c04167210 */ /* 0x000fce00017e640f */
.L_x_269:
[----:B------:R-:W-:Y:S05]  /*12f0*/  BSYNC.RECONVERGENT B1 ;  /* 0x0000000000017941 */ /* 0x000fea0003800200 */
.L_x_268:
[----:B------:R-:W-:-:S13]  /*1300*/  LOP3.LUT P0, R0, R3, 0x7, RZ, 0xc0, !PT ;  /* 0x0000000703007812 */ /* 0x000fda000780c0ff */
[----:B------:R-:W-:Y:S05]  /*1310*/  @!P0 BRA `(.L_x_264) ;  /* 0x0000000000ec8947 */ /* 0x000fea0003800000 */
[----:B------:R-:W-:Y:S01]  /*1320*/  ISETP.GE.U32.AND P1, PT, R0, 0x4, PT ;  /* 0x000000040000780c */ /* 0x000fe20003f26070 */
[----:B------:R-:W-:Y:S01]  /*1330*/  BSSY.RECONVERGENT B1, `(.L_x_270) ;  /* 0x0000020000017945 */ /* 0x000fe20003800200 */
[----:B------:R-:W-:-:S04]  /*1340*/  LOP3.LUT R3, R3, 0x3, RZ, 0xc0, !PT ;  /* 0x0000000303037812 */ /* 0x000fc800078ec0ff */
[----:B------:R-:W-:-:S07]  /*1350*/  ISETP.NE.AND P0, PT, R3, RZ, PT ;  /* 0x000000ff0300720c */ /* 0x000fce0003f05270 */
[----:B------:R-:W-:Y:S06]  /*1360*/  @!P1 BRA `(.L_x_271) ;  /* 0x0000000000709947 */ /* 0x000fec0003800000 */
[----:B------:R-:W2:Y:S08]  /*1370*/  LDC.64 R12, c[0x0][0x380] ;  /* 0x0000e000ff0c7b82 */ /* 0x000eb00000000a00 */
[----:B-1----:R-:W1:Y:S01]  /*1380*/  LDC.64 R4, c[0x0][0x3b0] ;  /* 0x0000ec00ff047b82 */ /* 0x002e620000000a00 */
[----:B--2---:R-:W-:-:S05]  /*1390*/  IMAD.WIDE R12, R26, 0x4, R12 ;  /* 0x000000041a0c7825 */ /* 0x004fca00078e020c */
[----:B------:R-:W2:Y:S04]  /*13a0*/  LDG.E R6, desc[UR36][R12.64+0x186a04] ;  /* 0x186a04240c067981 */ /* 0x000ea8000c1e1900 */
[----:B------:R-:W3:Y:S04]  /*13b0*/  LDG.E R0, desc[UR36][R12.64+0x186a00] ;  /* 0x186a00240c007981 */ /* 0x000ee8000c1e1900 */
[----:B------:R-:W4:Y:S04]  /*13c0*/  LDG.E R8, desc[UR36][R12.64+0x186a08] ;  /* 0x186a08240c087981 */ /* 0x000f28000c1e1900 */
[----:B------:R-:W5:Y:S01]  /*13d0*/  LDG.E R14, desc[UR36][R12.64+0x186a0c] ;  /* 0x186a0c240c0e7981 */ /* 0x000f62000c1e1900 */
[----:B--2---:R-:W-:Y:S01]  /*13e0*/  SHF.L.U32 R7, R6, 0x1, RZ ;  /* 0x0000000106077819 */ /* 0x004fe200000006ff */
[----:B---3--:R-:W-:-:S04]  /*13f0*/  IMAD.SHL.U32 R11, R0, 0x2, RZ ;  /* 0x00000002000b7824 */ /* 0x008fc800078e00ff */
[----:B-1----:R-:W-:-:S04]  /*1400*/  IMAD.WIDE R6, R7, 0x4, R4 ;  /* 0x0000000407067825 */ /* 0x002fc800078e0204 */
[--C-:B------:R-:W-:Y:S02]  /*1410*/  IMAD.WIDE R10, R11, 0x4, R4.reuse ;  /* 0x000000040b0a7825 */ /* 0x100fe400078e0204 */
[----:B------:R-:W2:Y:S02]  /*1420*/  LDG.E R6, desc[UR36][R6.64+0x4] ;  /* 0x0000042406067981 */ /* 0x000ea4000c1e1900 */
[----:B----4-:R-:W-:Y:S02]  /*1430*/  IMAD.SHL.U32 R9, R8, 0x2, RZ ;  /* 0x0000000208097824 */ /* 0x010fe400078e00ff */
[----:B-----5:R-:W-:Y:S01]  /*1440*/  IMAD.SHL.U32 R15, R14, 0x2, RZ ;  /* 0x000000020e0f7824 */ /* 0x020fe200078e00ff */
[----:B------:R-:W3:Y:S01]  /*1450*/  LDG.E R10, desc[UR36][R10.64+0x4] ;  /* 0x000004240a0a7981 */ /* 0x000ee2000c1e1900 */
[----:B------:R-:W-:-:S04]  /*1460*/  IMAD.WIDE R8, R9, 0x4, R4 ;  /* 0x0000000409087825 */ /* 0x000fc800078e0204 */
[----:B------:R-:W-:Y:S02]  /*1470*/  IMAD.WIDE R4, R15, 0x4, R4 ;  /* 0x000000040f047825 */ /* 0x000fe400078e0204 */
[----:B------:R-:W4:Y:S04]  /*1480*/  LDG.E R8, desc[UR36][R8.64+0x4] ;  /* 0x0000042408087981 */ /* 0x000f28000c1e1900 */
[----:B------:R-:W5:Y:S01]  /*1490*/  LDG.E R4, desc[UR36][R4.64+0x4] ;  /* 0x0000042404047981 */ /* 0x000f62000c1e1900 */
[----:B------:R-:W-:Y:S01]  /*14a0*/  VIADD R26, R26, 0x4 ;  /* 0x000000041a1a7836 */ /* 0x000fe20000000000 */
[----:B--2---:R-:W-:Y:S02]  /*14b0*/  SHF.R.S32.HI R0, RZ, 0x1f, R6 ;  /* 0x0000001fff007819 */ /* 0x004fe40000011406 */
[----:B---3--:R-:W-:-:S02]  /*14c0*/  IADD3 R19, P1, P2, R6, R19, R10 ;  /* 0x0000001306137210 */ /* 0x008fc40007a3e00a */
[----:B------:R-:W-:-:S04]  /*14d0*/  SHF.R.S32.HI R13, RZ, 0x1f, R10 ;  /* 0x0000001fff0d7819 */ /* 0x000fc8000001140a */
[----:B------:R-:W-:Y:S02]  /*14e0*/  IADD3.X R0, PT, PT, R0, R22, R13, P1, P2 ;  /* 0x0000001600007210 */ /* 0x000fe40000fe440d */
[--C-:B----4-:R-:W-:Y:S02]  /*14f0*/  SHF.R.S32.HI R15, RZ, 0x1f, R8.reuse ;  /* 0x0000001fff0f7819 */ /* 0x110fe40000011408 */
[----:B-----5:R-:W-:Y:S02]  /*1500*/  IADD3 R19, P3, P4, R4, R19, R8 ;  /* 0x0000001304137210 */ /* 0x020fe40007c7e008 */
[----:B------:R-:W-:-:S04]  /*1510*/  SHF.R.S32.HI R22, RZ, 0x1f, R4 ;  /* 0x0000001fff167819 */ /* 0x000fc80000011404 */
[----:B------:R-:W-:-:S07]  /*1520*/  IADD3.X R22, PT, PT, R22, R0, R15, P3, P4 ;  /* 0x0000000016167210 */ /* 0x000fce0001fe840f */
.L_x_271:
[----:B------:R-:W-:Y:S05]  /*1530*/  BSYNC.RECONVERGENT B1 ;  /* 0x0000000000017941 */ /* 0x000fea0003800200 */
.L_x_270:
[----:B------:R-:W-:Y:S05]  /*1540*/  @!P0 BRA `(.L_x_264) ;  /* 0x0000000000608947 */ /* 0x000fea0003800000 */
[----:B-1----:R-:W1:Y:S02]  /*1550*/  LDC.64 R4, c[0x0][0x380] ;  /* 0x0000e000ff047b82 */ /* 0x002e640000000a00 */
[----:B-1----:R-:W-:-:S06]  /*1560*/  IMAD.WIDE R26, R26, 0x4, R4 ;  /* 0x000000041a1a7825 */ /* 0x002fcc00078e0204 */
[----:B------:R-:W1:Y:S01]  /*1570*/  LDC.64 R4, c[0x0][0x3b0] ;  /* 0x0000ec00ff047b82 */ /* 0x000e620000000a00 */
[----:B------:R-:W2:Y:S01]  /*1580*/  LDG.E R0, desc[UR36][R26.64+0x186a00] ;  /* 0x186a00241a007981 */ /* 0x000ea2000c1e1900 */
[----:B------:R-:W-:Y:S01]  /*1590*/  ISETP.NE.AND P0, PT, R3, 0x1, PT ;  /* 0x000000010300780c */ /* 0x000fe20003f05270 */
[----:B--2---:R-:W-:-:S04]  /*15a0*/  IMAD.SHL.U32 R7, R0, 0x2, RZ ;  /* 0x0000000200077824 */ /* 0x004fc800078e00ff */
[----:B-1----:R-:W-:-:S06]  /*15b0*/  IMAD.WIDE R6, R7, 0x4, R4 ;  /* 0x0000000407067825 */ /* 0x002fcc00078e0204 */
[----:B------:R-:W2:Y:S02]  /*15c0*/  LDG.E R6, desc[UR36][R6.64+0x4] ;  /* 0x0000042406067981 */ /* 0x000ea4000c1e1900 */
[----:B--2---:R-:W-:-:S04]  /*15d0*/  IADD3 R19, P1, PT, R6, R19, RZ ;  /* 0x0000001306137210 */ /* 0x004fc80007f3e0ff */
[----:B------:R-:W-:Y:S01]  /*15e0*/  LEA.HI.X.SX32 R22, R6, R22, 0x1, P1 ;  /* 0x0000001606167211 */ /* 0x000fe200008f0eff */
[----:B------:R-:W-:Y:S08]  /*15f0*/  @!P0 BRA `(.L_x_264) ;  /* 0x0000000000348947 */ /* 0x000ff00003800000 */
[----:B------:R-:W-:Y:S01]  /*1600*/  ISETP.NE.AND P0, PT, R3, 0x2, PT ;  /* 0x000000020300780c */ /* 0x000fe20003f05270 */
[----:B------:R-:W2:-:S12]  /*1610*/  LDG.E R0, desc[UR36][R26.64+0x186a04] ;  /* 0x186a04241a007981 */ /* 0x000e98000c1e1900 */
[----:B------:R-:W3:Y:S01]  /*1620*/  @P0 LDG.E R3, desc[UR36][R26.64+0x186a08] ;  /* 0x186a08241a030981 */ /* 0x000ee2000c1e1900 */
[----:B--2---:R-:W-:-:S05]  /*1630*/  SHF.L.U32 R7, R0, 0x1, RZ ;  /* 0x0000000100077819 */ /* 0x004fca00000006ff */
[----:B------:R-:W-:-:S06]  /*1640*/  IMAD.WIDE R6, R7, 0x4, R4 ;  /* 0x0000000407067825 */ /* 0x000fcc00078e0204 */
[----:B------:R-:W2:Y:S01]  /*1650*/  LDG.E R6, desc[UR36][R6.64+0x4] ;  /* 0x0000042406067981 */ /* 0x000ea2000c1e1900 */
[----:B---3--:R-:W-:-:S04]  /*1660*/  @P0 IMAD.SHL.U32 R3, R3, 0x2, RZ ;  /* 0x0000000203030824 */ /* 0x008fc800078e00ff */
[----:B------:R-:W-:-:S06]  /*1670*/  @P0 IMAD.WIDE R4, R3, 0x4, R4 ;  /* 0x0000000403040825 */ /* 0x000fcc00078e0204 */
[----:B------:R-:W3:Y:S01]  /*1680*/  @P0 LDG.E R4, desc[UR36][R4.64+0x4] ;  /* 0x0000042404040981 */ /* 0x000ee2000c1e1900 */
[----:B--2---:R-:W-:-:S04]  /*1690*/  IADD3 R19, P1, PT, R6, R19, RZ ;  /* 0x0000001306137210 */ /* 0x004fc80007f3e0ff */
[----:B------:R-:W-:Y:S02]  /*16a0*/  LEA.HI.X.SX32 R22, R6, R22, 0x1, P1 ;  /* 0x0000001606167211 */ /* 0x000fe400008f0eff */
[----:B---3--:R-:W-:-:S04]  /*16b0*/  @P0 IADD3 R19, P2, PT, R4, R19, RZ ;  /* 0x0000001304130210 */ /* 0x008fc80007f5e0ff */
[----:B------:R-:W-:-:S09]  /*16c0*/  @P0 LEA.HI.X.SX32 R22, R4, R22, 0x1, P2 ;  /* 0x0000001604160211 */ /* 0x000fd200010f0eff */
.L_x_264:
[----:B------:R-:W-:Y:S05]  /*16d0*/  BSYNC.RECONVERGENT B0 ;  /* 0x0000000000007941 */ /* 0x000fea0003800200 */
.L_x_263:
[----:B------:R-:W-:Y:S01]  /*16e0*/  ISETP.NE.AND P0, PT, R25, R2, PT ;  /* 0x000000021900720c */ /* 0x000fe20003f05270 */
[----:B------:R-:W-:-:S12]  /*16f0*/  BSSY.RECONVERGENT B6, `(.L_x_272) ;  /* 0x0000012000067945 */ /* 0x000fd80003800200 */
[----:B------:R-:W-:Y:S05]  /*1700*/  @!P0 BRA `(.L_x_273) ;  /* 0x0000000000408947 */ /* 0x000fea0003800000 */
[----:B------:R-:W-:Y:S01]  /*1710*/  MOV R2, 0x8 ;  /* 0x0000000800027802 */ /* 0x000fe20000000f00 */
[----:B------:R-:W1:Y:S01]  /*1720*/  LDCU.64 UR4, c[0x4][0x68] ;  /* 0x01000d00ff0477ac */ /* 0x000e620008000a00 */
[----:B------:R-:W-:Y:S02]  /*1730*/  HFMA2 R13, -RZ, RZ, 0, 0 ;  /* 0x00000000ff0d7431 */ /* 0x000fe400000001ff */
[----:B------:R-:W-:Y:S01]  /*1740*/  IMAD.MOV.U32 R8, RZ, RZ, 0x2e2 ;  /* 0x000002e2ff087424 */ /* 0x000fe200078e00ff */
[----:B------:R-:W2:Y:S01]  /*1750*/  LDCU.64 UR8, c[0x4][0x60] ;  /* 0x01000c00ff0877ac */ /* 0x000ea20008000a00 */
[----:B------:R-:W3:Y:S01]  /*1760*/  LDC.64 R2, c[0x4][R2] ;  /* 0x0100000002027b82 */ /* 0x000ee20000000a00 */
[----:B------:R-:W-:Y:S01]  /*1770*/  IMAD.MOV.U32 R12, RZ, RZ, 0x1 ;  /* 0x00000001ff0c7424 */ /* 0x000fe200078e00ff */
[----:B------:R-:W4:Y:S01]  /*1780*/  LDCU.64 UR6, c[0x4][0x40] ;  /* 0x01000800ff0677ac */ /* 0x000f220008000a00 */
[----:B-1----:R-:W-:Y:S02]  /*1790*/  IMAD.U32 R4, RZ, RZ, UR4 ;  /* 0x00000004ff047e24 */ /* 0x002fe4000f8e00ff */
[----:B------:R-:W-:-:S02]  /*17a0*/  IMAD.U32 R5, RZ, RZ, UR5 ;  /* 0x00000005ff057e24 */ /* 0x000fc4000f8e00ff */
[----:B--2---:R-:W-:Y:S01]  /*17b0*/  IMAD.U32 R6, RZ, RZ, UR8 ;  /* 0x00000008ff067e24 */ /* 0x004fe2000f8e00ff */
[----:B------:R-:W-:Y:S01]  /*17c0*/  MOV R7, UR9 ;  /* 0x0000000900077c02 */ /* 0x000fe20008000f00 */
[----:B----4-:R-:W-:Y:S02]  /*17d0*/  IMAD.U32 R10, RZ, RZ, UR6 ;  /* 0x00000006ff0a7e24 */ /* 0x010fe4000f8e00ff */
[----:B------:R-:W-:-:S07]  /*17e0*/  IMAD.U32 R11, RZ, RZ, UR7 ;  /* 0x00000007ff0b7e24 */ /* 0x000fce000f8e00ff */
[----:B------:R-:W-:-:S07]  /*17f0*/  LEPC R20, `(.L_x_273) ;  /* 0x000000001014794e */ /* 0x000fce0000000000 */
[----:B0--3--:R-:W-:Y:S05]  /*1800*/  CALL.ABS.NOINC R2 ;  /* 0x0000000002007343 */ /* 0x009fea0003c00000 */
.L_x_273:
[----:B------:R-:W-:Y:S05]  /*1810*/  BSYNC.RECONVERGENT B6 ;  /* 0x0000000000067941 */ /* 0x000fea0003800200 */
.L_x_272:
[----:B------:R-:W2:Y:S01]  /*1820*/  LDG.E R0, desc[UR36][R28.64+0x8] ;  /* 0x000008241c007981 */ /* 0x000ea2000c1e1900 */
[----:B------:R-:W-:-:S05]  /*1830*/  VIADD R23, R23, 0x1 ;  /* 0x0000000117177836 */ /* 0x000fca0000000000 */
[----:B--2---:R-:W-:-:S13]  /*1840*/  ISETP.GT.U32.AND P0, PT, R0, R23, PT ;  /* 0x000000170000720c */ /* 0x004fda0003f04070 */
[----:B------:R-:W-:Y:S05]  /*1850*/  @P0 BRA `(.L_x_274) ;  /* 0xffffffe800680947 */ /* 0x000fea000383ffff */
.L_x_253:
[----:B------:R-:W-:Y:S05]  /*1860*/  BSYNC.RECONVERGENT B7 ;  /* 0x0000000000077941 */ /* 0x000fea0003800200 */
.L_x_252:
[----:B------:R-:W2:Y:S01]  /*1870*/  LDC.64 R2, c[0x0][0x3a8] ;  /* 0x0000ea00ff027b82 */ /* 0x000ea20000000a00 */
[----:B------:R-:W-:Y:S02]  /*1880*/  IMAD.MOV.U32 R23, RZ, RZ, R22 ;  /* 0x000000ffff177224 */ /* 0x000fe400078e0016 */
[----:B------:R-:W-:-:S05]  /*1890*/  IMAD.MOV.U32 R22, RZ, RZ, R19 ;  /* 0x000000ffff167224 */ /* 0x000fca00078e0013 */
[----:B-1----:R-:W1:Y:S01]  /*18a0*/  LDC.64 R4, c[0x0][0x3b8] ;  /* 0x0000ee00ff047b82 */ /* 0x002e620000000a00 */
[----:B--2---:R-:W2:Y:S01]  /*18b0*/  ATOMG.E.ADD.64.STRONG.GPU PT, R2, desc[UR36][R2.64], R22 ;  /* 0x80000016020279a8 */ /* 0x004ea200081ef524 */
[----:B-1----:R-:W-:-:S05]  /*18c0*/  IMAD.WIDE R18, R18, 0x4, R4 ;  /* 0x0000000412127825 */ /* 0x002fca00078e0204 */
[----:B------:R-:W-:Y:S04]  /*18d0*/  STG.E desc[UR36][R18.64+0x4], R22 ;  /* 0x0000041612007986 */ /* 0x000fe8000c101924 */
[----:B--2---:R-:W-:Y:S01]  /*18e0*/  STG.E desc[UR36][R18.64], R2 ;  /* 0x0000000212007986 */ /* 0x004fe2000c101924 */
[----:B------:R-:W-:Y:S05]  /*18f0*/  EXIT ;  /* 0x000000000000794d */ /* 0x000fea0003800000 */
.L_x_275:
        /* <DEDUP_REMOVED lines=16> */
.L_x_298:


//--------------------- .text._Z41get_max_lengths_for_embeddings_first_iterPvS_mS_iPyS_ --------------------------
	.section	.text._Z41get_max_lengths_for_embeddings_first_iterPvS_mS_iPyS_,"ax",@progbits
	.align	128
        .global         _Z41get_max_lengths_for_embeddings_first_iterPvS_mS_iPyS_
        .type           _Z41get_max_lengths_for_embeddings_first_iterPvS_mS_iPyS_,@function
        .size           _Z41get_max_lengths_for_embeddings_first_iterPvS_mS_iPyS_,(.L_x_299 - _Z41get_max_lengths_for_embeddings_first_iterPvS_mS_iPyS_)
        .other          _Z41get_max_lengths_for_embeddings_first_iterPvS_mS_iPyS_,@"STO_CUDA_ENTRY STV_DEFAULT"
_Z41get_max_lengths_for_embeddings_first_iterPvS_mS_iPyS_:
.text._Z41get_max_lengths_for_embeddings_first_iterPvS_mS_iPyS_:
        /* <DEDUP_REMOVED lines=17> */
[----:B------:R-:W-:Y:S01]  /*0110*/  IMAD R3, R0, 0x18, RZ ;  /* 0x0000001800037824 */ /* 0x000fe200078e02ff */
[----:B------:R-:W2:Y:S01]  /*0120*/  LDCU UR40, c[0x0][0x3a0] ;  /* 0x00007400ff2877ac */ /* 0x000ea20008000800 */
[----:B------:R-:W3:Y:S01]  /*0130*/  LDCU.64 UR38, c[0x0][0x398] ;  /* 0x00007300ff2677ac */ /* 0x000ee20008000a00 */
[----:B0-----:R-:W-:-:S04]  /*0140*/  IMAD.WIDE.U32 R26, R25, 0x18, R26 ;  /* 0x00000018191a7825 */ /* 0x001fc800078e001a */
[----:B------:R-:W-:-:S05]  /*0150*/  IMAD.IADD R27, R27, 0x1, R3 ;  /* 0x000000011b1b7824 */ /* 0x000fca00078e0203 */
[----:B-1----:R-:W4:Y:S01]  /*0160*/  LDG.E R0, desc[UR36][R26.64+0x8] ;  /* 0x000008241a007981 */ /* 0x002f22000c1e1900 */
[----:B------:R-:W-:Y:S01]  /*0170*/  BSSY.RECONVERGENT B8, `(.L_x_276) ;  /* 0x000009d000087945 */ /* 0x000fe20003800200 */
[----:B------:R-:W-:Y:S02]  /*0180*/  CS2R R22, SRZ ;  /* 0x0000000000167805 */ /* 0x000fe4000001ff00 */
[----:B----4-:R-:W-:-:S13]  /*0190*/  ISETP.NE.AND P0, PT, R0, RZ, PT ;  /* 0x000000ff0000720c */ /* 0x010fda0003f05270 */
[----:B--23--:R-:W-:Y:S05]  /*01a0*/  @!P0 BRA `(.L_x_277) ;  /* 0x0000000800648947 */ /* 0x00cfea0003800000 */
[----:B------:R-:W0:Y:S01]  /*01b0*/  LDC R18, c[0x0][0x3a0] ;  /* 0x0000e800ff127b82 */ /* 0x000e220000000800 */
[----:B------:R-:W-:Y:S01]  /*01c0*/  HFMA2 R19, -RZ, RZ, 0, 0 ;  /* 0x00000000ff137431 */ /* 0x000fe200000001ff */
[----:B------:R-:W-:Y:S02]  /*01d0*/  CS2R R22, SRZ ;  /* 0x0000000000167805 */ /* 0x000fe4000001ff00 */
[----:B0-----:R-:W-:-:S07]  /*01e0*/  SHF.R.S32.HI R18, RZ, 0x1f, R18 ;  /* 0x0000001fff127819 */ /* 0x001fce0000011412 */
.L_x_293:
[----:B------:R-:W2:Y:S01]  /*01f0*/  LDG.E.64 R2, desc[UR36][R26.64] ;  /* 0x000000241a027981 */ /* 0x000ea2000c1e1b00 */
[----:B------:R-:W-:Y:S01]  /*0200*/  BSSY.RECONVERGENT B6, `(.L_x_278) ;  /* 0x0000015000067945 */ /* 0x000fe20003800200 */
[----:B--2---:R-:W-:-:S04]  /*0210*/  ISETP.GE.U32.AND P0, PT, R2, UR40, PT ;  /* 0x0000002802007c0c */ /* 0x004fc8000bf06070 */
[----:B------:R-:W-:-:S13]  /*0220*/  ISETP.GE.U32.AND.EX P0, PT, R3, R18, PT, P0 ;  /* 0x000000120300720c */ /* 0x000fda0003f06100 */
[----:B01----:R-:W-:Y:S05]  /*0230*/  @P0 BRA `(.L_x_279) ;  /* 0x0000000000440947 */ /* 0x003fea0003800000 */
        /* <DEDUP_REMOVED lines=16> */
.L_x_280:
[----:B------:R0:W5:Y:S02]  /*0340*/  LDG.E.64 R2, desc[UR36][R26.64] ;  /* 0x000000241a027981 */ /* 0x000164000c1e1b00 */
.L_x_279:
[----:B------:R-:W-:Y:S05]  /*0350*/  BSYNC.RECONVERGENT B6 ;  /* 0x0000000000067941 */ /* 0x000fea0003800200 */
.L_x_278:
[----:B------:R-:W1:Y:S01]  /*0360*/  LDC R5, c[0x0][0x3a0] ;  /* 0x0000e800ff057b82 */ /* 0x000e620000000800 */
[----:B------:R-:W2:Y:S02]  /*0370*/  LDCU.64 UR4, c[0x0][0x380] ;  /* 0x00007000ff0477ac */ /* 0x000ea40008000a00 */
        /* <DEDUP_REMOVED lines=20> */
[----:B--2---:R-:W-:Y:S01]  /*04c0*/  MOV R4, UR4 ;  /* 0x0000000400047c02 */ /* 0x004fe20008000f00 */
[----:B-1----:R-:W-:-:S07]  /*04d0*/  IMAD.U32 R5, RZ, RZ, UR5 ;  /* 0x00000005ff057e24 */ /* 0x002fce000f8e00ff */
[----:B------:R-:W-:-:S07]  /*04e0*/  LEPC R20, `(.L_x_283) ;  /* 0x000000001014794e */ /* 0x000fce0000000000 */
[----:B0--3--:R-:W-:Y:S05]  /*04f0*/  CALL.ABS.NOINC R8 ;  /* 0x0000000008007343 */ /* 0x009fea0003c00000 */
.L_x_283:
        /* <DEDUP_REMOVED lines=16> */
.L_x_284:
[----:B------:R-:W0:Y:S02]  /*0600*/  LDCU.64 UR4, c[0x0][0x380] ;  /* 0x00007000ff0477ac */ /* 0x000e240008000a00 */
[----:B0-----:R-:W-:-:S04]  /*0610*/  UIADD3 UR6, UP0, UPT, UR4, 0x1000000, URZ ;  /* 0x0100000004067890 */ /* 0x001fc8000ff1e0ff */
[----:B------:R-:W-:Y:S02]  /*0620*/  UIADD3.X UR4, UPT, UPT, URZ, UR5, URZ, UP0, !UPT ;  /* 0x00000005ff047290 */ /* 0x000fe400087fe4ff */
[----:B------:R-:W-:-:S04]  /*0630*/  IMAD.U32 R4, RZ, RZ, UR6 ;  /* 0x00000006ff047e24 */ /* 0x000fc8000f8e00ff */
[----:B------:R-:W-:-:S05]  /*0640*/  IMAD.U32 R5, RZ, RZ, UR4 ;  /* 0x00000004ff057e24 */ /* 0x000fca000f8e00ff */
[----:B------:R1:W5:Y:S02]  /*0650*/  LDG.E R3, desc[UR36][R4.64+-0x63bb20] ;  /* 0x9c44e02404037981 */ /* 0x000364000c1e1900 */
.L_x_282:
[----:B------:R-:W-:Y:S05]  /*0660*/  BSYNC.RECONVERGENT B6 ;  /* 0x0000000000067941 */ /* 0x000fea0003800200 */
.L_x_281:
        /* <DEDUP_REMOVED lines=15> */
[----:B-1----:R-:W-:Y:S01]  /*0760*/  IMAD.U32 R4, RZ, RZ, UR4 ;  /* 0x00000004ff047e24 */ /* 0x002fe2000f8e00ff */
[----:B------:R-:W-:Y:S01]  /*0770*/  MOV R5, UR5 ;  /* 0x0000000500057c02 */ /* 0x000fe20008000f00 */
[----:B--2---:R-:W-:-:S02]  /*0780*/  IMAD.U32 R6, RZ, RZ, UR8 ;  /* 0x00000008ff067e24 */ /* 0x004fc4000f8e00ff */
[----:B------:R-:W-:Y:S02]  /*0790*/  IMAD.U32 R7, RZ, RZ, UR9 ;  /* 0x00000009ff077e24 */ /* 0x000fe4000f8e00ff */
[----:B----4-:R-:W-:Y:S01]  /*07a0*/  IMAD.U32 R10, RZ, RZ, UR6 ;  /* 0x00000006ff0a7e24 */ /* 0x010fe2000f8e00ff */
[----:B------:R-:W-:-:S07]  /*07b0*/  MOV R11, UR7 ;  /* 0x00000007000b7c02 */ /* 0x000fce0008000f00 */
[----:B------:R-:W-:-:S07]  /*07c0*/  LEPC R20, `(.L_x_286) ;  /* 0x000000001014794e */ /* 0x000fce0000000000 */
[----:B0--3--:R-:W-:Y:S05]  /*07d0*/  CALL.ABS.NOINC R14 ;  /* 0x000000000e007343 */ /* 0x009fea0003c00000 */
.L_x_286:
[----:B------:R-:W-:Y:S05]  /*07e0*/  BSYNC.RECONVERGENT B6 ;  /* 0x0000000000067941 */ /* 0x000fea0003800200 */
.L_x_285:
[----:B------:R-:W-:Y:S01]  /*07f0*/  ISETP.NE.AND P0, PT, R24, -0x1, PT ;  /* 0xffffffff1800780c */ /* 0x000fe20003f05270 */
[----:B------:R-:W-:-:S12]  /*0800*/  BSSY.RECONVERGENT B7, `(.L_x_287) ;  /* 0x000001b000077945 */ /* 0x000fd80003800200 */
[----:B------:R-:W-:Y:S05]  /*0810*/  @!P0 BRA `(.L_x_288) ;  /* 0x0000000000648947 */ /* 0x000fea0003800000 */
[----:B------:R-:W2:Y:S01]  /*0820*/  LDG.E R29, desc[UR36][R28.64+0xc] ;  /* 0x00000c241c1d7981 */ /* 0x000ea2000c1e1900 */
[----:B------:R-:W-:Y:S01]  /*0830*/  BSSY.RECONVERGENT B6, `(.L_x_289) ;  /* 0x0000014000067945 */ /* 0x000fe20003800200 */
[----:B--2---:R-:W-:-:S05]  /*0840*/  IMAD.IADD R24, R29, 0x1, -R24 ;  /* 0x000000011d187824 */ /* 0x004fca00078e0a18 */
[----:B------:R-:W-:-:S13]  /*0850*/  ISETP.GT.AND P0, PT, R24, -0x2, PT ;  /* 0xfffffffe1800780c */ /* 0x000fda0003f04270 */
[----:B------:R-:W-:Y:S05]  /*0860*/  @P0 BRA `(.L_x_290) ;  /* 0x0000000000400947 */ /* 0x000fea0003800000 */
[----:B------:R-:W-:Y:S01]  /*0870*/  MOV R14, 0x8 ;  /* 0x00000008000e7802 */ /* 0x000fe20000000f00 */
[----:B------:R-:W1:Y:S01]  /*0880*/  LDCU.64 UR4, c[0x4][0x58] ;  /* 0x01000b00ff0477ac */ /* 0x000e620008000a00 */
[----:B------:R-:W-:Y:S02]  /*0890*/  HFMA2 R12, -RZ, RZ, 0, 5.9604644775390625e-08 ;  /* 0x00000001ff0c7431 */ /* 0x000fe400000001ff */
[----:B------:R-:W-:Y:S01]  /*08a0*/  IMAD.MOV.U32 R8, RZ, RZ, 0x2b0 ;  /* 0x000002b0ff087424 */ /* 0x000fe200078e00ff */
[----:B------:R-:W2:Y:S01]  /*08b0*/  LDCU.64 UR8, c[0x4][0x60] ;  /* 0x01000c00ff0877ac */ /* 0x000ea20008000a00 */
[----:B------:R-:W3:Y:S01]  /*08c0*/  LDC.64 R14, c[0x4][R14] ;  /* 0x010000000e0e7b82 */ /* 0x000ee20000000a00 */
[----:B------:R-:W-:Y:S01]  /*08d0*/  IMAD.MOV.U32 R13, RZ, RZ, RZ ;  /* 0x000000ffff0d7224 */ /* 0x000fe200078e00ff */
[----:B------:R-:W4:Y:S01]  /*08e0*/  LDCU.64 UR6, c[0x4][0x38] ;  /* 0x01000700ff0677ac */ /* 0x000f220008000a00 */
[----:B-1----:R-:W-:Y:S01]  /*08f0*/  IMAD.U32 R4, RZ, RZ, UR4 ;  /* 0x00000004ff047e24 */ /* 0x002fe2000f8e00ff */
[----:B------:R-:W-:Y:S01]  /*0900*/  MOV R5, UR5 ;  /* 0x0000000500057c02 */ /* 0x000fe20008000f00 */
[----:B--2---:R-:W-:-:S02]  /*0910*/  IMAD.U32 R6, RZ, RZ, UR8 ;  /* 0x00000008ff067e24 */ /* 0x004fc4000f8e00ff */
[----:B------:R-:W-:Y:S01]  /*0920*/  IMAD.U32 R7, RZ, RZ, UR9 ;  /* 0x00000009ff077e24 */ /* 0x000fe2000f8e00ff */
[----:B----4-:R-:W-:Y:S01]  /*0930*/  MOV R10, UR6 ;  /* 0x00000006000a7c02 */ /* 0x010fe20008000f00 */
[----:B------:R-:W-:-:S07]  /*0940*/  IMAD.U32 R11, RZ, RZ, UR7 ;  /* 0x00000007ff0b7e24 */ /* 0x000fce000f8e00ff */
[----:B------:R-:W-:-:S07]  /*0950*/  LEPC R20, `(.L_x_290) ;  /* 0x000000001014794e */ /* 0x000fce0000000000 */
[----:B0--3--:R-:W-:Y:S05]  /*0960*/  CALL.ABS.NOINC R14 ;  /* 0x000000000e007343 */ /* 0x009fea0003c00000 */
.L_x_290:
[----:B------:R-:W-:Y:S05]  /*0970*/  BSYNC.RECONVERGENT B6 ;  /* 0x0000000000067941 */ /* 0x000fea0003800200 */
.L_x_289:
[----:B------:R-:W-:-:S05]  /*0980*/  VIADD R24, R24, 0x1 ;  /* 0x0000000118187836 */ /* 0x000fca0000000000 */
[----:B------:R-:W-:-:S04]  /*0990*/  IADD3 R22, P0, PT, R24, R22, RZ ;  /* 0x0000001618167210 */ /* 0x000fc80007f1e0ff */
[----:B------:R-:W-:-:S09]  /*09a0*/  LEA.HI.X.SX32 R23, R24, R23, 0x1, P0 ;  /* 0x0000001718177211 */ /* 0x000fd200000f0eff */
.L_x_288:
[----:B------:R-:W-:Y:S05]  /*09b0*/  BSYNC.RECONVERGENT B7 ;  /* 0x0000000000077941 */ /* 0x000fea0003800200 */
.L_x_287:
[----:B------:R-:W-:Y:S01]  /*09c0*/  ISETP.NE.AND P0, PT, R25, R2, PT ;  /* 0x000000021900720c */ /* 0x000fe20003f05270 */
[----:B------:R-:W-:-:S12]  /*09d0*/  BSSY.RECONVERGENT B6, `(.L_x_291) ;  /* 0x0000012000067945 */ /* 0x000fd80003800200 */
[----:B------:R-:W-:Y:S05]  /*09e0*/  @!P0 BRA `(.L_x_292) ;  /* 0x0000000000408947 */ /* 0x000fea0003800000 */
[----:B------:R-:W-:Y:S01]  /*09f0*/  MOV R2, 0x8 ;  /* 0x0000000800027802 */ /* 0x000fe20000000f00 */
[----:B------:R-:W1:Y:S01]  /*0a00*/  LDCU.64 UR4, c[0x4][0x68] ;  /* 0x01000d00ff0477ac */ /* 0x000e620008000a00 */
[----:B------:R-:W-:Y:S02]  /*0a10*/  HFMA2 R8, -RZ, RZ, 0, 4.12464141845703125e-05 ;  /* 0x000002b4ff087431 */ /* 0x000fe400000001ff */
[----:B------:R-:W-:Y:S01]  /*0a20*/  IMAD.MOV.U32 R12, RZ, RZ, 0x1 ;  /* 0x00000001ff0c7424 */ /* 0x000fe200078e00ff */
[----:B------:R-:W2:Y:S01]  /*0a30*/  LDCU.64 UR6, c[0x4][0x60] ;  /* 0x01000c00ff0677ac */ /* 0x000ea20008000a00 */
[----:B------:R-:W3:Y:S01]  /*0a40*/  LDC.64 R2, c[0x4][R2] ;  /* 0x0100000002027b82 */ /* 0x000ee20000000a00 */
[----:B------:R-:W-:Y:S01]  /*0a50*/  IMAD.MOV.U32 R13, RZ, RZ, RZ ;  /* 0x000000ffff0d7224 */ /* 0x000fe200078e00ff */
[----:B------:R-:W4:Y:S01]  /*0a60*/  LDCU.64 UR8, c[0x4][0x38] ;  /* 0x01000700ff0877ac */ /* 0x000f220008000a00 */
[----:B-1----:R-:W-:Y:S01]  /*0a70*/  MOV R4, UR4 ;  /* 0x0000000400047c02 */ /* 0x002fe20008000f00 */
[----:B------:R-:W-:-:S02]  /*0a80*/  IMAD.U32 R5, RZ, RZ, UR5 ;  /* 0x00000005ff057e24 */ /* 0x000fc4000f8e00ff */
[----:B--2---:R-:W-:Y:S01]  /*0a90*/  IMAD.U32 R6, RZ, RZ, UR6 ;  /* 0x00000006ff067e24 */ /* 0x004fe2000f8e00ff */
[----:B------:R-:W-:Y:S01]  /*0aa0*/  MOV R7, UR7 ;  /* 0x0000000700077c02 */ /* 0x000fe20008000f00 */
[----:B----4-:R-:W-:Y:S02]  /*0ab0*/  IMAD.U32 R10, RZ, RZ, UR8 ;  /* 0x00000008ff0a7e24 */ /* 0x010fe4000f8e00ff */
[----:B------:R-:W-:-:S07]  /*0ac0*/  IMAD.U32 R11, RZ, RZ, UR9 ;  /* 0x00000009ff0b7e24 */ /* 0x000fce000f8e00ff */
[----:B------:R-:W-:-:S07]  /*0ad0*/  LEPC R20, `(.L_x_292) ;  /* 0x000000001014794e */ /* 0x000fce0000000000 */
[----:B0--3--:R-:W-:Y:S05]  /*0ae0*/  CALL.ABS.NOINC R2 ;  /* 0x0000000002007343 */ /* 0x009fea0003c00000 */
.L_x_292:
[----:B------:R-:W-:Y:S05]  /*0af0*/  BSYNC.RECONVERGENT B6 ;  /* 0x0000000000067941 */ /* 0x000fea0003800200 */
.L_x_291:
[----:B------:R-:W2:Y:S01]  /*0b00*/  LDG.E R0, desc[UR36][R26.64+0x8] ;  /* 0x000008241a007981 */ /* 0x000ea2000c1e1900 */
[----:B------:R-:W-:-:S04]  /*0b10*/  IADD3 R19, PT, PT, R19, 0x1, RZ ;  /* 0x0000000113137810 */ /* 0x000fc80007ffe0ff */
[----:B--2---:R-:W-:-:S13]  /*0b20*/  ISETP.GT.U32.AND P0, PT, R0, R19, PT ;  /* 0x000000130000720c */ /* 0x004fda0003f04070 */
[----:B------:R-:W-:Y:S05]  /*0b30*/  @P0 BRA `(.L_x_293) ;  /* 0xfffffff400ac0947 */ /* 0x000fea000383ffff */
.L_x_277:
[----:B------:R-:W-:Y:S05]  /*0b40*/  BSYNC.RECONVERGENT B8 ;  /* 0x0000000000087941 */ /* 0x000fea0003800200 */
.L_x_276:
[----:B------:R-:W2:Y:S08]  /*0b50*/  LDC.64 R2, c[0x0][0x3a8] ;  /* 0x0000ea00ff027b82 */ /* 0x000eb00000000a00 */
[----:B-1----:R-:W1:Y:S01]  /*0b60*/  LDC.64 R4, c[0x0][0x3b0] ;  /* 0x0000ec00ff047b82 */ /* 0x002e620000000a00 */
[----:B--2---:R-:W2:Y:S01]  /*0b70*/  ATOMG.E.ADD.64.STRONG.GPU PT, R2, desc[UR36][R2.64], R22 ;  /* 0x80000016020279a8 */ /* 0x004ea200081ef524 */
[----:B------:R-:W-:-:S04]  /*0b80*/  IMAD.SHL.U32 R25, R25, 0x2, RZ ;  /* 0x0000000219197824 */ /* 0x000fc800078e00ff */
[----:B-1----:R-:W-:-:S05]  /*0b90*/  IMAD.WIDE R4, R25, 0x4, R4 ;  /* 0x0000000419047825 */ /* 0x002fca00078e0204 */
[----:B------:R-:W-:Y:S04]  /*0ba0*/  STG.E desc[UR36][R4.64+0x4], R22 ;  /* 0x0000041604007986 */ /* 0x000fe8000c101924 */
[----:B--2---:R-:W-:Y:S01]  /*0bb0*/  STG.E desc[UR36][R4.64], R2 ;  /* 0x0000000204007986 */ /* 0x004fe2000c101924 */
[----:B------:R-:W-:Y:S05]  /*0bc0*/  EXIT ;  /* 0x000000000000794d */ /* 0x000fea0003800000 */
.L_x_294:
        /* <DEDUP_REMOVED lines=11> */
.L_x_299:


//--------------------- .nv.global.init           --------------------------
	.section	.nv.global.init,"aw",@progbits
.nv.global.init:
	.type		$str$8,@object
	.size		$str$8,($str - $str$8)
$str$8:
        /*0000*/ 	.byte	0x66, 0x61, 0x6c, 0x73, 0x65, 0x00
	.type		$str,@object
	.size		$str,($str$6 - $str)
$str:
        /*0006*/ 	.byte	0x65, 0x20, 0x3e, 0x3d, 0x20, 0x30, 0x00
	.type		$str$6,@object
	.size		$str$6,($str$4 - $str$6)
$str$6:
        /*000d*/ 	.byte	0x5f, 0x65, 0x20, 0x21, 0x3d, 0x20, 0x2d, 0x31, 0x00
	.type		$str$4,@object
	.size		$str$4,($str$2 - $str$4)
$str$4:
        /*0016*/ 	.byte	0x73, 0x68, 0x6d, 0x65, 0x6d, 0x5f, 0x73, 0x74, 0x61, 0x72, 0x74, 0x20, 0x21, 0x3d, 0x20, 0x2d
        /*0026*/ 	.byte	0x31, 0x00
	.type		$str$2,@object
	.size		$str$2,($str$1 - $str$2)
$str$2:
        /*0028*/ 	.byte	0x74, 0x68, 0x72, 0x65, 0x61, 0x64, 0x5f, 0x69, 0x64, 0x78, 0x20, 0x3d, 0x3d, 0x20, 0x76, 0x65
        /*0038*/ 	.byte	0x72, 0x74, 0x65, 0x78, 0x00
	.type		$str$1,@object
	.size		$str$1,($str$7 - $str$1)
$str$1:
        /*003d*/ 	.byte	0x2f, 0x74, 0x6d, 0x70, 0x2f, 0x73, 0x61, 0x73, 0x73, 0x5f, 0x63, 0x75, 0x5f, 0x66, 0x79, 0x72
        /*004d*/ 	.byte	0x79, 0x73, 0x35, 0x72, 0x76, 0x2f, 0x6b, 0x2e, 0x63, 0x75, 0x00
	.type		$str$7,@object
	.size		$str$7,(__unnamed_2 - $str$7)
$str$7:
        /*0058*/ 	.byte	0x76, 0x65, 0x72, 0x74, 0x65, 0x78, 0x5f, 0x69, 0x64, 0x20, 0x25, 0x64, 0x2c, 0x20, 0x6e, 0x5f
        /*0068*/ 	.byte	0x76, 0x65, 0x72, 0x74, 0x69, 0x63, 0x65, 0x73, 0x20, 0x25, 0x64, 0x0a, 0x00
	.type		__unnamed_2,@object
	.size		__unnamed_2,(__unnamed_1 - __unnamed_2)
__unnamed_2:
        /*0075*/ 	.byte	0x69, 0x6e, 0x74, 0x20, 0x43, 0x53, 0x52, 0x3a, 0x3a, 0x67, 0x65, 0x74, 0x5f, 0x65, 0x6e, 0x64
        /*0085*/ 	.byte	0x5f, 0x65, 0x64, 0x67, 0x65, 0x5f, 0x69, 0x64, 0x78, 0x28, 0x69, 0x6e, 0x74, 0x29, 0x00
	.type		__unnamed_1,@object
	.size		__unnamed_1,($str$13 - __unnamed_1)
__unnamed_1:
        /*0094*/ 	.byte	0x69, 0x6e, 0x74, 0x20, 0x43, 0x53, 0x52, 0x3a, 0x3a, 0x67, 0x65, 0x74, 0x5f, 0x73, 0x74, 0x61
        /*00a4*/ 	.byte	0x72, 0x74, 0x5f, 0x65, 0x64, 0x67, 0x65, 0x5f, 0x69, 0x64, 0x78, 0x28, 0x69, 0x6e, 0x74, 0x29
        /*00b4*/ 	.byte	0x00
	.type		$str$13,@object
	.size		$str$13,($str$5 - $str$13)
$str$13:
        /*00b5*/ 	.byte	0x61, 0x72, 0x72, 0x61, 0x79, 0x5f, 0x73, 0x74, 0x61, 0x72, 0x74, 0x5f, 0x69, 0x64, 0x78, 0x20
        /*00c5*/ 	.byte	0x3e, 0x3d, 0x20, 0x67, 0x6c, 0x6f, 0x62, 0x61, 0x6c, 0x5f, 0x73, 0x74, 0x61, 0x72, 0x74, 0x5f
        /*00d5*/ 	.byte	0x69, 0x64, 0x78, 0x00
	.type		$str$5,@object
	.size		$str$5,(__unnamed_4 - $str$5)
$str$5:
        /*00d9*/ 	.byte	0x6e, 0x5f, 0x76, 0x65, 0x72, 0x74, 0x65, 0x78, 0x5f, 0x6c, 0x6f, 0x61, 0x64, 0x20, 0x3c, 0x3d
        /*00e9*/ 	.byte	0x20, 0x4d, 0x41, 0x58, 0x5f, 0x56, 0x45, 0x52, 0x54, 0x49, 0x43, 0x45, 0x53, 0x5f, 0x50, 0x45
        /*00f9*/ 	.byte	0x52, 0x5f, 0x54, 0x42, 0x00
	.type		__unnamed_4,@object
	.size		__unnamed_4,($str$9 - __unnamed_4)
__unnamed_4:
        /*00fe*/ 	.byte	0x69, 0x6e, 0x74, 0x20, 0x43, 0x53, 0x52, 0x50, 0x61, 0x72, 0x74, 0x69, 0x74, 0x69, 0x6f, 0x6e
        /*010e*/ 	.byte	0x3a, 0x3a, 0x67, 0x65, 0x74, 0x5f, 0x65, 0x6e, 0x64, 0x5f, 0x65, 0x64, 0x67, 0x65, 0x5f, 0x69
        /*011e*/ 	.byte	0x64, 0x78, 0x28, 0x69, 0x6e, 0x74, 0x29, 0x00
	.type		$str$9,@object
	.size		$str$9,(__unnamed_3 - $str$9)
$str$9:
        /*0126*/ 	.byte	0x76, 0x65, 0x72, 0x74, 0x65, 0x78, 0x5f, 0x69, 0x64, 0x20, 0x3c, 0x20, 0x6e, 0x5f, 0x76, 0x65
        /*0136*/ 	.byte	0x72, 0x74, 0x69, 0x63, 0x65, 0x73, 0x20, 0x26, 0x26, 0x20, 0x30, 0x20, 0x3c, 0x3d, 0x20, 0x76
        /*0146*/ 	.byte	0x65, 0x72, 0x74, 0x65, 0x78, 0x5f, 0x69, 0x64, 0x00
	.type		__unnamed_3,@object
	.size		__unnamed_3,($str$10 - __unnamed_3)
__unnamed_3:
        /*014f*/ 	.byte	0x69, 0x6e, 0x74, 0x20, 0x43, 0x53, 0x52, 0x50, 0x61, 0x72, 0x74, 0x69, 0x74, 0x69, 0x6f, 0x6e
        /*015f*/ 	.byte	0x3a, 0x3a, 0x67, 0x65, 0x74, 0x5f, 0x73, 0x74, 0x61, 0x72, 0x74, 0x5f, 0x65, 0x64, 0x67, 0x65
        /*016f*/ 	.byte	0x5f, 0x69, 0x64, 0x78, 0x28, 0x69, 0x6e, 0x74, 0x29, 0x00
	.type		$str$10,@object
	.size		$str$10,($str$11 - $str$10)
$str$10:
        /*0179*/ 	.byte	0x76, 0x65, 0x72, 0x74, 0x65, 0x78, 0x5f, 0x69, 0x64, 0x20, 0x25, 0x64, 0x2c, 0x20, 0x65, 0x6e
        /*0189*/ 	.byte	0x64, 0x5f, 0x76, 0x65, 0x72, 0x74, 0x65, 0x78, 0x20, 0x25, 0x64, 0x2c, 0x20, 0x73, 0x74, 0x61
        /*0199*/ 	.byte	0x72, 0x74, 0x5f, 0x76, 0x65, 0x72, 0x74, 0x65, 0x78, 0x20, 0x25, 0x64, 0x0a, 0x00
	.type		$str$11,@object
	.size		$str$11,(__unnamed_5 - $str$11)
$str$11:
        /*01a7*/ 	.byte	0x76, 0x65, 0x72, 0x74, 0x65, 0x78, 0x5f, 0x69, 0x64, 0x20, 0x3c, 0x3d, 0x20, 0x65, 0x6e, 0x64
        /*01b7*/ 	.byte	0x5f, 0x76, 0x65, 0x72, 0x74, 0x65, 0x78, 0x5f, 0x69, 0x64, 0x20, 0x26, 0x26, 0x20, 0x73, 0x74
        /*01c7*/ 	.byte	0x61, 0x72, 0x74, 0x5f, 0x76, 0x65, 0x72, 0x74, 0x65, 0x78, 0x5f, 0x69, 0x64, 0x20, 0x3c, 0x3d
        /*01d7*/ 	.byte	0x20, 0x76, 0x65, 0x72, 0x74, 0x65, 0x78, 0x5f, 0x69, 0x64, 0x00
	.type		__unnamed_5,@object
	.size		__unnamed_5,($str$3 - __unnamed_5)
__unnamed_5:
        /*01e2*/ 	.byte	0x69, 0x6e, 0x74, 0x20, 0x56, 0x65, 0x63, 0x74, 0x6f, 0x72, 0x56, 0x65, 0x72, 0x74, 0x65, 0x78
        /*01f2*/ 	.byte	0x45, 0x6d, 0x62, 0x65, 0x64, 0x64, 0x69, 0x6e, 0x67, 0x3a, 0x3a, 0x67, 0x65, 0x74, 0x5f, 0x76
        /*0202*/ 	.byte	0x65, 0x72, 0x74, 0x65, 0x78, 0x28, 0x69, 0x6e, 0x74, 0x2c, 0x20, 0x76, 0x6f, 0x69, 0x64, 0x20
        /*0212*/ 	.byte	0x2a, 0x2c, 0x20, 0x75, 0x6e, 0x73, 0x69, 0x67, 0x6e, 0x65, 0x64, 0x20, 0x6c, 0x6f, 0x6e, 0x67
        /*0222*/ 	.byte	0x29, 0x20, 0x63, 0x6f, 0x6e, 0x73, 0x74, 0x00
	.type		$str$3,@object
	.size		$str$3,(__unnamed_6 - $str$3)
$str$3:
        /*022a*/ 	.byte	0x73, 0x69, 0x7a, 0x65, 0x6f, 0x66, 0x20, 0x28, 0x70, 0x61, 0x72, 0x74, 0x69, 0x74, 0x69, 0x6f
        /*023a*/ 	.byte	0x6e, 0x5f, 0x76, 0x65, 0x72, 0x74, 0x65, 0x78, 0x5f, 0x65, 0x64, 0x67, 0x65, 0x73, 0x29, 0x20
        /*024a*/ 	.byte	0x3e, 0x3d, 0x20, 0x76, 0x65, 0x72, 0x74, 0x65, 0x78, 0x5f, 0x61, 0x72, 0x72, 0x61, 0x79, 0x5f
        /*025a*/ 	.byte	0x73, 0x69, 0x7a, 0x65, 0x20, 0x2b, 0x20, 0x70, 0x61, 0x72, 0x74, 0x69, 0x74, 0x69, 0x6f, 0x6e
        /*026a*/ 	.byte	0x5f, 0x6e, 0x5f, 0x65, 0x64, 0x67, 0x65, 0x73, 0x2a, 0x73, 0x69, 0x7a, 0x65, 0x6f, 0x66, 0x20
        /*027a*/ 	.byte	0x28, 0x43, 0x53, 0x52, 0x3a, 0x3a, 0x45, 0x64, 0x67, 0x65, 0x29, 0x00
	.type		__unnamed_6,@object
	.size		__unnamed_6,(__unnamed_7 - __unnamed_6)
__unnamed_6:
        /*0286*/ 	.byte	0x76, 0x6f, 0x69, 0x64, 0x20, 0x67, 0x65, 0x74, 0x5f, 0x6d, 0x61, 0x78, 0x5f, 0x6c, 0x65, 0x6e
        /*0296*/ 	.byte	0x67, 0x74, 0x68, 0x73, 0x5f, 0x66, 0x6f, 0x72, 0x5f, 0x65, 0x6d, 0x62, 0x65, 0x64, 0x64, 0x69
        /*02a6*/ 	.byte	0x6e, 0x67, 0x73, 0x5f, 0x66, 0x69, 0x72, 0x73, 0x74, 0x5f, 0x69, 0x74, 0x65, 0x72, 0x28, 0x76
        /*02b6*/ 	.byte	0x6f, 0x69, 0x64, 0x20, 0x2a, 0x2c, 0x20, 0x76, 0x6f, 0x69, 0x64, 0x20, 0x2a, 0x2c, 0x20, 0x75
        /*02c6*/ 	.byte	0x6e, 0x73, 0x69, 0x67, 0x6e, 0x65, 0x64, 0x20, 0x6c, 0x6f, 0x6e, 0x67, 0x2c, 0x20, 0x76, 0x6f
        /*02d6*/ 	.byte	0x69, 0x64, 0x20, 0x2a, 0x2c, 0x20, 0x69, 0x6e, 0x74, 0x2c, 0x20, 0x75, 0x6e, 0x73, 0x69, 0x67
        /*02e6*/ 	.byte	0x6e, 0x65, 0x64, 0x20, 0x6c, 0x6f, 0x6e, 0x67, 0x20, 0x6c, 0x6f, 0x6e, 0x67, 0x20, 0x2a, 0x2c
        /*02f6*/ 	.byte	0x20, 0x76, 0x6f, 0x69, 0x64, 0x20, 0x2a, 0x29, 0x00
	.type		__unnamed_7,@object
	.size		__unnamed_7,(__unnamed_9 - __unnamed_7)
__unnamed_7:
        /*02ff*/ 	.byte	0x76, 0x6f, 0x69, 0x64, 0x20, 0x67, 0x65, 0x74, 0x5f, 0x6d, 0x61, 0x78, 0x5f, 0x6c, 0x65, 0x6e
        /*030f*/ 	.byte	0x67, 0x74, 0x68, 0x73, 0x5f, 0x66, 0x6f, 0x72, 0x5f, 0x65, 0x6d, 0x62, 0x65, 0x64, 0x64, 0x69
        /*031f*/ 	.byte	0x6e, 0x67, 0x73, 0x5f, 0x73, 0x69, 0x6e, 0x67, 0x6c, 0x65, 0x5f, 0x73, 0x74, 0x65, 0x70, 0x28
        /*032f*/ 	.byte	0x76, 0x6f, 0x69, 0x64, 0x20, 0x2a, 0x2c, 0x20, 0x76, 0x6f, 0x69, 0x64, 0x20, 0x2a, 0x2c, 0x20
        /*033f*/ 	.byte	0x75, 0x6e, 0x73, 0x69, 0x67, 0x6e, 0x65, 0x64, 0x20, 0x6c, 0x6f, 0x6e, 0x67, 0x2c, 0x20, 0x76
        /*034f*/ 	.byte	0x6f, 0x69, 0x64, 0x20, 0x2a, 0x2c, 0x20, 0x69, 0x6e, 0x74, 0x2c, 0x20, 0x75, 0x6e, 0x73, 0x69
        /*035f*/ 	.byte	0x67, 0x6e, 0x65, 0x64, 0x20, 0x6c, 0x6f, 0x6e, 0x67, 0x20, 0x6c, 0x6f, 0x6e, 0x67, 0x20, 0x2a
        /*036f*/ 	.byte	0x2c, 0x20, 0x76, 0x6f, 0x69, 0x64, 0x20, 0x2a, 0x2c, 0x20, 0x76, 0x6f, 0x69, 0x64, 0x20, 0x2a
        /*037f*/ 	.byte	0x2c, 0x20, 0x76, 0x6f, 0x69, 0x64, 0x20, 0x2a, 0x29, 0x00
	.type		__unnamed_9,@object
	.size		__unnamed_9,(__unnamed_8 - __unnamed_9)
__unnamed_9:
        /* <DEDUP_REMOVED lines=10> */
	.type		__unnamed_8,@object
	.size		__unnamed_8,(.L_7 - __unnamed_8)
__unnamed_8:
        /* <DEDUP_REMOVED lines=9> */
        /*04b3*/ 	.byte	0x6e, 0x67, 0x2c, 0x20, 0x69, 0x6e, 0x74, 0x20, 0x2a, 0x29, 0x00
.L_7:


//--------------------- .nv.shared.reserved.0     --------------------------
	.section	.nv.shared.reserved.0,"aw",@nobits
	.weak		__nv_reservedSMEM_offset_0_alias
	.size		__nv_reservedSMEM_offset_0_alias, 0, 64
	.other		__nv_reservedSMEM_offset_0_alias,@"STO_CUDA_RESERVED_SHARED STV_DEFAULT"
__nv_reservedSMEM_offset_0_alias:
	.zero		0
	.zero		64


//--------------------- .nv.shared._Z28run_hop_parallel_single_stepiiPvS_mPiS0_S0_S0_S0_PyS1_ --------------------------
	.section	.nv.shared._Z28run_hop_parallel_single_stepiiPvS_mPiS0_S0_S0_S0_PyS1_,"aw",@nobits
	.sectionflags	@""
	.align	4
.nv.shared._Z28run_hop_parallel_single_stepiiPvS_mPiS0_S0_S0_S0_PyS1_:
	.zero		17592


//--------------------- .nv.shared._Z25run_single_step_embeddingiPvPiiS_mS_mS_mS_mS0_ --------------------------
	.section	.nv.shared._Z25run_single_step_embeddingiPvPiiS_mS_mS_mS_mS0_,"aw",@nobits
	.sectionflags	@""
	.align	8
.nv.shared._Z25run_single_step_embeddingiPvPiiS_mS_mS_mS_mS0_:
	.zero		50160


//--------------------- .nv.constant0._Z44run_think_like_an_edge_single_step_embeddingiiPvS_mPiS0_mS0_S0_S0_ --------------------------
	.section	.nv.constant0._Z44run_think_like_an_edge_single_step_embeddingiiPvS_mPiS0_mS0_S0_S0_,"a",@progbits
	.sectionflags	@""
	.align	4
.nv.constant0._Z44run_think_like_an_edge_single_step_embeddingiiPvS_mPiS0_mS0_S0_S0_:
	.zero		976


//--------------------- .nv.constant0._Z28run_hop_parallel_single_stepiiPvS_mPiS0_S0_S0_S0_PyS1_ --------------------------
	.section	.nv.constant0._Z28run_hop_parallel_single_stepiiPvS_mPiS0_S0_S0_S0_PyS1_,"a",@progbits
	.sectionflags	@""
	.align	4
.nv.constant0._Z28run_hop_parallel_single_stepiiPvS_mPiS0_S0_S0_S0_PyS1_:
	.zero		984


//--------------------- .nv.constant0._Z25run_single_step_embeddingiPvPiiS_mS_mS_mS_mS0_ --------------------------
	.section	.nv.constant0._Z25run_single_step_embeddingiPvPiiS_mS_mS_mS_mS0_,"a",@progbits
	.sectionflags	@""
	.align	4
.nv.constant0._Z25run_single_step_embeddingiPvPiiS_mS_mS_mS_mS0_:
	.zero		1000


//--------------------- .nv.constant0._Z42get_max_lengths_for_embeddings_single_stepPvS_mS_iPyS_S_S_ --------------------------
	.section	.nv.constant0._Z42get_max_lengths_for_embeddings_single_stepPvS_mS_iPyS_S_S_,"a",@progbits
	.sectionflags	@""
	.align	4
.nv.constant0._Z42get_max_lengths_for_embeddings_single_stepPvS_mS_iPyS_S_S_:
	.zero		968


//--------------------- .nv.constant0._Z41get_max_lengths_for_embeddings_first_iterPvS_mS_iPyS_ --------------------------
	.section	.nv.constant0._Z41get_max_lengths_for_embeddings_first_iterPvS_mS_iPyS_,"a",@progbits
	.sectionflags	@""
	.align	4
.nv.constant0._Z41get_max_lengths_for_embeddings_first_iterPvS_mS_iPyS_:
	.zero		952


//--------------------- SYMBOLS --------------------------

	.type		.nv.reservedSmem.offset0,@object
	.size		.nv.reservedSmem.offset0,0x4
	.type		.nv.reservedSmem.cap,@object
	.size		.nv.reservedSmem.cap,0x4
	.type		vprintf,@function
	.type		__assertfail,@function
